def matmul_kernel(
    a_ptr,
    b_ptr,
    c_ptr,
    M,
    N,
    K,
    stride_am,
    stride_ak,
    stride_bk,
    stride_bn,
    stride_cm,
    stride_cn,
    BLOCK_M: tl.constexpr,
    BLOCK_N: tl.constexpr,
    BLOCK_K: tl.constexpr,
    GROUP_M: tl.constexpr,
):
    pid = tl.program_id(axis=0)
    num_pid_m = tl.cdiv(M, BLOCK_M)
    num_pid_n = tl.cdiv(N, BLOCK_N)
    num_pid_in_group = GROUP_M * num_pid_n
    group_id = pid // num_pid_in_group
    first_pid_m = group_id * GROUP_M
    group_size_m = min(num_pid_m - first_pid_m, GROUP_M)
    pid_m = first_pid_m + ((pid % num_pid_in_group) % group_size_m)
    pid_n = (pid % num_pid_in_group) // group_size_m

    offs_am = (pid_m * BLOCK_M + tl.arange(0, BLOCK_M)) % M
    offs_bn = (pid_n * BLOCK_N + tl.arange(0, BLOCK_N)) % N
    offs_k = tl.arange(0, BLOCK_K)
    a_ptrs = a_ptr + offs_am[:, None] * stride_am + offs_k[None, :] * stride_ak
    b_ptrs = b_ptr + offs_k[:, None] * stride_bk + offs_bn[None, :] * stride_bn

    acc = tl.zeros((BLOCK_M, BLOCK_N), dtype=tl.float32)
    for kk in range(0, tl.cdiv(K, BLOCK_K)):
        a = tl.load(a_ptrs, mask=offs_k[None, :] < K - kk * BLOCK_K, other=0.0)
        b = tl.load(b_ptrs, mask=offs_k[:, None] < K - kk * BLOCK_K, other=0.0)
        acc = tl.dot(a, b, acc)
        a_ptrs += BLOCK_K * stride_ak
        b_ptrs += BLOCK_K * stride_bk

    c = acc.to(c_ptr.dtype.element_ty)
    offs_cm = pid_m * BLOCK_M + tl.arange(0, BLOCK_M)
    offs_cn = pid_n * BLOCK_N + tl.arange(0, BLOCK_N)
    c_ptrs = c_ptr + offs_cm[:, None] * stride_cm + offs_cn[None, :] * stride_cn
    mask = (offs_cm[:, None] < M) & (offs_cn[None, :] < N)
    tl.store(c_ptrs, c, mask=mask)

# config = {"BLOCK_K": 128, "BLOCK_M": 512, "BLOCK_N": 128, "GROUP_M": 8, "arch": "sm_90", "dtype": "fp8e4m3", "num_ctas": 4, "num_stages": 3, "num_warps": 4}
# arch = sm_90


// ===== COMPILED SASS (sm_90a) =====

	.target	sm_90a

	.elftype	@"ET_EXEC"


//--------------------- .note.nv.tkinfo           --------------------------
	.section	.note.nv.tkinfo,"",@"SHT_NOTE"
	.sectionflags	@"SHF_NOTE_NV_TKINFO"
	.tkinfo
        /*0018*/ 	.word	0x00000002
        /*0030*/ 	.string	""
        /*0030*/ 	.string	"ptxas"
        /*0030*/ 	.string	"Cuda compilation tools, release 13.0, V13.0.88"
        /*0030*/ 	.string	"Build cuda_13.0.r13.0/compiler.36424714_0"
        /*0030*/ 	.string	"-v  -suppress-debug-info  -lineinfo  -arch sm_90a "



//--------------------- .note.nv.cuinfo           --------------------------
	.section	.note.nv.cuinfo,"",@"SHT_NOTE"
	.sectionflags	@"SHF_NOTE_NV_CUINFO"
        /*0018*/ 	.short	0x0002
        /*001a*/ 	.short	0x005a
        /*001c*/ 	.short	0x0082
	.zero		2


//--------------------- .nv.info                  --------------------------
	.section	.nv.info,"",@"SHT_CUDA_INFO"
	.align	4


	//----- nvinfo : EIATTR_REGCOUNT
	.align		4
        /*0000*/ 	.byte	0x04, 0x2f
        /*0002*/ 	.short	(.L_1 - .L_0)
	.align		4
.L_0:
        /*0004*/ 	.word	index@(matmul_kernel)
        /*0008*/ 	.word	0x000000ff


	//----- nvinfo : EIATTR_FRAME_SIZE
	.align		4
.L_1:
        /*000c*/ 	.byte	0x04, 0x11
        /*000e*/ 	.short	(.L_3 - .L_2)
	.align		4
.L_2:
        /*0010*/ 	.word	index@(matmul_kernel)
        /*0014*/ 	.word	0x000008e0


	//----- nvinfo : EIATTR_MIN_STACK_SIZE
	.align		4
.L_3:
        /*0018*/ 	.byte	0x04, 0x12
        /*001a*/ 	.short	(.L_5 - .L_4)
	.align		4
.L_4:
        /*001c*/ 	.word	index@(matmul_kernel)
        /*0020*/ 	.word	0x000008e0
.L_5:


//--------------------- .nv.compat                --------------------------
	.section	.nv.compat,"",@"SHT_CUDA_COMPAT_INFO"
	.align	4
        /*0000*/ 	.byte	0x02, 0x09, 0x01, 0x00, 0x02, 0x02, 0x04, 0x00, 0x02, 0x05, 0x05, 0x00, 0x03, 0x07, 0x01, 0x01
        /*0010*/ 	.byte	0x02, 0x03, 0x00, 0x00, 0x02, 0x06, 0x01, 0x00, 0x04, 0x0b, 0x08, 0x00, 0x00, 0x00, 0x00, 0x00
        /*0020*/ 	.byte	0x00, 0x00, 0x00, 0x00


//--------------------- .nv.info.matmul_kernel    --------------------------
	.section	.nv.info.matmul_kernel,"",@"SHT_CUDA_INFO"
	.sectionflags	@""
	.align	4


	//----- nvinfo : EIATTR_CUDA_API_VERSION
	.align		4
        /*0000*/ 	.byte	0x04, 0x37
        /*0002*/ 	.short	(.L_7 - .L_6)
.L_6:
        /*0004*/ 	.word	0x00000082


	//----- nvinfo : EIATTR_KPARAM_INFO
	.align		4
.L_7:
        /*0008*/ 	.byte	0x04, 0x17
        /*000a*/ 	.short	(.L_9 - .L_8)
.L_8:
        /*000c*/ 	.word	0x00000000
        /*0010*/ 	.short	0x000d
        /*0012*/ 	.short	0x0048
        /*0014*/ 	.byte	0x00, 0xf4, 0x21, 0x00


	//----- nvinfo : EIATTR_KPARAM_INFO
	.align		4
.L_9:
        /*0018*/ 	.byte	0x04, 0x17
        /*001a*/ 	.short	(.L_11 - .L_10)
.L_10:
        /*001c*/ 	.word	0x00000000
        /*0020*/ 	.short	0x000c
        /*0022*/ 	.short	0x0040
        /*0024*/ 	.byte	0x00, 0xf4, 0x21, 0x00


	//----- nvinfo : EIATTR_KPARAM_INFO
	.align		4
.L_11:
        /*0028*/ 	.byte	0x04, 0x17
        /*002a*/ 	.short	(.L_13 - .L_12)
.L_12:
        /*002c*/ 	.word	0x00000000
        /*0030*/ 	.short	0x000b
        /*0032*/ 	.short	0x0038
        /*0034*/ 	.byte	0x00, 0xf0, 0x11, 0x00


	//----- nvinfo : EIATTR_KPARAM_INFO
	.align		4
.L_13:
        /*0038*/ 	.byte	0x04, 0x17
        /*003a*/ 	.short	(.L_15 - .L_14)
.L_14:
        /*003c*/ 	.word	0x00000000
        /*0040*/ 	.short	0x000a
        /*0042*/ 	.short	0x0034
        /*0044*/ 	.byte	0x00, 0xf0, 0x11, 0x00


	//----- nvinfo : EIATTR_KPARAM_INFO
	.align		4
.L_15:
        /*0048*/ 	.byte	0x04, 0x17
        /*004a*/ 	.short	(.L_17 - .L_16)
.L_16:
        /*004c*/ 	.word	0x00000000
        /*0050*/ 	.short	0x0009
        /*0052*/ 	.short	0x0030
        /*0054*/ 	.byte	0x00, 0xf0, 0x11, 0x00


	//----- nvinfo : EIATTR_KPARAM_INFO
	.align		4
.L_17:
        /*0058*/ 	.byte	0x04, 0x17
        /*005a*/ 	.short	(.L_19 - .L_18)
.L_18:
        /*005c*/ 	.word	0x00000000
        /*0060*/ 	.short	0x0008
        /*0062*/ 	.short	0x002c
        /*0064*/ 	.byte	0x00, 0xf0, 0x11, 0x00


	//----- nvinfo : EIATTR_KPARAM_INFO
	.align		4
.L_19:
        /*0068*/ 	.byte	0x04, 0x17
        /*006a*/ 	.short	(.L_21 - .L_20)
.L_20:
        /*006c*/ 	.word	0x00000000
        /*0070*/ 	.short	0x0007
        /*0072*/ 	.short	0x0028
        /*0074*/ 	.byte	0x00, 0xf0, 0x11, 0x00


	//----- nvinfo : EIATTR_KPARAM_INFO
	.align		4
.L_21:
        /*0078*/ 	.byte	0x04, 0x17
        /*007a*/ 	.short	(.L_23 - .L_22)
.L_22:
        /*007c*/ 	.word	0x00000000
        /*0080*/ 	.short	0x0006
        /*0082*/ 	.short	0x0024
        /*0084*/ 	.byte	0x00, 0xf0, 0x11, 0x00


	//----- nvinfo : EIATTR_KPARAM_INFO
	.align		4
.L_23:
        /*0088*/ 	.byte	0x04, 0x17
        /*008a*/ 	.short	(.L_25 - .L_24)
.L_24:
        /*008c*/ 	.word	0x00000000
        /*0090*/ 	.short	0x0005
        /*0092*/ 	.short	0x0020
        /*0094*/ 	.byte	0x00, 0xf0, 0x11, 0x00


	//----- nvinfo : EIATTR_KPARAM_INFO
	.align		4
.L_25:
        /*0098*/ 	.byte	0x04, 0x17
        /*009a*/ 	.short	(.L_27 - .L_26)
.L_26:
        /*009c*/ 	.word	0x00000000
        /*00a0*/ 	.short	0x0004
        /*00a2*/ 	.short	0x001c
        /*00a4*/ 	.byte	0x00, 0xf0, 0x11, 0x00


	//----- nvinfo : EIATTR_KPARAM_INFO
	.align		4
.L_27:
        /*00a8*/ 	.byte	0x04, 0x17
        /*00aa*/ 	.short	(.L_29 - .L_28)
.L_28:
        /*00ac*/ 	.word	0x00000000
        /*00b0*/ 	.short	0x0003
        /*00b2*/ 	.short	0x0018
        /*00b4*/ 	.byte	0x00, 0xf0, 0x11, 0x00


	//----- nvinfo : EIATTR_KPARAM_INFO
	.align		4
.L_29:
        /*00b8*/ 	.byte	0x04, 0x17
        /*00ba*/ 	.short	(.L_31 - .L_30)
.L_30:
        /*00bc*/ 	.word	0x00000000
        /*00c0*/ 	.short	0x0002
        /*00c2*/ 	.short	0x0010
        /*00c4*/ 	.byte	0x00, 0xf4, 0x21, 0x00


	//----- nvinfo : EIATTR_KPARAM_INFO
	.align		4
.L_31:
        /*00c8*/ 	.byte	0x04, 0x17
        /*00ca*/ 	.short	(.L_33 - .L_32)
.L_32:
        /*00cc*/ 	.word	0x00000000
        /*00d0*/ 	.short	0x0001
        /*00d2*/ 	.short	0x0008
        /*00d4*/ 	.byte	0x00, 0xf4, 0x21, 0x00


	//----- nvinfo : EIATTR_KPARAM_INFO
	.align		4
.L_33:
        /*00d8*/ 	.byte	0x04, 0x17
        /*00da*/ 	.short	(.L_35 - .L_34)
.L_34:
        /*00dc*/ 	.word	0x00000000
        /*00e0*/ 	.short	0x0000
        /*00e2*/ 	.short	0x0000
        /*00e4*/ 	.byte	0x00, 0xf4, 0x21, 0x00


	//----- nvinfo : EIATTR_EXPLICIT_CLUSTER
	.align		4
.L_35:
        /*00e8*/ 	.byte	0x01, 0x3e
	.zero		2


	//----- nvinfo : EIATTR_CTA_PER_CLUSTER
	.align		4
        /*00ec*/ 	.byte	0x04, 0x3d
        /*00ee*/ 	.short	(.L_37 - .L_36)
.L_36:
        /*00f0*/ 	.word	0x00000004
        /*00f4*/ 	.word	0x00000001
        /*00f8*/ 	.word	0x00000001


	//----- nvinfo : EIATTR_SPARSE_MMA_MASK
	.align		4
.L_37:
        /*00fc*/ 	.byte	0x03, 0x50
        /*00fe*/ 	.short	0x0000


	//----- nvinfo : EIATTR_MAXREG_COUNT
	.align		4
        /*0100*/ 	.byte	0x03, 0x1b
        /*0102*/ 	.short	0x00ff


	//----- nvinfo : EIATTR_NUM_BARRIERS
	.align		4
        /*0104*/ 	.byte	0x02, 0x4c
        /*0106*/ 	.byte	0x01
	.zero		1


	//----- nvinfo : EIATTR_ANNOTATIONS
	.align		4
        /*0108*/ 	.byte	0x04, 0x55
        /*010a*/ 	.short	(.L_39 - .L_38)


	//   ....[0]....
.L_38:
        /*010c*/ 	.word	0x00000001
        /*0110*/ 	.byte	0x10, 0x06, 0x00, 0x00, 0x01, 0x00, 0x00, 0x00, 0xe0, 0x0d, 0x00, 0x00, 0x01, 0x00, 0x00, 0x00
        /* <DEDUP_REMOVED lines=1064> */
        /*43a0*/ 	.byte	0x30, 0xad, 0x01, 0x00


	//----- nvinfo : EIATTR_MERCURY_ISA_VERSION
	.align		4
.L_39:
        /*43a4*/ 	.byte	0x03, 0x5f
        /*43a6*/ 	.short	0x0101


	//----- nvinfo : EIATTR_EXIT_INSTR_OFFSETS
	.align		4
        /*43a8*/ 	.byte	0x04, 0x1c
        /*43aa*/ 	.short	(.L_41 - .L_40)


	//   ....[0]....
.L_40:
        /*43ac*/ 	.word	0x0001f600


	//   ....[1]....
        /*43b0*/ 	.word	0x0001f620


	//----- nvinfo : EIATTR_REQNTID
	.align		4
.L_41:
        /*43b4*/ 	.byte	0x04, 0x10
        /*43b6*/ 	.short	(.L_43 - .L_42)
.L_42:
        /*43b8*/ 	.word	0x00000080
        /*43bc*/ 	.word	0x00000001
        /*43c0*/ 	.word	0x00000001


	//----- nvinfo : EIATTR_CBANK_PARAM_SIZE
	.align		4
.L_43:
        /*43c4*/ 	.byte	0x03, 0x19
        /*43c6*/ 	.short	0x0050


	//----- nvinfo : EIATTR_PARAM_CBANK
	.align		4
        /*43c8*/ 	.byte	0x04, 0x0a
        /*43ca*/ 	.short	(.L_45 - .L_44)
	.align		4
.L_44:
        /*43cc*/ 	.word	index@(.nv.constant0.matmul_kernel)
        /*43d0*/ 	.short	0x0210
        /*43d2*/ 	.short	0x0050


	//----- nvinfo : EIATTR_SW_WAR
	.align		4
.L_45:
        /*43d4*/ 	.byte	0x04, 0x36
        /*43d6*/ 	.short	(.L_47 - .L_46)
.L_46:
        /*43d8*/ 	.word	0x00000008
.L_47:


//--------------------- .nv.callgraph             --------------------------
	.section	.nv.callgraph,"",@"SHT_CUDA_CALLGRAPH"
	.align	4
	.sectionentsize	8
	.align		4
        /*0000*/ 	.word	0x00000000
	.align		4
        /*0004*/ 	.word	0xffffffff
	.align		4
        /*0008*/ 	.word	0x00000000
	.align		4
        /*000c*/ 	.word	0xfffffffe
	.align		4
        /*0010*/ 	.word	0x00000000
	.align		4
        /*0014*/ 	.word	0xfffffffd
	.align		4
        /*0018*/ 	.word	0x00000000
	.align		4
        /*001c*/ 	.word	0xfffffffc


//--------------------- .text.matmul_kernel       --------------------------
	.section	.text.matmul_kernel,"ax",@progbits
	.align	128
        .global         matmul_kernel
        .type           matmul_kernel,@function
        .size           matmul_kernel,(.L_x_4 - matmul_kernel)
        .other          matmul_kernel,@"STO_CUDA_ENTRY STV_DEFAULT"
matmul_kernel:
.text.matmul_kernel:
[----:B------:R-:W0:Y:S08]  /*0000*/  LDC R1, c[0x0][0x28] ;  /* 0x00000a00ff017b82 */ /* 0x000e300000000800 */
[----:B------:R-:W1:Y:S01]  /*0010*/  LDC.64 R18, c[0x0][0x228] ;  /* 0x00008a00ff127b82 */ /* 0x000e620000000a00 */
[----:B------:R-:W2:Y:S01]  /*0020*/  S2R R24, SR_TID.X ;  /* 0x0000000000187919 */ /* 0x000ea20000002100 */
[----:B0-----:R-:W-:Y:S01]  /*0030*/  VIADD R1, R1, 0xfffff720 ;  /* 0xfffff72001017836 */ /* 0x001fe20000000000 */
[----:B------:R-:W-:Y:S01]  /*0040*/  UMOV UR8, 0x400 ;  /* 0x0000040000087882 */ /* 0x000fe20000000000 */
[----:B------:R-:W-:-:S04]  /*0050*/  ULDC.64 UR40, c[0x0][0x208] ;  /* 0x0000820000287ab9 */ /* 0x000fc80000000a00 */
[----:B------:R-:W0:Y:S08]  /*0060*/  S2UR UR4, SR_CTAID.X ;  /* 0x00000000000479c3 */ /* 0x000e300000002500 */
[----:B------:R-:W3:Y:S01]  /*0070*/  S2UR UR6, SR_CgaCtaId ;  /* 0x00000000000679c3 */ /* 0x000ee20000008800 */
[----:B-1----:R-:W-:-:S07]  /*0080*/  VIADD R0, R19, 0x7f ;  /* 0x0000007f13007836 */ /* 0x002fce0000000000 */
[----:B------:R-:W1:Y:S01]  /*0090*/  LDC R21, c[0x0][0x230] ;  /* 0x00008c00ff157b82 */ /* 0x000e620000000800 */
[----:B------:R-:W-:Y:S02]  /*00a0*/  SHF.R.S32.HI R3, RZ, 0x1f, R0 ;  /* 0x0000001fff037819 */ /* 0x000fe40000011400 */
[----:B0-----:R-:W-:Y:S01]  /*00b0*/  I2FP.F32.U32 R5, UR4 ;  /* 0x0000000400057c45 */ /* 0x001fe20008201000 */
[----:B------:R-:W-:Y:S01]  /*00c0*/  ULDC UR4, c[0x0][0x150] ;  /* 0x0000540000047ab9 */ /* 0x000fe20000000800 */
[----:B------:R-:W-:Y:S02]  /*00d0*/  LEA.HI R3, R3, R0, RZ, 0x7 ;  /* 0x0000000003037211 */ /* 0x000fe400078f38ff */
[----:B--2---:R-:W-:Y:S01]  /*00e0*/  LOP3.LUT R231, R24, 0x7f, RZ, 0xc0, !PT ;  /* 0x0000007f18e77812 */ /* 0x004fe200078ec0ff */
[----:B------:R-:W-:Y:S01]  /*00f0*/  FMUL R5, R5, UR4 ;  /* 0x0000000405057c20 */ /* 0x000fe20008400000 */
[----:B------:R-:W-:Y:S01]  /*0100*/  SHF.R.S32.HI R3, RZ, 0x7, R3 ;  /* 0x00000007ff037819 */ /* 0x000fe20000011403 */
[----:B---3--:R-:W-:-:S02]  /*0110*/  USHF.L.U32 UR5, UR6, 0x7, URZ ;  /* 0x0000000706057899 */ /* 0x008fc4000800063f */
[----:B------:R-:W-:Y:S02]  /*0120*/  ULEA UR8, UR6, UR8, 0x18 ;  /* 0x0000000806087291 */ /* 0x000fe4000f8ec03f */
[----:B------:R-:W-:Y:S01]  /*0130*/  IMAD.SHL.U32 R4, R3, 0x8, RZ ;  /* 0x0000000803047824 */ /* 0x000fe200078e00ff */
[----:B------:R-:W0:Y:S01]  /*0140*/  F2I.U32.TRUNC.NTZ R5, R5 ;  /* 0x0000000500057305 */ /* 0x000e22000020f000 */
[----:B------:R-:W-:-:S03]  /*0150*/  ULOP3.LUT UR5, UR5, 0x180, URZ, 0xc0, !UPT ;  /* 0x0000018005057892 */ /* 0x000fc6000f8ec03f */
[----:B------:R-:W-:Y:S01]  /*0160*/  IABS R7, R4 ;  /* 0x0000000400077213 */ /* 0x000fe20000000000 */
[----:B-1----:R-:W-:-:S03]  /*0170*/  VIADD R21, R21, 0x7f ;  /* 0x0000007f15157836 */ /* 0x002fc60000000000 */
[----:B------:R-:W1:Y:S01]  /*0180*/  I2F.RP R0, R7 ;  /* 0x0000000700007306 */ /* 0x000e620000209400 */
[----:B0-----:R-:W-:-:S07]  /*0190*/  IABS R11, R5 ;  /* 0x00000005000b7213 */ /* 0x001fce0000000000 */
[----:B-1----:R-:W0:Y:S02]  /*01a0*/  MUFU.RCP R0, R0 ;  /* 0x0000000000007308 */ /* 0x002e240000001000 */
[----:B0-----:R-:W-:Y:S01]  /*01b0*/  VIADD R2, R0, 0xffffffe ;  /* 0x0ffffffe00027836 */ /* 0x001fe20000000000 */
[----:B------:R-:W-:-:S05]  /*01c0*/  IABS R0, R4 ;  /* 0x0000000400007213 */ /* 0x000fca0000000000 */
[----:B------:R0:W1:Y:S01]  /*01d0*/  F2I.FTZ.U32.TRUNC.NTZ R3, R2 ;  /* 0x0000000200037305 */ /* 0x000062000021f000 */
[----:B------:R-:W-:Y:S02]  /*01e0*/  IMAD.MOV R0, RZ, RZ, -R0 ;  /* 0x000000ffff007224 */ /* 0x000fe400078e0a00 */
[----:B0-----:R-:W-:Y:S02]  /*01f0*/  IMAD.MOV.U32 R2, RZ, RZ, RZ ;  /* 0x000000ffff027224 */ /* 0x001fe400078e00ff */
[----:B-1----:R-:W-:-:S04]  /*0200*/  IMAD.MOV R6, RZ, RZ, -R3 ;  /* 0x000000ffff067224 */ /* 0x002fc800078e0a03 */
[----:B------:R-:W-:-:S04]  /*0210*/  IMAD R9, R6, R7, RZ ;  /* 0x0000000706097224 */ /* 0x000fc800078e02ff */
[----:B------:R-:W-:-:S06]  /*0220*/  IMAD.HI.U32 R2, R3, R9, R2 ;  /* 0x0000000903027227 */ /* 0x000fcc00078e0002 */
[----:B------:R-:W-:-:S04]  /*0230*/  IMAD.HI.U32 R2, R2, R11, RZ ;  /* 0x0000000b02027227 */ /* 0x000fc800078e00ff */
[----:B------:R-:W-:-:S05]  /*0240*/  IMAD R0, R2, R0, R11 ;  /* 0x0000000002007224 */ /* 0x000fca00078e020b */
[----:B------:R-:W-:-:S13]  /*0250*/  ISETP.GT.U32.AND P1, PT, R7, R0, PT ;  /* 0x000000000700720c */ /* 0x000fda0003f24070 */
[----:B------:R-:W-:Y:S02]  /*0260*/  @!P1 IMAD.IADD R0, R0, 0x1, -R7 ;  /* 0x0000000100009824 */ /* 0x000fe400078e0a07 */
[----:B------:R-:W-:Y:S01]  /*0270*/  @!P1 VIADD R2, R2, 0x1 ;  /* 0x0000000102029836 */ /* 0x000fe20000000000 */
[----:B------:R-:W-:Y:S02]  /*0280*/  ISETP.NE.AND P1, PT, R4, RZ, PT ;  /* 0x000000ff0400720c */ /* 0x000fe40003f25270 */
[----:B------:R-:W-:Y:S02]  /*0290*/  ISETP.GE.U32.AND P0, PT, R0, R7, PT ;  /* 0x000000070000720c */ /* 0x000fe40003f06070 */
[----:B------:R-:W-:-:S04]  /*02a0*/  LOP3.LUT R0, R5, R4, RZ, 0x3c, !PT ;  /* 0x0000000405007212 */ /* 0x000fc800078e3cff */
[----:B------:R-:W-:Y:S01]  /*02b0*/  ISETP.GE.AND P2, PT, R0, RZ, PT ;  /* 0x000000ff0000720c */ /* 0x000fe20003f46270 */
[----:B------:R-:W-:-:S05]  /*02c0*/  VIADD R0, R18, 0x1ff ;  /* 0x000001ff12007836 */ /* 0x000fca0000000000 */
[----:B------:R-:W-:Y:S01]  /*02d0*/  SHF.R.S32.HI R3, RZ, 0x1f, R0 ;  /* 0x0000001fff037819 */ /* 0x000fe20000011400 */
[----:B------:R-:W-:-:S03]  /*02e0*/  @P0 VIADD R2, R2, 0x1 ;  /* 0x0000000102020836 */ /* 0x000fc60000000000 */
[----:B------:R-:W-:-:S03]  /*02f0*/  LEA.HI R3, R3, R0, RZ, 0x9 ;  /* 0x0000000003037211 */ /* 0x000fc600078f48ff */
[----:B------:R-:W-:Y:S01]  /*0300*/  @!P2 IMAD.MOV R2, RZ, RZ, -R2 ;  /* 0x000000ffff02a224 */ /* 0x000fe200078e0a02 */
[----:B------:R-:W-:-:S05]  /*0310*/  @!P1 LOP3.LUT R2, RZ, R4, RZ, 0x33, !PT ;  /* 0x00000004ff029212 */ /* 0x000fca00078e33ff */
[----:B------:R-:W-:Y:S02]  /*0320*/  IMAD.SHL.U32 R6, R2, 0x8, RZ ;  /* 0x0000000802067824 */ /* 0x000fe400078e00ff */
[----:B------:R-:W-:-:S03]  /*0330*/  IMAD.MOV R2, RZ, RZ, -R2 ;  /* 0x000000ffff027224 */ /* 0x000fc600078e0a02 */
[----:B------:R-:W-:Y:S01]  /*0340*/  LEA.HI.SX32 R3, R3, -R6, 0x17 ;  /* 0x8000000603037211 */ /* 0x000fe200078fbaff */
[----:B------:R-:W-:-:S03]  /*0350*/  IMAD R4, R4, R2, R5 ;  /* 0x0000000204047224 */ /* 0x000fc600078e0205 */
[----:B------:R-:W-:Y:S02]  /*0360*/  VIMNMX R11, R3, 0x8, PT ;  /* 0x00000008030b7848 */ /* 0x000fe40003fe0100 */
[----:B------:R-:W-:Y:S02]  /*0370*/  IABS R9, R4 ;  /* 0x0000000400097213 */ /* 0x000fe40000000000 */
[----:B------:R-:W-:-:S04]  /*0380*/  IABS R7, R11 ;  /* 0x0000000b00077213 */ /* 0x000fc80000000000 */
[----:B------:R-:W0:Y:S08]  /*0390*/  I2F.RP R0, R7 ;  /* 0x0000000700007306 */ /* 0x000e300000209400 */
[----:B0-----:R-:W0:Y:S02]  /*03a0*/  MUFU.RCP R0, R0 ;  /* 0x0000000000007308 */ /* 0x001e240000001000 */
[----:B0-----:R-:W-:-:S06]  /*03b0*/  VIADD R3, R0, 0xffffffe ;  /* 0x0ffffffe00037836 */ /* 0x001fcc0000000000 */
[----:B------:R-:W0:Y:S02]  /*03c0*/  F2I.FTZ.U32.TRUNC.NTZ R3, R3 ;  /* 0x0000000300037305 */ /* 0x000e24000021f000 */
[----:B0-----:R-:W-:-:S04]  /*03d0*/  IMAD.MOV R8, RZ, RZ, -R3 ;  /* 0x000000ffff087224 */ /* 0x001fc800078e0a03 */
[----:B------:R-:W-:Y:S01]  /*03e0*/  IMAD.MOV.U32 R2, RZ, RZ, R8 ;  /* 0x000000ffff027224 */ /* 0x000fe200078e0008 */
[----:B------:R-:W-:-:S03]  /*03f0*/  IABS R8, R11 ;  /* 0x0000000b00087213 */ /* 0x000fc60000000000 */
[----:B------:R-:W-:Y:S02]  /*0400*/  IMAD R5, R2, R7, RZ ;  /* 0x0000000702057224 */ /* 0x000fe400078e02ff */
[----:B------:R-:W-:Y:S02]  /*0410*/  IMAD.MOV.U32 R2, RZ, RZ, RZ ;  /* 0x000000ffff027224 */ /* 0x000fe400078e00ff */
[----:B------:R-:W-:Y:S02]  /*0420*/  IMAD.MOV R0, RZ, RZ, -R8 ;  /* 0x000000ffff007224 */ /* 0x000fe400078e0a08 */
        /* <DEDUP_REMOVED lines=9> */
[----:B------:R-:W-:-:S07]  /*04c0*/  ISETP.GE.AND P2, PT, R0, RZ, PT ;  /* 0x000000ff0000720c */ /* 0x000fce0003f46270 */
[----:B------:R-:W-:Y:S01]  /*04d0*/  @P0 VIADD R2, R2, 0x1 ;  /* 0x0000000102020836 */ /* 0x000fe20000000000 */
[----:B------:R-:W-:-:S05]  /*04e0*/  ISETP.GT.AND P0, PT, R21, 0x7f, PT ;  /* 0x0000007f1500780c */ /* 0x000fca0003f04270 */
[----:B------:R-:W-:Y:S01]  /*04f0*/  @!P2 IMAD.MOV R2, RZ, RZ, -R2 ;  /* 0x000000ffff02a224 */ /* 0x000fe200078e0a02 */
[----:B------:R-:W-:-:S05]  /*0500*/  @!P1 LOP3.LUT R2, RZ, R11, RZ, 0x33, !PT ;  /* 0x0000000bff029212 */ /* 0x000fca00078e33ff */
[----:B------:R-:W-:-:S04]  /*0510*/  IMAD.MOV R0, RZ, RZ, -R2 ;  /* 0x000000ffff007224 */ /* 0x000fc800078e0a02 */
[----:B------:R-:W-:-:S04]  /*0520*/  IMAD R0, R11, R0, R4 ;  /* 0x000000000b007224 */ /* 0x000fc800078e0204 */
[----:B------:R-:W-:-:S05]  /*0530*/  IMAD.IADD R0, R6, 0x1, R0 ;  /* 0x0000000106007824 */ /* 0x000fca00078e0200 */
[----:B------:R-:W-:Y:S01]  /*0540*/  R2UR UR4, R0 ;  /* 0x00000000000472ca */ /* 0x000fe200000e0000 */
[----:B------:R-:W-:-:S04]  /*0550*/  IMAD.SHL.U32 R0, R2, 0x80, RZ ;  /* 0x0000008002007824 */ /* 0x000fc800078e00ff */
[C---:B------:R-:W-:Y:S02]  /*0560*/  VIADD R31, R0.reuse, 0x1 ;  /* 0x00000001001f7836 */ /* 0x040fe40000000000 */
[C---:B------:R-:W-:Y:S02]  /*0570*/  VIADD R29, R0.reuse, 0x2 ;  /* 0x00000002001d7836 */ /* 0x040fe40000000000 */
[C---:B------:R-:W-:Y:S02]  /*0580*/  VIADD R27, R0.reuse, 0x3 ;  /* 0x00000003001b7836 */ /* 0x040fe40000000000 */
[C---:B------:R-:W-:Y:S02]  /*0590*/  VIADD R25, R0.reuse, 0x4 ;  /* 0x0000000400197836 */ /* 0x040fe40000000000 */
[----:B------:R-:W-:Y:S01]  /*05a0*/  ULEA UR4, UR4, UR5, 0x9 ;  /* 0x0000000504047291 */ /* 0x000fe2000f8e483f */
[C---:B------:R-:W-:Y:S02]  /*05b0*/  VIADD R23, R0.reuse, 0x5 ;  /* 0x0000000500177836 */ /* 0x040fe40000000000 */
[----:B------:R-:W-:-:S02]  /*05c0*/  VIADD R17, R0, 0x6 ;  /* 0x0000000600117836 */ /* 0x000fc40000000000 */
[C---:B------:R-:W-:Y:S02]  /*05d0*/  VIADD R33, R0.reuse, 0x7 ;  /* 0x0000000700217836 */ /* 0x040fe40000000000 */
[----:B------:R-:W-:Y:S02]  /*05e0*/  VIADD R152, R231, UR4 ;  /* 0x00000004e7987c36 */ /* 0x000fe40008000000 */
[C---:B------:R-:W-:Y:S02]  /*05f0*/  VIADD R41, R0.reuse, 0x8 ;  /* 0x0000000800297836 */ /* 0x040fe40000000000 */
[C---:B------:R-:W-:Y:S01]  /*0600*/  VIADD R43, R0.reuse, 0x9 ;  /* 0x00000009002b7836 */ /* 0x040fe20000000000 */
[----:B------:R0:W-:Y:S01]  /*0610*/  STL [R1+0x87c], R152 ;  /* 0x00087c9801007387 */ /* 0x0001e20000100800 */
[C---:B------:R-:W-:Y:S02]  /*0620*/  VIADD R37, R0.reuse, 0xa ;  /* 0x0000000a00257836 */ /* 0x040fe40000000000 */
[----:B------:R-:W-:-:S02]  /*0630*/  VIADD R35, R0, 0xb ;  /* 0x0000000b00237836 */ /* 0x000fc40000000000 */
[C---:B------:R-:W-:Y:S02]  /*0640*/  VIADD R39, R0.reuse, 0xc ;  /* 0x0000000c00277836 */ /* 0x040fe40000000000 */
[C---:B------:R-:W-:Y:S02]  /*0650*/  VIADD R45, R0.reuse, 0xd ;  /* 0x0000000d002d7836 */ /* 0x040fe40000000000 */
[C---:B------:R-:W-:Y:S02]  /*0660*/  VIADD R22, R0.reuse, 0xe ;  /* 0x0000000e00167836 */ /* 0x040fe40000000000 */
[C---:B------:R-:W-:Y:S02]  /*0670*/  VIADD R20, R0.reuse, 0xf ;  /* 0x0000000f00147836 */ /* 0x040fe40000000000 */
        /* <DEDUP_REMOVED lines=111> */
[----:B------:R-:W-:Y:S01]  /*0d70*/  VIADD R48, R0, 0x7f ;  /* 0x0000007f00307836 */ /* 0x000fe20000000000 */
[----:B0-----:R-:W-:Y:S06]  /*0d80*/  @P0 BRA `(.L_x_0) ;  /* 0x00000004000c0947 */ /* 0x001fec0003800000 */
[----:B------:R-:W-:Y:S01]  /*0d90*/  IMAD.SHL.U32 R2, R24, 0x10, RZ ;  /* 0x0000001018027824 */ /* 0x000fe200078e00ff */
[----:B------:R-:W-:Y:S02]  /*0da0*/  CS2R R88, SRZ ;  /* 0x0000000000587805 */ /* 0x000fe4000001ff00 */
[----:B------:R-:W-:Y:S02]  /*0db0*/  CS2R R90, SRZ ;  /* 0x00000000005a7805 */ /* 0x000fe4000001ff00 */
[----:B------:R-:W-:Y:S02]  /*0dc0*/  CS2R R92, SRZ ;  /* 0x00000000005c7805 */ /* 0x000fe4000001ff00 */
[----:B------:R-:W-:Y:S01]  /*0dd0*/  CS2R R94, SRZ ;  /* 0x00000000005e7805 */ /* 0x000fe2000001ff00 */
[----:B------:R0:W-:Y:S01]  /*0de0*/  STL [R1+0x880], R2 ;  /* 0x0008800201007387 */ /* 0x0001e20000100800 */
[----:B------:R-:W-:Y:S02]  /*0df0*/  CS2R R96, SRZ ;  /* 0x0000000000607805 */ /* 0x000fe4000001ff00 */
[----:B------:R-:W-:-:S02]  /*0e00*/  CS2R R98, SRZ ;  /* 0x0000000000627805 */ /* 0x000fc4000001ff00 */
[----:B------:R-:W-:Y:S02]  /*0e10*/  CS2R R100, SRZ ;  /* 0x0000000000647805 */ /* 0x000fe4000001ff00 */
[----:B------:R-:W-:Y:S02]  /*0e20*/  CS2R R102, SRZ ;  /* 0x0000000000667805 */ /* 0x000fe4000001ff00 */
[----:B------:R-:W-:Y:S02]  /*0e30*/  CS2R R104, SRZ ;  /* 0x0000000000687805 */ /* 0x000fe4000001ff00 */
[----:B------:R-:W-:Y:S02]  /*0e40*/  CS2R R106, SRZ ;  /* 0x00000000006a7805 */ /* 0x000fe4000001ff00 */
        /* <DEDUP_REMOVED lines=53> */
[----:B------:R-:W-:Y:S01]  /*11a0*/  CS2R R86, SRZ ;  /* 0x0000000000567805 */ /* 0x000fe2000001ff00 */
[----:B0-----:R-:W-:Y:S06]  /*11b0*/  BRA `(.L_x_1) ;  /* 0x0000019800c87947 */ /* 0x001fec0003800000 */
.L_x_0:
[----:B------:R-:W-:Y:S01]  /*11c0*/  IABS R46, R18 ;  /* 0x00000012002e7213 */ /* 0x000fe20000000000 */
[----:B------:R-:W-:Y:S01]  /*11d0*/  ULDC UR9, c[0x0][0x23c] ;  /* 0x00008f0000097ab9 */ /* 0x000fe20000000800 */
[----:B------:R-:W-:Y:S01]  /*11e0*/  IABS R2, R19 ;  /* 0x0000001300027213 */ /* 0x000fe20000000000 */
[----:B------:R-:W-:Y:S01]  /*11f0*/  ULDC.64 UR4, c[0x0][0x218] ;  /* 0x0000860000047ab9 */ /* 0x000fe20000000a00 */
[----:B------:R-:W0:Y:S01]  /*1200*/  I2F.RP R3, R46 ;  /* 0x0000002e00037306 */ /* 0x000e220000209400 */
[----:B------:R-:W-:Y:S01]  /*1210*/  IABS R134, R0 ;  /* 0x0000000000867213 */ /* 0x000fe20000000000 */
[----:B------:R-:W-:Y:S01]  /*1220*/  ULDC.64 UR6, c[0x0][0x210] ;  /* 0x0000840000067ab9 */ /* 0x000fe20000000a00 */
[----:B------:R-:W-:Y:S01]  /*1230*/  IABS R40, R48 ;  /* 0x0000003000287213 */ /* 0x000fe20000000000 */
[----:B------:R-:W-:Y:S01]  /*1240*/  USHF.R.U32.HI UR12, URZ, 0x4, UR8 ;  /* 0x000000043f0c7899 */ /* 0x000fe20008011608 */
[----:B------:R-:W-:Y:S01]  /*1250*/  ISETP.GE.AND P1, PT, R42, RZ, PT ;  /* 0x000000ff2a00720c */ /* 0x000fe20003f26270 */
[----:B------:R-:W-:Y:S01]  /*1260*/  UMOV UR15, 0x40000040 ;  /* 0x40000040000f7882 */ /* 0x000fe20000000000 */
[----:B------:R-:W-:Y:S01]  /*1270*/  IABS R42, R42 ;  /* 0x0000002a002a7213 */ /* 0x000fe20000000000 */
[----:B------:R-:W1:Y:S01]  /*1280*/  I2F.RP R5, R2 ;  /* 0x0000000200057306 */ /* 0x000e620000209400 */
[----:B------:R-:W-:Y:S01]  /*1290*/  IABS R132, R44 ;  /* 0x0000002c00847213 */ /* 0x000fe20000000000 */
[----:B------:R-:W-:Y:S01]  /*12a0*/  USGXT.U32 UR12, UR12, 0xe ;  /* 0x0000000e0c0c789a */ /* 0x000fe20008000000 */
[----:B------:R-:W-:-:S02]  /*12b0*/  ISETP.GE.AND P2, PT, R152, RZ, PT ;  /* 0x000000ff9800720c */ /* 0x000fc40003f46270 */
[----:B------:R-:W-:Y:S02]  /*12c0*/  ISETP.GE.AND P4, PT, R44, RZ, PT ;  /* 0x000000ff2c00720c */ /* 0x000fe40003f86270 */
[----:B------:R-:W-:Y:S01]  /*12d0*/  IABS R130, R150 ;  /* 0x0000009600827213 */ /* 0x000fe20000000000 */
[----:B0-----:R-:W0:Y:S01]  /*12e0*/  MUFU.RCP R3, R3 ;  /* 0x0000000300037308 */ /* 0x001e220000001000 */
[----:B------:R-:W-:Y:S02]  /*12f0*/  IABS R44, R122 ;  /* 0x0000007a002c7213 */ /* 0x000fe40000000000 */
[----:B------:R-:W-:Y:S02]  /*1300*/  IABS R128, R120 ;  /* 0x0000007800807213 */ /* 0x000fe40000000000 */
[----:B------:R-:W-:Y:S02]  /*1310*/  ISETP.GE.AND P3, PT, R48, RZ, PT ;  /* 0x000000ff3000720c */ /* 0x000fe40003f66270 */
[----:B------:R-:W-:Y:S01]  /*1320*/  IABS R48, R114 ;  /* 0x0000007200307213 */ /* 0x000fe20000000000 */
[----:B-1----:R-:W1:Y:S01]  /*1330*/  MUFU.RCP R5, R5 ;  /* 0x0000000500057308 */ /* 0x002e620000001000 */
[----:B------:R-:W-:-:S02]  /*1340*/  IABS R126, R116 ;  /* 0x00000074007e7213 */ /* 0x000fc40000000000 */
[----:B------:R-:W-:Y:S02]  /*1350*/  IABS R124, R112 ;  /* 0x00000070007c7213 */ /* 0x000fe40000000000 */
[----:B------:R-:W-:Y:S02]  /*1360*/  IABS R50, R110 ;  /* 0x0000006e00327213 */ /* 0x000fe40000000000 */
[----:B------:R-:W-:Y:S01]  /*1370*/  IABS R250, R144 ;  /* 0x0000009000fa7213 */ /* 0x000fe20000000000 */
[----:B0-----:R-:W-:Y:S01]  /*1380*/  VIADD R14, R3, 0xffffffe ;  /* 0x0ffffffe030e7836 */ /* 0x001fe20000000000 */
[----:B------:R-:W-:Y:S02]  /*1390*/  IABS R252, R142 ;  /* 0x0000008e00fc7213 */ /* 0x000fe40000000000 */
[----:B------:R-:W-:Y:S01]  /*13a0*/  IABS R246, R137 ;  /* 0x0000008900f67213 */ /* 0x000fe20000000000 */
[----:B------:R0:W2:Y:S01]  /*13b0*/  F2I.FTZ.U32.TRUNC.NTZ R15, R14 ;  /* 0x0000000e000f7305 */ /* 0x0000a2000021f000 */
[----:B------:R-:W-:-:S02]  /*13c0*/  IABS R248, R140 ;  /* 0x0000008c00f87213 */ /* 0x000fc40000000000 */
[----:B------:R-:W-:Y:S01]  /*13d0*/  IABS R244, R138 ;  /* 0x0000008a00f47213 */ /* 0x000fe20000000000 */
[----:B-1----:R-:W-:Y:S01]  /*13e0*/  VIADD R12, R5, 0xffffffe ;  /* 0x0ffffffe050c7836 */ /* 0x002fe20000000000 */
[----:B------:R-:W-:Y:S02]  /*13f0*/  IABS R5, R152 ;  /* 0x0000009800057213 */ /* 0x000fe40000000000 */
[----:B------:R-:W-:Y:S01]  /*1400*/  IABS R242, R135 ;  /* 0x0000008700f27213 */ /* 0x000fe20000000000 */
[----:B------:R1:W3:Y:S01]  /*1410*/  F2I.FTZ.U32.TRUNC.NTZ R13, R12 ;  /* 0x0000000c000d7305 */ /* 0x0002e2000021f000 */
[----:B0-----:R-:W-:Y:S01]  /*1420*/  IMAD.MOV.U32 R14, RZ, RZ, RZ ;  /* 0x000000ffff0e7224 */ /* 0x001fe200078e00ff */
[----:B------:R-:W-:Y:S02]  /*1430*/  IABS R240, R136 ;  /* 0x0000008800f07213 */ /* 0x000fe40000000000 */
[----:B------:R-:W-:Y:S02]  /*1440*/  IABS R236, R131 ;  /* 0x0000008300ec7213 */ /* 0x000fe40000000000 */
[----:B------:R-:W-:Y:S01]  /*1450*/  IABS R232, R133 ;  /* 0x0000008500e87213 */ /* 0x000fe20000000000 */
[----:B--2---:R-:W-:Y:S01]  /*1460*/  IMAD.MOV R9, RZ, RZ, -R15 ;  /* 0x000000ffff097224 */ /* 0x004fe200078e0a0f */
[----:B------:R-:W-:Y:S01]  /*1470*/  IABS R238, R127 ;  /* 0x0000007f00ee7213 */ /* 0x000fe20000000000 */
[----:B-1----:R-:W-:Y:S01]  /*1480*/  IMAD.MOV.U32 R12, RZ, RZ, RZ ;  /* 0x000000ffff0c7224 */ /* 0x002fe200078e00ff */
[----:B------:R-:W-:Y:S01]  /*1490*/  IABS R234, R129 ;  /* 0x0000008100ea7213 */ /* 0x000fe20000000000 */
[----:B------:R-:W-:Y:S01]  /*14a0*/  IMAD R9, R9, R46, RZ ;  /* 0x0000002e09097224 */ /* 0x000fe200078e02ff */
[----:B------:R-:W-:-:S02]  /*14b0*/  IABS R230, R125 ;  /* 0x0000007d00e67213 */ /* 0x000fc40000000000 */
[----:B------:R-:W-:Y:S01]  /*14c0*/  IABS R228, R123 ;  /* 0x0000007b00e47213 */ /* 0x000fe20000000000 */
[----:B------:R-:W-:Y:S01]  /*14d0*/  IMAD.HI.U32 R15, R15, R9, R14 ;  /* 0x000000090f0f7227 */ /* 0x000fe200078e000e */
[----:B------:R-:W-:Y:S02]  /*14e0*/  IABS R226, R8 ;  /* 0x0000000800e27213 */ /* 0x000fe40000000000 */
[----:B------:R-:W-:Y:S01]  /*14f0*/  IABS R224, R10 ;  /* 0x0000000a00e07213 */ /* 0x000fe20000000000 */
[----:B---3--:R-:W-:Y:S01]  /*1500*/  IMAD.MOV R3, RZ, RZ, -R13 ;  /* 0x000000ffff037224 */ /* 0x008fe200078e0a0d */
[----:B------:R-:W-:Y:S01]  /*1510*/  IABS R222, R121 ;  /* 0x0000007900de7213 */ /* 0x000fe20000000000 */
[----:B------:R-:W-:Y:S01]  /*1520*/  IMAD.HI.U32 R15, R15, R5, RZ ;  /* 0x000000050f0f7227 */ /* 0x000fe200078e00ff */
[----:B------:R-:W-:Y:S02]  /*1530*/  IABS R220, R115 ;  /* 0x0000007300dc7213 */ /* 0x000fe40000000000 */
[----:B------:R-:W-:Y:S01]  /*1540*/  IABS R218, R117 ;  /* 0x0000007500da7213 */ /* 0x000fe20000000000 */
[----:B------:R-:W-:Y:S01]  /*1550*/  IMAD.MOV R15, RZ, RZ, -R15 ;  /* 0x000000ffff0f7224 */ /* 0x000fe200078e0a0f */
[----:B------:R-:W-:Y:S01]  /*1560*/  IABS R216, R119 ;  /* 0x0000007700d87213 */ /* 0x000fe20000000000 */
[----:B------:R-:W-:Y:S01]  /*1570*/  IMAD R3, R3, R2, RZ ;  /* 0x0000000203037224 */ /* 0x000fe200078e02ff */
[----:B------:R-:W-:Y:S01]  /*1580*/  IABS R214, R111 ;  /* 0x0000006f00d67213 */ /* 0x000fe20000000000 */
[----:B------:R-:W-:Y:S01]  /*1590*/  IMAD R5, R46, R15, R5 ;  /* 0x0000000f2e057224 */ /* 0x000fe200078e0205 */
[----:B------:R-:W-:Y:S01]  /*15a0*/  IABS R212, R107 ;  /* 0x0000006b00d47213 */ /* 0x000fe20000000000 */
[----:B------:R-:W-:Y:S01]  /*15b0*/  IMAD.HI.U32 R3, R13, R3, R12 ;  /* 0x000000030d037227 */ /* 0x000fe200078e000c */
[----:B------:R-:W-:-:S02]  /*15c0*/  IABS R210, R109 ;  /* 0x0000006d00d27213 */ /* 0x000fc40000000000 */
[----:B------:R-:W-:Y:S02]  /*15d0*/  ISETP.GT.U32.AND P0, PT, R46, R5, PT ;  /* 0x000000052e00720c */ /* 0x000fe40003f04070 */
[----:B------:R-:W-:Y:S01]  /*15e0*/  IABS R208, R62 ;  /* 0x0000003e00d07213 */ /* 0x000fe20000000000 */
[C---:B------:R-:W-:Y:S01]  /*15f0*/  IMAD.HI.U32 R12, R3.reuse, R134, RZ ;  /* 0x00000086030c7227 */ /* 0x040fe200078e00ff */
[----:B------:R-:W-:Y:S02]  /*1600*/  IABS R206, R105 ;  /* 0x0000006900ce7213 */ /* 0x000fe40000000000 */
[----:B------:R-:W-:Y:S01]  /*1610*/  IABS R204, R6 ;  /* 0x0000000600cc7213 */ /* 0x000fe20000000000 */
[----:B------:R-:W-:Y:S01]  /*1620*/  IMAD.HI.U32 R9, R3, R40, RZ ;  /* 0x0000002803097227 */ /* 0x000fe200078e00ff */
[----:B------:R-:W-:Y:S02]  /*1630*/  IABS R202, R103 ;  /* 0x0000006700ca7213 */ /* 0x000fe40000000000 */
[----:B------:R-:W-:Y:S01]  /*1640*/  IABS R200, R101 ;  /* 0x0000006500c87213 */ /* 0x000fe20000000000 */
[----:B------:R-:W-:Y:S01]  /*1650*/  IMAD.MOV R13, RZ, RZ, -R12 ;  /* 0x000000ffff0d7224 */ /* 0x000fe200078e0a0c */
[----:B------:R-:W-:Y:S01]  /*1660*/  IABS R198, R97 ;  /* 0x0000006100c67213 */ /* 0x000fe20000000000 */
[----:B------:R-:W-:Y:S01]  /*1670*/  @!P0 IMAD.IADD R5, R5, 0x1, -R46 ;  /* 0x0000000105058824 */ /* 0x000fe200078e0a2e */
[----:B------:R-:W-:Y:S01]  /*1680*/  IABS R196, R99 ;  /* 0x0000006300c47213 */ /* 0x000fe20000000000 */
[----:B------:R-:W-:Y:S01]  /*1690*/  IMAD.MOV R9, RZ, RZ, -R9 ;  /* 0x000000ffff097224 */ /* 0x000fe200078e0a09 */
[----:B------:R-:W-:Y:S01]  /*16a0*/  IABS R194, R91 ;  /* 0x0000005b00c27213 */ /* 0x000fe20000000000 */
[----:B------:R-:W-:Y:S01]  /*16b0*/  IMAD R134, R2, R13, R134 ;  /* 0x0000000d02867224 */ /* 0x000fe200078e0286 */
[----:B------:R-:W-:Y:S01]  /*16c0*/  ISETP.GT.U32.AND P6, PT, R46, R5, PT ;  /* 0x000000052e00720c */ /* 0x000fe20003fc4070 */
[C---:B------:R-:W-:Y:S01]  /*16d0*/  IMAD R40, R2.reuse, R9, R40 ;  /* 0x0000000902287224 */ /* 0x040fe200078e0228 */
[----:B------:R-:W-:Y:S01]  /*16e0*/  IABS R192, R93 ;  /* 0x0000005d00c07213 */ /* 0x000fe20000000000 */
[----:B------:R-:W-:Y:S01]  /*16f0*/  IMAD.HI.U32 R9, R3, R42, RZ ;  /* 0x0000002a03097227 */ /* 0x000fe200078e00ff */
[----:B------:R-:W-:-:S02]  /*1700*/  ISETP.GT.U32.AND P0, PT, R2, R134, PT ;  /* 0x000000860200720c */ /* 0x000fc40003f04070 */
[----:B------:R-:W-:Y:S01]  /*1710*/  ISETP.GT.U32.AND P5, PT, R2, R40, PT ;  /* 0x000000280200720c */ /* 0x000fe20003fa4070 */
[----:B------:R-:W-:Y:S01]  /*1720*/  IMAD.HI.U32 R11, R3, R132, RZ ;  /* 0x00000084030b7227 */ /* 0x000fe200078e00ff */
[----:B------:R-:W-:Y:S02]  /*1730*/  IABS R190, R95 ;  /* 0x0000005f00be7213 */ /* 0x000fe40000000000 */
[----:B------:R-:W-:Y:S01]  /*1740*/  IABS R188, R83 ;  /* 0x0000005300bc7213 */ /* 0x000fe20000000000 */
[----:B------:R-:W-:Y:S01]  /*1750*/  IMAD.MOV R13, RZ, RZ, -R9 ;  /* 0x000000ffff0d7224 */ /* 0x000fe200078e0a09 */
[----:B------:R-:W-:Y:S01]  /*1760*/  IABS R186, R89 ;  /* 0x0000005900ba7213 */ /* 0x000fe20000000000 */
[----:B------:R-:W-:Y:S01]  /*1770*/  @!P6 IMAD.IADD R5, R5, 0x1, -R46 ;  /* 0x000000010505e824 */ /* 0x000fe200078e0a2e */
[----:B------:R-:W-:Y:S01]  /*1780*/  ISETP.NE.AND P6, PT, R18, RZ, PT ;  /* 0x000000ff1200720c */ /* 0x000fe20003fc5270 */
[----:B------:R-:W-:Y:S01]  /*1790*/  IMAD.MOV R11, RZ, RZ, -R11 ;  /* 0x000000ffff0b7224 */ /* 0x000fe200078e0a0b */
[----:B------:R-:W-:Y:S01]  /*17a0*/  IABS R46, R118 ;  /* 0x00000076002e7213 */ /* 0x000fe20000000000 */
[--C-:B------:R-:W-:Y:S01]  /*17b0*/  @!P0 IMAD.IADD R134, R134, 0x1, -R2.reuse ;  /* 0x0000000186868824 */ /* 0x100fe200078e0a02 */
[----:B------:R-:W-:Y:S01]  /*17c0*/  IABS R184, R79 ;  /* 0x0000004f00b87213 */ /* 0x000fe20000000000 */
[----:B------:R-:W-:Y:S01]  /*17d0*/  @!P5 IMAD.IADD R40, R40, 0x1, -R2 ;  /* 0x000000012828d824 */ /* 0x000fe200078e0a02 */
[----:B------:R-:W-:Y:S01]  /*17e0*/  IABS R182, R77 ;  /* 0x0000004d00b67213 */ /* 0x000fe20000000000 */
[C---:B------:R-:W-:Y:S01]  /*17f0*/  IMAD R42, R2.reuse, R13, R42 ;  /* 0x0000000d022a7224 */ /* 0x040fe200078e022a */
[C---:B------:R-:W-:Y:S01]  /*1800*/  ISETP.GT.U32.AND P5, PT, R2.reuse, R134, PT ;  /* 0x000000860200720c */ /* 0x040fe20003fa4070 */
[C---:B------:R-:W-:Y:S01]  /*1810*/  IMAD R132, R2.reuse, R11, R132 ;  /* 0x0000000b02847224 */ /* 0x040fe200078e0284 */
[----:B------:R-:W-:Y:S01]  /*1820*/  ISETP.GT.U32.AND P0, PT, R2, R40, PT ;  /* 0x000000280200720c */ /* 0x000fe20003f04070 */
[----:B------:R-:W-:Y:S01]  /*1830*/  IMAD.HI.U32 R11, R3, R130, RZ ;  /* 0x00000082030b7227 */ /* 0x000fe200078e00ff */
[----:B------:R-:W-:-:S02]  /*1840*/  IABS R180, R81 ;  /* 0x0000005100b47213 */ /* 0x000fc40000000000 */
[----:B------:R-:W-:Y:S01]  /*1850*/  IABS R178, R71 ;  /* 0x0000004700b27213 */ /* 0x000fe20000000000 */
[C---:B------:R-:W-:Y:S01]  /*1860*/  IMAD.HI.U32 R12, R3.reuse, R44, RZ ;  /* 0x0000002c030c7227 */ /* 0x040fe200078e00ff */
[----:B------:R-:W-:Y:S02]  /*1870*/  IABS R174, R75 ;  /* 0x0000004b00ae7213 */ /* 0x000fe40000000000 */
[----:B------:R-:W-:Y:S01]  /*1880*/  IABS R176, R73 ;  /* 0x0000004900b07213 */ /* 0x000fe20000000000 */
[----:B------:R-:W-:Y:S01]  /*1890*/  @!P2 IMAD.MOV R5, RZ, RZ, -R5 ;  /* 0x000000ffff05a224 */ /* 0x000fe200078e0a05 */
[----:B------:R-:W-:Y:S01]  /*18a0*/  @!P6 LOP3.LUT R5, RZ, R18, RZ, 0x33, !PT ;  /* 0x00000012ff05e212 */ /* 0x000fe200078e33ff */
[----:B------:R-:W-:Y:S01]  /*18b0*/  IMAD.MOV R11, RZ, RZ, -R11 ;  /* 0x000000ffff0b7224 */ /* 0x000fe200078e0a0b */
[C---:B------:R-:W-:Y:S01]  /*18c0*/  ISETP.GT.U32.AND P6, PT, R2.reuse, R42, PT ;  /* 0x0000002a0200720c */ /* 0x040fe20003fc4070 */
[----:B------:R-:W-:Y:S01]  /*18d0*/  IMAD.HI.U32 R9, R3, R128, RZ ;  /* 0x0000008003097227 */ /* 0x000fe200078e00ff */
[----:B------:R-:W-:-:S02]  /*18e0*/  ISETP.GT.U32.AND P2, PT, R2, R132, PT ;  /* 0x000000840200720c */ /* 0x000fc40003f44070 */
[----:B------:R-:W-:Y:S01]  /*18f0*/  IABS R18, R64 ;  /* 0x0000004000127213 */ /* 0x000fe20000000000 */
[----:B------:R-:W-:Y:S01]  /*1900*/  IMAD.MOV R15, RZ, RZ, -R12 ;  /* 0x000000ffff0f7224 */ /* 0x000fe200078e0a0c */
[----:B------:R-:W-:Y:S01]  /*1910*/  IABS R12, R74 ;  /* 0x0000004a000c7213 */ /* 0x000fe20000000000 */
[C---:B------:R-:W-:Y:S01]  /*1920*/  IMAD R130, R2.reuse, R11, R130 ;  /* 0x0000000b02827224 */ /* 0x040fe200078e0282 */
[----:B------:R-:W-:Y:S01]  /*1930*/  IABS R172, R4 ;  /* 0x0000000400ac7213 */ /* 0x000fe20000000000 */
[----:B------:R-:W-:Y:S01]  /*1940*/  IMAD.MOV R9, RZ, RZ, -R9 ;  /* 0x000000ffff097224 */ /* 0x000fe200078e0a09 */
[----:B------:R-:W-:Y:S01]  /*1950*/  IABS R170, R69 ;  /* 0x0000004500aa7213 */ /* 0x000fe20000000000 */
[C---:B------:R-:W-:Y:S01]  /*1960*/  IMAD R44, R2.reuse, R15, R44 ;  /* 0x0000000f022c7224 */ /* 0x040fe200078e022c */
[----:B------:R-:W-:Y:S01]  /*1970*/  IABS R166, R67 ;  /* 0x0000004300a67213 */ /* 0x000fe20000000000 */
[----:B------:R-:W-:Y:S01]  /*1980*/  IMAD R128, R2, R9, R128 ;  /* 0x0000000902807224 */ /* 0x000fe200078e0280 */
[----:B------:R-:W-:Y:S01]  /*1990*/  IABS R168, R65 ;  /* 0x0000004100a87213 */ /* 0x000fe20000000000 */
[--C-:B------:R-:W-:Y:S01]  /*19a0*/  @!P5 IMAD.IADD R134, R134, 0x1, -R2.reuse ;  /* 0x000000018686d824 */ /* 0x100fe200078e0a02 */
[----:B------:R-:W-:Y:S01]  /*19b0*/  ISETP.GT.U32.AND P5, PT, R2, R130, PT ;  /* 0x000000820200720c */ /* 0x000fe20003fa4070 */
[--C-:B------:R-:W-:Y:S01]  /*19c0*/  @!P0 IMAD.IADD R40, R40, 0x1, -R2.reuse ;  /* 0x0000000128288824 */ /* 0x100fe200078e0a02 */
[----:B------:R-:W-:Y:S01]  /*19d0*/  ISETP.GT.U32.AND P0, PT, R2, R44, PT ;  /* 0x0000002c0200720c */ /* 0x000fe20003f04070 */
[--C-:B------:R-:W-:Y:S01]  /*19e0*/  @!P6 IMAD.IADD R42, R42, 0x1, -R2.reuse ;  /* 0x000000012a2ae824 */ /* 0x100fe200078e0a02 */
[----:B------:R-:W-:Y:S01]  /*19f0*/  ISETP.GT.U32.AND P6, PT, R2, R128, PT ;  /* 0x000000800200720c */ /* 0x000fe20003fc4070 */
[----:B------:R-:W-:Y:S01]  /*1a00*/  @!P2 IMAD.IADD R132, R132, 0x1, -R2 ;  /* 0x000000018484a824 */ /* 0x000fe200078e0a02 */
[----:B------:R-:W-:Y:S01]  /*1a10*/  ISETP.GE.AND P2, PT, R0, RZ, PT ;  /* 0x000000ff0000720c */ /* 0x000fe20003f46270 */
[----:B------:R-:W-:Y:S01]  /*1a20*/  IMAD.HI.U32 R9, R3, R46, RZ ;  /* 0x0000002e03097227 */ /* 0x000fe200078e00ff */
[----:B------:R-:W-:-:S02]  /*1a30*/  IABS R164, R63 ;  /* 0x0000003f00a47213 */ /* 0x000fc40000000000 */
[----:B------:R-:W-:Y:S01]  /*1a40*/  IABS R162, R38 ;  /* 0x0000002600a27213 */ /* 0x000fe20000000000 */
[----:B------:R-:W-:Y:S01]  /*1a50*/  IMAD.MOV R13, RZ, RZ, -R9 ;  /* 0x000000ffff0d7224 */ /* 0x000fe200078e0a09 */
[----:B------:R-:W-:Y:S01]  /*1a60*/  IABS R160, R36 ;  /* 0x0000002400a07213 */ /* 0x000fe20000000000 */
[--C-:B------:R-:W-:Y:S01]  /*1a70*/  @!P5 IMAD.IADD R130, R130, 0x1, -R2.reuse ;  /* 0x000000018282d824 */ /* 0x100fe200078e0a02 */
[----:B------:R-:W-:Y:S01]  /*1a80*/  ISETP.GT.U32.AND P5, PT, R2, R132, PT ;  /* 0x000000840200720c */ /* 0x000fe20003fa4070 */
[--C-:B------:R-:W-:Y:S01]  /*1a90*/  @!P0 IMAD.IADD R44, R44, 0x1, -R2.reuse ;  /* 0x000000012c2c8824 */ /* 0x100fe200078e0a02 */
[----:B------:R-:W-:Y:S01]  /*1aa0*/  IABS R158, R32 ;  /* 0x00000020009e7213 */ /* 0x000fe20000000000 */
[----:B------:R-:W-:Y:S01]  /*1ab0*/  @!P6 IMAD.IADD R128, R128, 0x1, -R2 ;  /* 0x000000018080e824 */ /* 0x000fe200078e0a02 */
[C---:B------:R-:W-:Y:S01]  /*1ac0*/  ISETP.GT.U32.AND P0, PT, R2.reuse, R130, PT ;  /* 0x000000820200720c */ /* 0x040fe20003f04070 */
[----:B------:R-:W-:Y:S01]  /*1ad0*/  @!P2 IMAD.MOV R134, RZ, RZ, -R134 ;  /* 0x000000ffff86a224 */ /* 0x000fe200078e0a86 */
[C---:B------:R-:W-:Y:S01]  /*1ae0*/  ISETP.GT.U32.AND P6, PT, R2.reuse, R44, PT ;  /* 0x0000002c0200720c */ /* 0x040fe20003fc4070 */
[----:B------:R-:W-:Y:S01]  /*1af0*/  IMAD.HI.U32 R9, R3, R48, RZ ;  /* 0x0000003003097227 */ /* 0x000fe200078e00ff */
[----:B------:R-:W-:-:S02]  /*1b00*/  ISETP.GT.U32.AND P2, PT, R2, R42, PT ;  /* 0x0000002a0200720c */ /* 0x000fc40003f44070 */
[----:B------:R-:W-:Y:S01]  /*1b10*/  IABS R156, R51 ;  /* 0x00000033009c7213 */ /* 0x000fe20000000000 */
[----:B------:R-:W-:Y:S01]  /*1b20*/  IMAD.HI.U32 R11, R3, R126, RZ ;  /* 0x0000007e030b7227 */ /* 0x000fe200078e00ff */
[----:B------:R-:W-:Y:S02]  /*1b30*/  IABS R154, R30 ;  /* 0x0000001e009a7213 */ /* 0x000fe40000000000 */
[----:B------:R-:W-:Y:S01]  /*1b40*/  IABS R152, R49 ;  /* 0x0000003100987213 */ /* 0x000fe20000000000 */
[C---:B------:R-:W-:Y:S02]  /*1b50*/  IMAD R46, R2.reuse, R13, R46 ;  /* 0x0000000d022e7224 */ /* 0x040fe400078e022e */
[----:B------:R-:W-:Y:S02]  /*1b60*/  IMAD.MOV R9, RZ, RZ, -R9 ;  /* 0x000000ffff097224 */ /* 0x000fe400078e0a09 */
[----:B------:R-:W-:Y:S02]  /*1b70*/  IMAD.MOV R11, RZ, RZ, -R11 ;  /* 0x000000ffff0b7224 */ /* 0x000fe400078e0a0b */
[----:B------:R-:W-:Y:S01]  /*1b80*/  @!P3 IMAD.MOV R40, RZ, RZ, -R40 ;  /* 0x000000ffff28b224 */ /* 0x000fe200078e0a28 */
[C---:B------:R-:W-:Y:S01]  /*1b90*/  ISETP.GT.U32.AND P3, PT, R2.reuse, R128, PT ;  /* 0x000000800200720c */ /* 0x040fe20003f64070 */
[----:B------:R-:W-:-:S02]  /*1ba0*/  IMAD R48, R2, R9, R48 ;  /* 0x0000000902307224 */ /* 0x000fc400078e0230 */
[----:B------:R-:W-:Y:S01]  /*1bb0*/  @!P5 IMAD.IADD R132, R132, 0x1, -R2 ;  /* 0x000000018484d824 */ /* 0x000fe200078e0a02 */
[C---:B------:R-:W-:Y:S01]  /*1bc0*/  ISETP.GT.U32.AND P5, PT, R2.reuse, R46, PT ;  /* 0x0000002e0200720c */ /* 0x040fe20003fa4070 */
[----:B------:R-:W-:Y:S02]  /*1bd0*/  IMAD R126, R2, R11, R126 ;  /* 0x0000000b027e7224 */ /* 0x000fe400078e027e */
[--C-:B------:R-:W-:Y:S01]  /*1be0*/  @!P6 IMAD.IADD R44, R44, 0x1, -R2.reuse ;  /* 0x000000012c2ce824 */ /* 0x100fe200078e0a02 */
[----:B------:R-:W-:Y:S01]  /*1bf0*/  ISETP.GT.U32.AND P6, PT, R2, R48, PT ;  /* 0x000000300200720c */ /* 0x000fe20003fc4070 */
[----:B------:R-:W-:Y:S01]  /*1c00*/  @!P2 IMAD.IADD R42, R42, 0x1, -R2 ;  /* 0x000000012a2aa824 */ /* 0x000fe200078e0a02 */
[----:B------:R-:W-:Y:S01]  /*1c10*/  ISETP.GT.U32.AND P2, PT, R2, R126, PT ;  /* 0x0000007e0200720c */ /* 0x000fe20003f44070 */
[----:B------:R-:W-:-:S04]  /*1c20*/  IMAD.HI.U32 R9, R3, R124, RZ ;  /* 0x0000007c03097227 */ /* 0x000fc800078e00ff */
[--C-:B------:R-:W-:Y:S01]  /*1c30*/  @!P3 IMAD.IADD R128, R128, 0x1, -R2.reuse ;  /* 0x000000018080b824 */ /* 0x100fe200078e0a02 */
[----:B------:R-:W-:Y:S01]  /*1c40*/  ISETP.GE.AND P3, PT, R122, RZ, PT ;  /* 0x000000ff7a00720c */ /* 0x000fe20003f66270 */
[--C-:B------:R-:W-:Y:S01]  /*1c50*/  @!P0 IMAD.IADD R130, R130, 0x1, -R2.reuse ;  /* 0x0000000182828824 */ /* 0x100fe200078e0a02 */
[----:B------:R-:W-:Y:S01]  /*1c60*/  ISETP.GE.AND P0, PT, R150, RZ, PT ;  /* 0x000000ff9600720c */ /* 0x000fe20003f06270 */
[--C-:B------:R-:W-:Y:S01]  /*1c70*/  @!P5 IMAD.IADD R46, R46, 0x1, -R2.reuse ;  /* 0x000000012e2ed824 */ /* 0x100fe200078e0a02 */
[----:B------:R-:W-:Y:S01]  /*1c80*/  ISETP.GE.AND P5, PT, R120, RZ, PT ;  /* 0x000000ff7800720c */ /* 0x000fe20003fa6270 */
[----:B------:R-:W-:Y:S01]  /*1c90*/  IMAD.MOV R9, RZ, RZ, -R9 ;  /* 0x000000ffff097224 */ /* 0x000fe200078e0a09 */
[----:B------:R-:W-:Y:S01]  /*1ca0*/  IABS R122, R54 ;  /* 0x00000036007a7213 */ /* 0x000fe20000000000 */
[--C-:B------:R-:W-:Y:S01]  /*1cb0*/  @!P6 IMAD.IADD R48, R48, 0x1, -R2.reuse ;  /* 0x000000013030e824 */ /* 0x100fe200078e0a02 */
[----:B------:R-:W-:Y:S01]  /*1cc0*/  ISETP.GT.U32.AND P6, PT, R2, R46, PT ;  /* 0x0000002e0200720c */ /* 0x000fe20003fc4070 */
[----:B------:R-:W-:Y:S01]  /*1cd0*/  @!P2 IMAD.IADD R126, R126, 0x1, -R2 ;  /* 0x000000017e7ea824 */ /* 0x000fe200078e0a02 */
[----:B------:R-:W-:Y:S01]  /*1ce0*/  ISETP.GE.AND P2, PT, R118, RZ, PT ;  /* 0x000000ff7600720c */ /* 0x000fe20003f46270 */
[----:B------:R-:W-:Y:S01]  /*1cf0*/  IMAD R124, R2, R9, R124 ;  /* 0x00000009027c7224 */ /* 0x000fe200078e027c */
[----:B------:R-:W-:Y:S01]  /*1d00*/  IABS R120, R58 ;  /* 0x0000003a00787213 */ /* 0x000fe20000000000 */
[----:B------:R-:W-:Y:S01]  /*1d10*/  IMAD.HI.U32 R11, R3, R50, RZ ;  /* 0x00000032030b7227 */ /* 0x000fe200078e00ff */
[----:B------:R-:W-:-:S02]  /*1d20*/  IABS R118, R108 ;  /* 0x0000006c00767213 */ /* 0x000fc40000000000 */
[----:B------:R-:W-:Y:S01]  /*1d30*/  IABS R150, R47 ;  /* 0x0000002f00967213 */ /* 0x000fe20000000000 */
[----:B------:R-:W-:Y:S01]  /*1d40*/  @!P4 IMAD.MOV R132, RZ, RZ, -R132 ;  /* 0x000000ffff84c224 */ /* 0x000fe200078e0a84 */
[C---:B------:R-:W-:Y:S01]  /*1d50*/  ISETP.GT.U32.AND P4, PT, R2.reuse, R126, PT ;  /* 0x0000007e0200720c */ /* 0x040fe20003f84070 */
[----:B------:R-:W-:Y:S01]  /*1d60*/  @!P1 IMAD.MOV R42, RZ, RZ, -R42 ;  /* 0x000000ffff2a9224 */ /* 0x000fe200078e0a2a */
[----:B------:R-:W-:Y:S01]  /*1d70*/  ISETP.GT.U32.AND P1, PT, R2, R124, PT ;  /* 0x0000007c0200720c */ /* 0x000fe20003f24070 */
[----:B------:R-:W-:Y:S02]  /*1d80*/  IMAD.MOV R11, RZ, RZ, -R11 ;  /* 0x000000ffff0b7224 */ /* 0x000fe400078e0a0b */
[----:B------:R-:W-:Y:S01]  /*1d90*/  @!P3 IMAD.MOV R44, RZ, RZ, -R44 ;  /* 0x000000ffff2cb224 */ /* 0x000fe200078e0a2c */
[----:B------:R-:W-:Y:S01]  /*1da0*/  ISETP.GE.AND P3, PT, R116, RZ, PT ;  /* 0x000000ff7400720c */ /* 0x000fe20003f66270 */
[----:B------:R-:W-:Y:S01]  /*1db0*/  @!P0 IMAD.MOV R130, RZ, RZ, -R130 ;  /* 0x000000ffff828224 */ /* 0x000fe200078e0a82 */
[C---:B------:R-:W-:Y:S01]  /*1dc0*/  ISETP.GT.U32.AND P0, PT, R2.reuse, R48, PT ;  /* 0x000000300200720c */ /* 0x040fe20003f04070 */
[----:B------:R-:W-:Y:S01]  /*1dd0*/  IMAD R50, R2, R11, R50 ;  /* 0x0000000b02327224 */ /* 0x000fe200078e0232 */
[----:B------:R-:W-:Y:S01]  /*1de0*/  IABS R116, R106 ;  /* 0x0000006a00747213 */ /* 0x000fe20000000000 */
[----:B------:R-:W-:Y:S01]  /*1df0*/  @!P6 IMAD.IADD R46, R46, 0x1, -R2 ;  /* 0x000000012e2ee824 */ /* 0x000fe200078e0a02 */
[----:B------:R-:W-:Y:S01]  /*1e00*/  ISETP.GE.AND P6, PT, R114, RZ, PT ;  /* 0x000000ff7200720c */ /* 0x000fe20003fc6270 */
[----:B------:R-:W-:Y:S01]  /*1e10*/  IMAD.HI.U32 R9, R3, R122, RZ ;  /* 0x0000007a03097227 */ /* 0x000fe200078e00ff */
[----:B------:R-:W-:-:S03]  /*1e20*/  IABS R114, R102 ;  /* 0x0000006600727213 */ /* 0x000fc60000000000 */
[----:B------:R-:W-:Y:S01]  /*1e30*/  @!P5 IMAD.MOV R128, RZ, RZ, -R128 ;  /* 0x000000ffff80d224 */ /* 0x000fe200078e0a80 */
[----:B------:R-:W-:Y:S01]  /*1e40*/  ISETP.GT.U32.AND P5, PT, R2, R50, PT ;  /* 0x000000320200720c */ /* 0x000fe20003fa4070 */
[--C-:B------:R-:W-:Y:S01]  /*1e50*/  @!P4 IMAD.IADD R126, R126, 0x1, -R2.reuse ;  /* 0x000000017e7ec824 */ /* 0x100fe200078e0a02 */
[----:B------:R-:W-:Y:S01]  /*1e60*/  ISETP.GE.AND P4, PT, R112, RZ, PT ;  /* 0x000000ff7000720c */ /* 0x000fe20003f86270 */
[----:B------:R-:W-:Y:S01]  /*1e70*/  IMAD.MOV R9, RZ, RZ, -R9 ;  /* 0x000000ffff097224 */ /* 0x000fe200078e0a09 */
[----:B------:R-:W-:Y:S01]  /*1e80*/  IABS R112, R100 ;  /* 0x0000006400707213 */ /* 0x000fe20000000000 */
[----:B------:R-:W-:Y:S01]  /*1e90*/  @!P1 IMAD.IADD R124, R124, 0x1, -R2 ;  /* 0x000000017c7c9824 */ /* 0x000fe200078e0a02 */
[----:B------:R-:W-:Y:S01]  /*1ea0*/  ISETP.GE.AND P1, PT, R54, RZ, PT ;  /* 0x000000ff3600720c */ /* 0x000fe20003f26270 */
[----:B------:R-:W-:Y:S01]  /*1eb0*/  @!P3 IMAD.MOV R126, RZ, RZ, -R126 ;  /* 0x000000ffff7eb224 */ /* 0x000fe200078e0a7e */
[----:B------:R-:W-:Y:S01]  /*1ec0*/  ISETP.GE.AND P3, PT, R52, RZ, PT ;  /* 0x000000ff3400720c */ /* 0x000fe20003f66270 */
[----:B------:R-:W-:Y:S01]  /*1ed0*/  @!P0 IMAD.IADD R48, R48, 0x1, -R2 ;  /* 0x0000000130308824 */ /* 0x000fe200078e0a02 */
[----:B------:R-:W-:Y:S01]  /*1ee0*/  IABS R52, R52 ;  /* 0x0000003400347213 */ /* 0x000fe20000000000 */
[C---:B------:R-:W-:Y:S01]  /*1ef0*/  IMAD R122, R2.reuse, R9, R122 ;  /* 0x00000009027a7224 */ /* 0x040fe200078e027a */
[----:B------:R-:W-:Y:S01]  /*1f00*/  IABS R54, R56 ;  /* 0x0000003800367213 */ /* 0x000fe20000000000 */
[----:B------:R-:W-:Y:S01]  /*1f10*/  @!P2 IMAD.MOV R46, RZ, RZ, -R46 ;  /* 0x000000ffff2ea224 */ /* 0x000fe200078e0a2e */
[C---:B------:R-:W-:Y:S01]  /*1f20*/  ISETP.GT.U32.AND P2, PT, R2.reuse, R124, PT ;  /* 0x0000007c0200720c */ /* 0x040fe20003f44070 */
[----:B------:R-:W-:Y:S01]  /*1f30*/  @!P6 IMAD.MOV R48, RZ, RZ, -R48 ;  /* 0x000000ffff30e224 */ /* 0x000fe200078e0a30 */
[----:B------:R-:W-:Y:S01]  /*1f40*/  ISETP.GT.U32.AND P6, PT, R2, R122, PT ;  /* 0x0000007a0200720c */ /* 0x000fe20003fc4070 */
[----:B------:R-:W-:Y:S01]  /*1f50*/  @!P5 IMAD.IADD R50, R50, 0x1, -R2 ;  /* 0x000000013232d824 */ /* 0x000fe200078e0a02 */
[----:B------:R-:W-:Y:S01]  /*1f60*/  ISETP.GE.AND P0, PT, R110, RZ, PT ;  /* 0x000000ff6e00720c */ /* 0x000fe20003f06270 */
[----:B------:R-:W-:Y:S01]  /*1f70*/  IMAD.HI.U32 R9, R3, R52, RZ ;  /* 0x0000003403097227 */ /* 0x000fe200078e00ff */
[----:B------:R-:W-:-:S02]  /*1f80*/  IABS R110, R78 ;  /* 0x0000004e006e7213 */ /* 0x000fc40000000000 */
[----:B------:R-:W-:Y:S01]  /*1f90*/  ISETP.GT.U32.AND P5, PT, R2, R50, PT ;  /* 0x000000320200720c */ /* 0x000fe20003fa4070 */
[----:B------:R-:W-:Y:S02]  /*1fa0*/  IMAD.MOV R13, RZ, RZ, -R9 ;  /* 0x000000ffff0d7224 */ /* 0x000fe400078e0a09 */
[----:B------:R-:W-:-:S04]  /*1fb0*/  IMAD.HI.U32 R9, R3, R54, RZ ;  /* 0x0000003603097227 */ /* 0x000fc800078e00ff */
[----:B------:R-:W-:Y:S01]  /*1fc0*/  @!P2 IMAD.IADD R124, R124, 0x1, -R2 ;  /* 0x000000017c7ca824 */ /* 0x000fe200078e0a02 */
[----:B------:R-:W-:Y:S01]  /*1fd0*/  ISETP.GE.AND P2, PT, R58, RZ, PT ;  /* 0x000000ff3a00720c */ /* 0x000fe20003f46270 */
[----:B------:R-:W-:Y:S01]  /*1fe0*/  IMAD R52, R2, R13, R52 ;  /* 0x0000000d02347224 */ /* 0x000fe200078e0234 */
[----:B------:R-:W-:Y:S01]  /*1ff0*/  IABS R58, R104 ;  /* 0x00000068003a7213 */ /* 0x000fe20000000000 */
[----:B------:R-:W-:Y:S02]  /*2000*/  IMAD.MOV R9, RZ, RZ, -R9 ;  /* 0x000000ffff097224 */ /* 0x000fe400078e0a09 */
[----:B------:R-:W-:-:S04]  /*2010*/  IMAD.HI.U32 R11, R3, R120, RZ ;  /* 0x00000078030b7227 */ /* 0x000fc800078e00ff */
[----:B------:R-:W-:Y:S02]  /*2020*/  @!P6 IMAD.IADD R122, R122, 0x1, -R2 ;  /* 0x000000017a7ae824 */ /* 0x000fe400078e0a02 */
[----:B------:R-:W-:Y:S01]  /*2030*/  @!P4 IMAD.MOV R124, RZ, RZ, -R124 ;  /* 0x000000ffff7cc224 */ /* 0x000fe200078e0a7c */
[C---:B------:R-:W-:Y:S01]  /*2040*/  ISETP.GT.U32.AND P4, PT, R2.reuse, R52, PT ;  /* 0x000000340200720c */ /* 0x040fe20003f84070 */
[C---:B------:R-:W-:Y:S01]  /*2050*/  IMAD R54, R2.reuse, R9, R54 ;  /* 0x0000000902367224 */ /* 0x040fe200078e0236 */
[----:B------:R-:W-:Y:S01]  /*2060*/  ISETP.GT.U32.AND P6, PT, R2, R122, PT ;  /* 0x0000007a0200720c */ /* 0x000fe20003fc4070 */
[----:B------:R-:W-:Y:S02]  /*2070*/  IMAD.MOV R11, RZ, RZ, -R11 ;  /* 0x000000ffff0b7224 */ /* 0x000fe400078e0a0b */
[----:B------:R-:W-:-:S04]  /*2080*/  IMAD.HI.U32 R9, R3, R118, RZ ;  /* 0x0000007603097227 */ /* 0x000fc800078e00ff */
[----:B------:R-:W-:Y:S01]  /*2090*/  @!P5 IMAD.IADD R50, R50, 0x1, -R2 ;  /* 0x000000013232d824 */ /* 0x000fe200078e0a02 */
[----:B------:R-:W-:Y:S01]  /*20a0*/  ISETP.GE.AND P5, PT, R56, RZ, PT ;  /* 0x000000ff3800720c */ /* 0x000fe20003fa6270 */
[C---:B------:R-:W-:Y:S01]  /*20b0*/  IMAD R120, R2.reuse, R11, R120 ;  /* 0x0000000b02787224 */ /* 0x040fe200078e0278 */
[----:B------:R-:W-:Y:S01]  /*20c0*/  IABS R56, R60 ;  /* 0x0000003c00387213 */ /* 0x000fe20000000000 */
[----:B------:R-:W-:Y:S02]  /*20d0*/  IMAD.MOV R9, RZ, RZ, -R9 ;  /* 0x000000ffff097224 */ /* 0x000fe400078e0a09 */
[----:B------:R-:W-:Y:S01]  /*20e0*/  @!P0 IMAD.MOV R50, RZ, RZ, -R50 ;  /* 0x000000ffff328224 */ /* 0x000fe200078e0a32 */
[C---:B------:R-:W-:Y:S01]  /*20f0*/  ISETP.GT.U32.AND P0, PT, R2.reuse, R120, PT ;  /* 0x000000780200720c */ /* 0x040fe20003f04070 */
[----:B------:R-:W-:Y:S02]  /*2100*/  IMAD R118, R2, R9, R118 ;  /* 0x0000000902767224 */ /* 0x000fe400078e0276 */
[----:B------:R-:W-:-:S02]  /*2110*/  @!P4 IMAD.IADD R52, R52, 0x1, -R2 ;  /* 0x000000013434c824 */ /* 0x000fc400078e0a02 */
[----:B------:R-:W-:Y:S01]  /*2120*/  @!P6 IMAD.IADD R122, R122, 0x1, -R2 ;  /* 0x000000017a7ae824 */ /* 0x000fe200078e0a02 */
[C---:B------:R-:W-:Y:S01]  /*2130*/  ISETP.GT.U32.AND P4, PT, R2.reuse, R118, PT ;  /* 0x000000760200720c */ /* 0x040fe20003f84070 */
[----:B------:R-:W-:Y:S01]  /*2140*/  IMAD.HI.U32 R9, R3, R56, RZ ;  /* 0x0000003803097227 */ /* 0x000fe200078e00ff */
[----:B------:R-:W-:-:S03]  /*2150*/  ISETP.GT.U32.AND P6, PT, R2, R54, PT ;  /* 0x000000360200720c */ /* 0x000fc60003fc4070 */
[----:B------:R-:W-:Y:S02]  /*2160*/  @!P1 IMAD.MOV R122, RZ, RZ, -R122 ;  /* 0x000000ffff7a9224 */ /* 0x000fe400078e0a7a */
[----:B------:R-:W-:Y:S01]  /*2170*/  @!P0 IMAD.IADD R120, R120, 0x1, -R2 ;  /* 0x0000000178788824 */ /* 0x000fe200078e0a02 */
[C---:B------:R-:W-:Y:S01]  /*2180*/  ISETP.GT.U32.AND P0, PT, R2.reuse, R52, PT ;  /* 0x000000340200720c */ /* 0x040fe20003f04070 */
[----:B------:R-:W-:Y:S02]  /*2190*/  IMAD.MOV R9, RZ, RZ, -R9 ;  /* 0x000000ffff097224 */ /* 0x000fe400078e0a09 */
[----:B------:R-:W-:Y:S01]  /*21a0*/  IMAD.HI.U32 R11, R3, R116, RZ ;  /* 0x00000074030b7227 */ /* 0x000fe200078e00ff */
[----:B------:R-:W-:-:S03]  /*21b0*/  ISETP.GT.U32.AND P1, PT, R2, R120, PT ;  /* 0x000000780200720c */ /* 0x000fc60003f24070 */
[--C-:B------:R-:W-:Y:S02]  /*21c0*/  @!P4 IMAD.IADD R118, R118, 0x1, -R2.reuse ;  /* 0x000000017676c824 */ /* 0x100fe400078e0a02 */
[----:B------:R-:W-:Y:S02]  /*21d0*/  @!P6 IMAD.IADD R54, R54, 0x1, -R2 ;  /* 0x000000013636e824 */ /* 0x000fe400078e0a02 */
[C---:B------:R-:W-:Y:S01]  /*21e0*/  IMAD R56, R2.reuse, R9, R56 ;  /* 0x0000000902387224 */ /* 0x040fe200078e0238 */
[C---:B------:R-:W-:Y:S01]  /*21f0*/  ISETP.GT.U32.AND P4, PT, R2.reuse, R118, PT ;  /* 0x000000760200720c */ /* 0x040fe20003f84070 */
[----:B------:R-:W-:Y:S01]  /*2200*/  IMAD.MOV R11, RZ, RZ, -R11 ;  /* 0x000000ffff0b7224 */ /* 0x000fe200078e0a0b */
[----:B------:R-:W-:Y:S01]  /*2210*/  ISETP.GT.U32.AND P6, PT, R2, R54, PT ;  /* 0x000000360200720c */ /* 0x000fe20003fc4070 */
[----:B------:R-:W-:-:S04]  /*2220*/  IMAD.HI.U32 R9, R3, R58, RZ ;  /* 0x0000003a03097227 */ /* 0x000fc800078e00ff */
[----:B------:R-:W-:Y:S01]  /*2230*/  IMAD R116, R2, R11, R116 ;  /* 0x0000000b02747224 */ /* 0x000fe200078e0274 */
[----:B------:R-:W-:Y:S01]  /*2240*/  IABS R11, R68 ;  /* 0x00000044000b7213 */ /* 0x000fe20000000000 */
[----:B------:R-:W-:Y:S02]  /*2250*/  IMAD.MOV R9, RZ, RZ, -R9 ;  /* 0x000000ffff097224 */ /* 0x000fe400078e0a09 */
[--C-:B------:R-:W-:Y:S01]  /*2260*/  @!P0 IMAD.IADD R52, R52, 0x1, -R2.reuse ;  /* 0x0000000134348824 */ /* 0x100fe200078e0a02 */
[----:B------:R-:W-:Y:S01]  /*2270*/  ISETP.GT.U32.AND P0, PT, R2, R56, PT ;  /* 0x000000380200720c */ /* 0x000fe20003f04070 */
[----:B------:R-:W-:Y:S01]  /*2280*/  @!P1 IMAD.IADD R120, R120, 0x1, -R2 ;  /* 0x0000000178789824 */ /* 0x000fe200078e0a02 */
[C---:B------:R-:W-:Y:S01]  /*2290*/  ISETP.GT.U32.AND P1, PT, R2.reuse, R116, PT ;  /* 0x000000740200720c */ /* 0x040fe20003f24070 */
[----:B------:R-:W-:Y:S02]  /*22a0*/  IMAD R58, R2, R9, R58 ;  /* 0x00000009023a7224 */ /* 0x000fe400078e023a */
[----:B------:R-:W-:-:S02]  /*22b0*/  @!P4 IMAD.IADD R118, R118, 0x1, -R2 ;  /* 0x000000017676c824 */ /* 0x000fc400078e0a02 */
[--C-:B------:R-:W-:Y:S01]  /*22c0*/  @!P6 IMAD.IADD R54, R54, 0x1, -R2.reuse ;  /* 0x000000013636e824 */ /* 0x100fe200078e0a02 */
[----:B------:R-:W-:Y:S01]  /*22d0*/  ISETP.GT.U32.AND P4, PT, R2, R58, PT ;  /* 0x0000003a0200720c */ /* 0x000fe20003f84070 */
[----:B------:R-:W-:Y:S01]  /*22e0*/  IMAD.HI.U32 R9, R3, R114, RZ ;  /* 0x0000007203097227 */ /* 0x000fe200078e00ff */
[----:B------:R-:W-:Y:S02]  /*22f0*/  ISETP.GE.AND P6, PT, R108, RZ, PT ;  /* 0x000000ff6c00720c */ /* 0x000fe40003fc6270 */
[----:B------:R-:W-:Y:S01]  /*2300*/  IABS R108, R72 ;  /* 0x00000048006c7213 */ /* 0x000fe20000000000 */
[--C-:B------:R-:W-:Y:S01]  /*2310*/  @!P0 IMAD.IADD R56, R56, 0x1, -R2.reuse ;  /* 0x0000000138388824 */ /* 0x100fe200078e0a02 */
[----:B------:R-:W-:Y:S01]  /*2320*/  ISETP.GE.AND P0, PT, R60, RZ, PT ;  /* 0x000000ff3c00720c */ /* 0x000fe20003f06270 */
[----:B------:R-:W-:Y:S02]  /*2330*/  IMAD.MOV R9, RZ, RZ, -R9 ;  /* 0x000000ffff097224 */ /* 0x000fe400078e0a09 */
[----:B------:R-:W-:Y:S01]  /*2340*/  @!P1 IMAD.IADD R116, R116, 0x1, -R2 ;  /* 0x0000000174749824 */ /* 0x000fe200078e0a02 */
[----:B------:R-:W-:Y:S01]  /*2350*/  ISETP.GE.AND P1, PT, R106, RZ, PT ;  /* 0x000000ff6a00720c */ /* 0x000fe20003f26270 */
[----:B------:R-:W-:Y:S01]  /*2360*/  IMAD.MOV.U32 R60, RZ, RZ, R11 ;  /* 0x000000ffff3c7224 */ /* 0x000fe200078e000b */
[----:B------:R-:W-:Y:S01]  /*2370*/  IABS R106, R149 ;  /* 0x00000095006a7213 */ /* 0x000fe20000000000 */
[----:B------:R-:W-:-:S02]  /*2380*/  IMAD R114, R2, R9, R114 ;  /* 0x0000000902727224 */ /* 0x000fc400078e0272 */
[----:B------:R-:W-:Y:S01]  /*2390*/  @!P4 IMAD.IADD R58, R58, 0x1, -R2 ;  /* 0x000000013a3ac824 */ /* 0x000fe200078e0a02 */
[----:B------:R-:W-:Y:S01]  /*23a0*/  ISETP.GT.U32.AND P4, PT, R2, R116, PT ;  /* 0x000000740200720c */ /* 0x000fe20003f84070 */
[----:B------:R-:W-:-:S04]  /*23b0*/  IMAD.HI.U32 R9, R3, R60, RZ ;  /* 0x0000003c03097227 */ /* 0x000fc800078e00ff */
[----:B------:R-:W-:Y:S01]  /*23c0*/  @!P6 IMAD.MOV R118, RZ, RZ, -R118 ;  /* 0x000000ffff76e224 */ /* 0x000fe200078e0a76 */
[----:B------:R-:W-:Y:S01]  /*23d0*/  ISETP.GT.U32.AND P6, PT, R2, R114, PT ;  /* 0x000000720200720c */ /* 0x000fe20003fc4070 */
[----:B------:R-:W-:-:S04]  /*23e0*/  IMAD.HI.U32 R11, R3, R112, RZ ;  /* 0x00000070030b7227 */ /* 0x000fc800078e00ff */
[----:B------:R-:W-:Y:S02]  /*23f0*/  IMAD.MOV R9, RZ, RZ, -R9 ;  /* 0x000000ffff097224 */ /* 0x000fe400078e0a09 */
[----:B------:R-:W-:Y:S02]  /*2400*/  IMAD.MOV R11, RZ, RZ, -R11 ;  /* 0x000000ffff0b7224 */ /* 0x000fe400078e0a0b */
[C---:B------:R-:W-:Y:S01]  /*2410*/  IMAD R60, R2.reuse, R9, R60 ;  /* 0x00000009023c7224 */ /* 0x040fe200078e023c */
[----:B------:R-:W-:Y:S01]  /*2420*/  IABS R9, R70 ;  /* 0x0000004600097213 */ /* 0x000fe20000000000 */
[----:B------:R-:W-:Y:S02]  /*2430*/  IMAD R112, R2, R11, R112 ;  /* 0x0000000b02707224 */ /* 0x000fe400078e0270 */
[--C-:B------:R-:W-:Y:S01]  /*2440*/  @!P4 IMAD.IADD R116, R116, 0x1, -R2.reuse ;  /* 0x000000017474c824 */ /* 0x100fe200078e0a02 */
[----:B------:R-:W-:Y:S01]  /*2450*/  ISETP.GT.U32.AND P4, PT, R2, R60, PT ;  /* 0x0000003c0200720c */ /* 0x000fe20003f84070 */
[----:B------:R-:W-:Y:S01]  /*2460*/  @!P6 IMAD.IADD R114, R114, 0x1, -R2 ;  /* 0x000000017272e824 */ /* 0x000fe200078e0a02 */
[C---:B------:R-:W-:Y:S01]  /*2470*/  ISETP.GT.U32.AND P6, PT, R2.reuse, R112, PT ;  /* 0x000000700200720c */ /* 0x040fe20003fc4070 */
[----:B------:R-:W-:Y:S01]  /*2480*/  @!P2 IMAD.MOV R120, RZ, RZ, -R120 ;  /* 0x000000ffff78a224 */ /* 0x000fe200078e0a78 */
[----:B------:R-:W-:Y:S01]  /*2490*/  ISETP.GT.U32.AND P2, PT, R2, R58, PT ;  /* 0x0000003a0200720c */ /* 0x000fe20003f44070 */
[----:B------:R-:W-:-:S04]  /*24a0*/  IMAD.HI.U32 R11, R3, R110, RZ ;  /* 0x0000006e030b7227 */ /* 0x000fc800078e00ff */
[----:B------:R-:W-:Y:S02]  /*24b0*/  IMAD.MOV R11, RZ, RZ, -R11 ;  /* 0x000000ffff0b7224 */ /* 0x000fe400078e0a0b */
[----:B------:R-:W-:Y:S01]  /*24c0*/  @!P5 IMAD.MOV R54, RZ, RZ, -R54 ;  /* 0x000000ffff36d224 */ /* 0x000fe200078e0a36 */
[----:B------:R-:W-:Y:S01]  /*24d0*/  ISETP.GE.AND P5, PT, R104, RZ, PT ;  /* 0x000000ff6800720c */ /* 0x000fe20003fa6270 */
[--C-:B------:R-:W-:Y:S01]  /*24e0*/  @!P4 IMAD.IADD R60, R60, 0x1, -R2.reuse ;  /* 0x000000013c3cc824 */ /* 0x100fe200078e0a02 */
[----:B------:R-:W-:Y:S01]  /*24f0*/  ISETP.GT.U32.AND P4, PT, R2, R114, PT ;  /* 0x000000720200720c */ /* 0x000fe20003f84070 */
[--C-:B------:R-:W-:Y:S01]  /*2500*/  @!P6 IMAD.IADD R112, R112, 0x1, -R2.reuse ;  /* 0x000000017070e824 */ /* 0x100fe200078e0a02 */
[----:B------:R-:W-:Y:S01]  /*2510*/  IABS R104, R148 ;  /* 0x0000009400687213 */ /* 0x000fe20000000000 */
[----:B------:R-:W-:Y:S01]  /*2520*/  @!P2 IMAD.IADD R58, R58, 0x1, -R2 ;  /* 0x000000013a3aa824 */ /* 0x000fe200078e0a02 */
[C---:B------:R-:W-:Y:S01]  /*2530*/  ISETP.GT.U32.AND P6, PT, R2.reuse, R60, PT ;  /* 0x0000003c0200720c */ /* 0x040fe20003fc4070 */
[----:B------:R-:W-:Y:S01]  /*2540*/  IMAD R110, R2, R11, R110 ;  /* 0x0000000b026e7224 */ /* 0x000fe200078e026e */
[----:B------:R-:W-:Y:S01]  /*2550*/  ISETP.GE.AND P2, PT, R68, RZ, PT ;  /* 0x000000ff4400720c */ /* 0x000fe20003f46270 */
[----:B------:R-:W-:-:S02]  /*2560*/  IMAD.MOV.U32 R68, RZ, RZ, R9 ;  /* 0x000000ffff447224 */ /* 0x000fc400078e0009 */
[----:B------:R-:W-:Y:S01]  /*2570*/  @!P1 IMAD.MOV R116, RZ, RZ, -R116 ;  /* 0x000000ffff749224 */ /* 0x000fe200078e0a74 */
[----:B------:R-:W-:Y:S01]  /*2580*/  ISETP.GT.U32.AND P1, PT, R2, R112, PT ;  /* 0x000000700200720c */ /* 0x000fe20003f24070 */
[----:B------:R-:W-:-:S04]  /*2590*/  IMAD.HI.U32 R9, R3, R68, RZ ;  /* 0x0000004403097227 */ /* 0x000fc800078e00ff */
[----:B------:R-:W-:Y:S02]  /*25a0*/  IMAD.MOV R9, RZ, RZ, -R9 ;  /* 0x000000ffff097224 */ /* 0x000fe400078e0a09 */
[----:B------:R-:W-:Y:S01]  /*25b0*/  @!P6 IMAD.IADD R60, R60, 0x1, -R2 ;  /* 0x000000013c3ce824 */ /* 0x000fe200078e0a02 */
[C---:B------:R-:W-:Y:S01]  /*25c0*/  ISETP.GT.U32.AND P6, PT, R2.reuse, R110, PT ;  /* 0x0000006e0200720c */ /* 0x040fe20003fc4070 */
[----:B------:R-:W-:Y:S02]  /*25d0*/  IMAD R68, R2, R9, R68 ;  /* 0x0000000902447224 */ /* 0x000fe400078e0244 */
[----:B------:R-:W-:-:S04]  /*25e0*/  IMAD.HI.U32 R9, R3, R12, RZ ;  /* 0x0000000c03097227 */ /* 0x000fc800078e00ff */
[----:B------:R-:W-:Y:S02]  /*25f0*/  IMAD.MOV R9, RZ, RZ, -R9 ;  /* 0x000000ffff097224 */ /* 0x000fe400078e0a09 */
[----:B------:R-:W-:Y:S01]  /*2600*/  @!P4 IMAD.IADD R114, R114, 0x1, -R2 ;  /* 0x000000017272c824 */ /* 0x000fe200078e0a02 */
[----:B------:R-:W-:Y:S01]  /*2610*/  ISETP.GT.U32.AND P4, PT, R2, R68, PT ;  /* 0x000000440200720c */ /* 0x000fe20003f84070 */
[----:B------:R-:W-:Y:S01]  /*2620*/  @!P5 IMAD.MOV R58, RZ, RZ, -R58 ;  /* 0x000000ffff3ad224 */ /* 0x000fe200078e0a3a */
[----:B------:R-:W-:Y:S01]  /*2630*/  ISETP.GE.AND P5, PT, R70, RZ, PT ;  /* 0x000000ff4600720c */ /* 0x000fe20003fa6270 */
[----:B------:R-:W-:Y:S02]  /*2640*/  @!P6 IMAD.IADD R110, R110, 0x1, -R2 ;  /* 0x000000016e6ee824 */ /* 0x000fe400078e0a02 */
[C---:B------:R-:W-:Y:S01]  /*2650*/  IMAD R70, R2.reuse, R9, R12 ;  /* 0x0000000902467224 */ /* 0x040fe200078e020c */
[----:B------:R-:W-:Y:S01]  /*2660*/  IABS R12, R76 ;  /* 0x0000004c000c7213 */ /* 0x000fe20000000000 */
[----:B------:R-:W-:Y:S01]  /*2670*/  IMAD.HI.U32 R9, R3, R108, RZ ;  /* 0x0000006c03097227 */ /* 0x000fe200078e00ff */
[----:B------:R-:W-:-:S03]  /*2680*/  ISETP.GT.U32.AND P6, PT, R2, R110, PT ;  /* 0x0000006e0200720c */ /* 0x000fc60003fc4070 */
[----:B------:R-:W-:Y:S01]  /*2690*/  @!P1 IMAD.IADD R112, R112, 0x1, -R2 ;  /* 0x0000000170709824 */ /* 0x000fe200078e0a02 */
[----:B------:R-:W-:Y:S01]  /*26a0*/  ISETP.GT.U32.AND P1, PT, R2, R70, PT ;  /* 0x000000460200720c */ /* 0x000fe20003f24070 */
[----:B------:R-:W-:Y:S02]  /*26b0*/  IMAD.MOV R11, RZ, RZ, -R9 ;  /* 0x000000ffff0b7224 */ /* 0x000fe400078e0a09 */
[----:B------:R-:W-:-:S04]  /*26c0*/  IMAD.HI.U32 R9, R3, R12, RZ ;  /* 0x0000000c03097227 */ /* 0x000fc800078e00ff */
[----:B------:R-:W-:Y:S02]  /*26d0*/  IMAD R108, R2, R11, R108 ;  /* 0x0000000b026c7224 */ /* 0x000fe400078e026c */
[--C-:B------:R-:W-:Y:S02]  /*26e0*/  @!P4 IMAD.IADD R68, R68, 0x1, -R2.reuse ;  /* 0x000000014444c824 */ /* 0x100fe400078e0a02 */
[----:B------:R-:W-:Y:S01]  /*26f0*/  @!P6 IMAD.IADD R110, R110, 0x1, -R2 ;  /* 0x000000016e6ee824 */ /* 0x000fe200078e0a02 */
[C---:B------:R-:W-:Y:S01]  /*2700*/  ISETP.GT.U32.AND P6, PT, R2.reuse, R108, PT ;  /* 0x0000006c0200720c */ /* 0x040fe20003fc4070 */
[----:B------:R-:W-:Y:S01]  /*2710*/  IMAD.MOV R13, RZ, RZ, -R9 ;  /* 0x000000ffff0d7224 */ /* 0x000fe200078e0a09 */
[----:B------:R-:W-:Y:S01]  /*2720*/  ISETP.GT.U32.AND P4, PT, R2, R68, PT ;  /* 0x000000440200720c */ /* 0x000fe20003f84070 */
[----:B------:R-:W-:-:S04]  /*2730*/  IMAD.HI.U32 R9, R3, R106, RZ ;  /* 0x0000006a03097227 */ /* 0x000fc800078e00ff */
[----:B------:R-:W-:Y:S02]  /*2740*/  @!P1 IMAD.IADD R70, R70, 0x1, -R2 ;  /* 0x0000000146469824 */ /* 0x000fe400078e0a02 */
[----:B------:R-:W-:Y:S02]  /*2750*/  IMAD.MOV R9, RZ, RZ, -R9 ;  /* 0x000000ffff097224 */ /* 0x000fe400078e0a09 */
[----:B------:R-:W-:Y:S01]  /*2760*/  @!P3 IMAD.MOV R52, RZ, RZ, -R52 ;  /* 0x000000ffff34b224 */ /* 0x000fe200078e0a34 */
[C---:B------:R-:W-:Y:S01]  /*2770*/  ISETP.GT.U32.AND P1, PT, R2.reuse, R70, PT ;  /* 0x000000460200720c */ /* 0x040fe20003f24070 */
[C---:B------:R-:W-:Y:S01]  /*2780*/  IMAD R106, R2.reuse, R9, R106 ;  /* 0x00000009026a7224 */ /* 0x040fe200078e026a */
[----:B------:R-:W-:Y:S01]  /*2790*/  ISETP.GT.U32.AND P3, PT, R2, R56, PT ;  /* 0x000000380200720c */ /* 0x000fe20003f64070 */
[--C-:B------:R-:W-:Y:S02]  /*27a0*/  @!P6 IMAD.IADD R108, R108, 0x1, -R2.reuse ;  /* 0x000000016c6ce824 */ /* 0x100fe400078e0a02 */
[----:B------:R-:W-:Y:S01]  /*27b0*/  @!P4 IMAD.IADD R68, R68, 0x1, -R2 ;  /* 0x000000014444c824 */ /* 0x000fe200078e0a02 */
[----:B------:R-:W-:Y:S01]  /*27c0*/  ISETP.GT.U32.AND P6, PT, R2, R106, PT ;  /* 0x0000006a0200720c */ /* 0x000fe20003fc4070 */
[----:B------:R-:W-:Y:S01]  /*27d0*/  IMAD.HI.U32 R9, R3, R104, RZ ;  /* 0x0000006803097227 */ /* 0x000fe200078e00ff */
[----:B------:R-:W-:-:S03]  /*27e0*/  ISETP.GE.AND P4, PT, R72, RZ, PT ;  /* 0x000000ff4800720c */ /* 0x000fc60003f86270 */
[----:B------:R-:W-:Y:S01]  /*27f0*/  @!P2 IMAD.MOV R60, RZ, RZ, -R60 ;  /* 0x000000ffff3ca224 */ /* 0x000fe200078e0a3c */
[----:B------:R-:W-:Y:S01]  /*2800*/  ISETP.GE.AND P2, PT, R74, RZ, PT ;  /* 0x000000ff4a00720c */ /* 0x000fe20003f46270 */
[----:B------:R-:W-:Y:S01]  /*2810*/  IMAD R72, R2, R13, R12 ;  /* 0x0000000d02487224 */ /* 0x000fe200078e020c */
[----:B------:R-:W-:Y:S01]  /*2820*/  IABS R74, R80 ;  /* 0x00000050004a7213 */ /* 0x000fe20000000000 */
[----:B------:R-:W-:Y:S01]  /*2830*/  IMAD.MOV R9, RZ, RZ, -R9 ;  /* 0x000000ffff097224 */ /* 0x000fe200078e0a09 */
[----:B------:R-:W-:Y:S01]  /*2840*/  IABS R13, R98 ;  /* 0x00000062000d7213 */ /* 0x000fe20000000000 */
[--C-:B------:R-:W-:Y:S01]  /*2850*/  @!P1 IMAD.IADD R70, R70, 0x1, -R2.reuse ;  /* 0x0000000146469824 */ /* 0x100fe200078e0a02 */
[----:B------:R-:W-:Y:S01]  /*2860*/  ISETP.GT.U32.AND P1, PT, R2, R72, PT ;  /* 0x000000480200720c */ /* 0x000fe20003f24070 */
[----:B------:R-:W-:Y:S01]  /*2870*/  @!P3 IMAD.IADD R56, R56, 0x1, -R2 ;  /* 0x000000013838b824 */ /* 0x000fe200078e0a02 */
[----:B------:R-:W-:Y:S01]  /*2880*/  ISETP.GE.AND P3, PT, R102, RZ, PT ;  /* 0x000000ff6600720c */ /* 0x000fe20003f66270 */
[----:B------:R-:W-:Y:S01]  /*2890*/  IMAD.HI.U32 R11, R3, R74, RZ ;  /* 0x0000004a030b7227 */ /* 0x000fe200078e00ff */
[----:B------:R-:W-:-:S03]  /*28a0*/  IABS R102, R147 ;  /* 0x0000009300667213 */ /* 0x000fc60000000000 */
[----:B------:R-:W-:Y:S02]  /*28b0*/  IMAD R104, R2, R9, R104 ;  /* 0x0000000902687224 */ /* 0x000fe400078e0268 */
[----:B------:R-:W-:Y:S01]  /*28c0*/  @!P0 IMAD.MOV R56, RZ, RZ, -R56 ;  /* 0x000000ffff388224 */ /* 0x000fe200078e0a38 */
[----:B------:R-:W-:Y:S01]  /*28d0*/  ISETP.GE.AND P0, PT, R100, RZ, PT ;  /* 0x000000ff6400720c */ /* 0x000fe20003f06270 */
[----:B------:R-:W-:Y:S01]  /*28e0*/  IMAD.MOV R11, RZ, RZ, -R11 ;  /* 0x000000ffff0b7224 */ /* 0x000fe200078e0a0b */
[----:B------:R-:W-:Y:S01]  /*28f0*/  IABS R100, R94 ;  /* 0x0000005e00647213 */ /* 0x000fe20000000000 */
[----:B------:R-:W-:Y:S01]  /*2900*/  @!P6 IMAD.IADD R106, R106, 0x1, -R2 ;  /* 0x000000016a6ae824 */ /* 0x000fe200078e0a02 */
[C---:B------:R-:W-:Y:S01]  /*2910*/  ISETP.GT.U32.AND P6, PT, R2.reuse, R104, PT ;  /* 0x000000680200720c */ /* 0x040fe20003fc4070 */
[----:B------:R-:W-:Y:S02]  /*2920*/  IMAD R74, R2, R11, R74 ;  /* 0x0000000b024a7224 */ /* 0x000fe400078e024a */
[----:B------:R-:W-:-:S02]  /*2930*/  @!P1 IMAD.IADD R72, R72, 0x1, -R2 ;  /* 0x0000000148489824 */ /* 0x000fc400078e0a02 */
[----:B------:R-:W-:Y:S01]  /*2940*/  @!P3 IMAD.MOV R114, RZ, RZ, -R114 ;  /* 0x000000ffff72b224 */ /* 0x000fe200078e0a72 */
[----:B------:R-:W-:Y:S01]  /*2950*/  ISETP.GT.U32.AND P1, PT, R2, R74, PT ;  /* 0x0000004a0200720c */ /* 0x000fe20003f24070 */
[----:B------:R-:W-:Y:S01]  /*2960*/  IMAD.HI.U32 R9, R3, R13, RZ ;  /* 0x0000000d03097227 */ /* 0x000fe200078e00ff */
[----:B------:R-:W-:Y:S02]  /*2970*/  ISETP.GE.AND P3, PT, R78, RZ, PT ;  /* 0x000000ff4e00720c */ /* 0x000fe40003f66270 */
[----:B------:R-:W-:Y:S01]  /*2980*/  IABS R78, R82 ;  /* 0x00000052004e7213 */ /* 0x000fe20000000000 */
[----:B------:R-:W-:Y:S01]  /*2990*/  @!P0 IMAD.MOV R112, RZ, RZ, -R112 ;  /* 0x000000ffff708224 */ /* 0x000fe200078e0a70 */
[----:B------:R-:W-:Y:S01]  /*29a0*/  ISETP.GT.U32.AND P0, PT, R2, R108, PT ;  /* 0x0000006c0200720c */ /* 0x000fe20003f04070 */
[----:B------:R-:W-:Y:S02]  /*29b0*/  @!P6 IMAD.IADD R104, R104, 0x1, -R2 ;  /* 0x000000016868e824 */ /* 0x000fe400078e0a02 */
[----:B------:R-:W-:-:S02]  /*29c0*/  IMAD.MOV R14, RZ, RZ, -R9 ;  /* 0x000000ffff0e7224 */ /* 0x000fc400078e0a09 */
[----:B------:R-:W-:Y:S01]  /*29d0*/  IMAD.HI.U32 R9, R3, R100, RZ ;  /* 0x0000006403097227 */ /* 0x000fe200078e00ff */
[----:B------:R-:W-:-:S03]  /*29e0*/  ISETP.GT.U32.AND P6, PT, R2, R104, PT ;  /* 0x000000680200720c */ /* 0x000fc60003fc4070 */
[----:B------:R-:W-:Y:S01]  /*29f0*/  @!P1 IMAD.IADD R74, R74, 0x1, -R2 ;  /* 0x000000014a4a9824 */ /* 0x000fe200078e0a02 */
[----:B------:R-:W-:Y:S01]  /*2a00*/  ISETP.GE.AND P1, PT, R76, RZ, PT ;  /* 0x000000ff4c00720c */ /* 0x000fe20003f26270 */
[----:B------:R-:W-:Y:S01]  /*2a10*/  @!P5 IMAD.MOV R68, RZ, RZ, -R68 ;  /* 0x000000ffff44d224 */ /* 0x000fe200078e0a44 */
[----:B------:R-:W-:Y:S01]  /*2a20*/  ISETP.GT.U32.AND P5, PT, R2, R72, PT ;  /* 0x000000480200720c */ /* 0x000fe20003fa4070 */
[----:B------:R-:W-:-:S04]  /*2a30*/  IMAD.HI.U32 R11, R3, R102, RZ ;  /* 0x00000066030b7227 */ /* 0x000fc800078e00ff */
[C---:B------:R-:W-:Y:S01]  /*2a40*/  IMAD R76, R2.reuse, R14, R13 ;  /* 0x0000000e024c7224 */ /* 0x040fe200078e020d */
[----:B------:R-:W-:Y:S01]  /*2a50*/  IABS R13, R146 ;  /* 0x00000092000d7213 */ /* 0x000fe20000000000 */
[----:B------:R-:W-:Y:S01]  /*2a60*/  IMAD.MOV R9, RZ, RZ, -R9 ;  /* 0x000000ffff097224 */ /* 0x000fe200078e0a09 */
[----:B------:R-:W-:Y:S01]  /*2a70*/  IABS R14, R113 ;  /* 0x00000071000e7213 */ /* 0x000fe20000000000 */
[----:B------:R-:W-:Y:S01]  /*2a80*/  @!P3 IMAD.MOV R110, RZ, RZ, -R110 ;  /* 0x000000ffff6eb224 */ /* 0x000fe200078e0a6e */
[----:B------:R-:W-:Y:S01]  /*2a90*/  ISETP.GT.U32.AND P3, PT, R2, R106, PT ;  /* 0x0000006a0200720c */ /* 0x000fe20003f64070 */
[----:B------:R-:W-:-:S04]  /*2aa0*/  IMAD.HI.U32 R12, R3, R78, RZ ;  /* 0x0000004e030c7227 */ /* 0x000fc800078e00ff */
[----:B------:R-:W-:Y:S02]  /*2ab0*/  IMAD.MOV R11, RZ, RZ, -R11 ;  /* 0x000000ffff0b7224 */ /* 0x000fe400078e0a0b */
[----:B------:R-:W-:Y:S02]  /*2ac0*/  IMAD R100, R2, R9, R100 ;  /* 0x0000000902647224 */ /* 0x000fe400078e0264 */
[----:B------:R-:W-:Y:S01]  /*2ad0*/  @!P0 IMAD.IADD R108, R108, 0x1, -R2 ;  /* 0x000000016c6c8824 */ /* 0x000fe200078e0a02 */
[C---:B------:R-:W-:Y:S01]  /*2ae0*/  ISETP.GT.U32.AND P0, PT, R2.reuse, R76, PT ;  /* 0x0000004c0200720c */ /* 0x040fe20003f04070 */
[----:B------:R-:W-:Y:S01]  /*2af0*/  IMAD.MOV R15, RZ, RZ, -R12 ;  /* 0x000000ffff0f7224 */ /* 0x000fe200078e0a0c */
[----:B------:R-:W-:Y:S01]  /*2b00*/  IABS R12, R96 ;  /* 0x00000060000c7213 */ /* 0x000fe20000000000 */
[----:B------:R-:W-:Y:S02]  /*2b10*/  IMAD R102, R2, R11, R102 ;  /* 0x0000000b02667224 */ /* 0x000fe400078e0266 */
[----:B------:R-:W-:Y:S01]  /*2b20*/  @!P6 IMAD.IADD R104, R104, 0x1, -R2 ;  /* 0x000000016868e824 */ /* 0x000fe200078e0a02 */
[C---:B------:R-:W-:Y:S01]  /*2b30*/  ISETP.GT.U32.AND P6, PT, R2.reuse, R100, PT ;  /* 0x000000640200720c */ /* 0x040fe20003fc4070 */
[----:B------:R-:W-:-:S02]  /*2b40*/  IMAD R78, R2, R15, R78 ;  /* 0x0000000f024e7224 */ /* 0x000fc400078e024e */
[--C-:B------:R-:W-:Y:S01]  /*2b50*/  @!P5 IMAD.IADD R72, R72, 0x1, -R2.reuse ;  /* 0x000000014848d824 */ /* 0x100fe200078e0a02 */
[----:B------:R-:W-:Y:S01]  /*2b60*/  ISETP.GT.U32.AND P5, PT, R2, R102, PT ;  /* 0x000000660200720c */ /* 0x000fe20003fa4070 */
[--C-:B------:R-:W-:Y:S01]  /*2b70*/  @!P3 IMAD.IADD R106, R106, 0x1, -R2.reuse ;  /* 0x000000016a6ab824 */ /* 0x100fe200078e0a02 */
[----:B------:R-:W-:Y:S01]  /*2b80*/  ISETP.GT.U32.AND P3, PT, R2, R78, PT ;  /* 0x0000004e0200720c */ /* 0x000fe20003f64070 */
[----:B------:R-:W-:Y:S01]  /*2b90*/  @!P0 IMAD.IADD R76, R76, 0x1, -R2 ;  /* 0x000000014c4c8824 */ /* 0x000fe200078e0a02 */
[----:B------:R-:W-:Y:S01]  /*2ba0*/  ISETP.GE.AND P0, PT, R80, RZ, PT ;  /* 0x000000ff5000720c */ /* 0x000fe20003f06270 */
[----:B------:R-:W-:Y:S01]  /*2bb0*/  @!P2 IMAD.MOV R70, RZ, RZ, -R70 ;  /* 0x000000ffff46a224 */ /* 0x000fe200078e0a46 */
[----:B------:R-:W-:Y:S01]  /*2bc0*/  ISETP.GT.U32.AND P2, PT, R2, R74, PT ;  /* 0x0000004a0200720c */ /* 0x000fe20003f44070 */
[----:B------:R-:W-:-:S04]  /*2bd0*/  IMAD.HI.U32 R11, R3, R13, RZ ;  /* 0x0000000d030b7227 */ /* 0x000fc800078e00ff */
[--C-:B------:R-:W-:Y:S01]  /*2be0*/  @!P6 IMAD.IADD R100, R100, 0x1, -R2.reuse ;  /* 0x000000016464e824 */ /* 0x100fe200078e0a02 */
[----:B------:R-:W-:Y:S01]  /*2bf0*/  ISETP.GT.U32.AND P6, PT, R2, R76, PT ;  /* 0x0000004c0200720c */ /* 0x000fe20003fc4070 */
[----:B------:R-:W-:Y:S01]  /*2c00*/  @!P5 IMAD.IADD R102, R102, 0x1, -R2 ;  /* 0x000000016666d824 */ /* 0x000fe200078e0a02 */
[----:B------:R-:W-:Y:S01]  /*2c10*/  ISETP.GE.AND P5, PT, R148, RZ, PT ;  /* 0x000000ff9400720c */ /* 0x000fe20003fa6270 */
[----:B------:R-:W-:Y:S01]  /*2c20*/  IMAD.MOV R11, RZ, RZ, -R11 ;  /* 0x000000ffff0b7224 */ /* 0x000fe200078e0a0b */
[----:B------:R-:W-:Y:S01]  /*2c30*/  IABS R148, R23 ;  /* 0x0000001700947213 */ /* 0x000fe20000000000 */
[----:B------:R-:W-:-:S04]  /*2c40*/  IMAD.HI.U32 R9, R3, R12, RZ ;  /* 0x0000000c03097227 */ /* 0x000fc800078e00ff */
[----:B------:R-:W-:Y:S01]  /*2c50*/  @!P3 IMAD.IADD R78, R78, 0x1, -R2 ;  /* 0x000000014e4eb824 */ /* 0x000fe200078e0a02 */
[----:B------:R-:W-:Y:S01]  /*2c60*/  ISETP.GE.AND P3, PT, R98, RZ, PT ;  /* 0x000000ff6200720c */ /* 0x000fe20003f66270 */
[----:B------:R-:W-:Y:S01]  /*2c70*/  @!P1 IMAD.MOV R72, RZ, RZ, -R72 ;  /* 0x000000ffff489224 */ /* 0x000fe200078e0a48 */
[C---:B------:R-:W-:Y:S01]  /*2c80*/  ISETP.GT.U32.AND P1, PT, R2.reuse, R102, PT ;  /* 0x000000660200720c */ /* 0x040fe20003f24070 */
[----:B------:R-:W-:Y:S01]  /*2c90*/  @!P4 IMAD.MOV R108, RZ, RZ, -R108 ;  /* 0x000000ffff6cc224 */ /* 0x000fe200078e0a6c */
[C---:B------:R-:W-:Y:S01]  /*2ca0*/  ISETP.GT.U32.AND P4, PT, R2.reuse, R100, PT ;  /* 0x000000640200720c */ /* 0x040fe20003f84070 */
        /* <DEDUP_REMOVED lines=10> */
[----:B------:R-:W-:-:S04]  /*2d50*/  IMAD.HI.U32 R9, R3, R11, RZ ;  /* 0x0000000b03097227 */ /* 0x000fc800078e00ff */
[----:B------:R-:W-:Y:S01]  /*2d60*/  @!P0 IMAD.MOV R74, RZ, RZ, -R74 ;  /* 0x000000ffff4a8224 */ /* 0x000fe200078e0a4a */
[----:B------:R-:W-:Y:S01]  /*2d70*/  ISETP.GT.U32.AND P0, PT, R2, R80, PT ;  /* 0x000000500200720c */ /* 0x000fe20003f04070 */
[----:B------:R-:W-:Y:S02]  /*2d80*/  IMAD.MOV R9, RZ, RZ, -R9 ;  /* 0x000000ffff097224 */ /* 0x000fe400078e0a09 */
[----:B------:R-:W-:Y:S01]  /*2d90*/  @!P1 IMAD.IADD R102, R102, 0x1, -R2 ;  /* 0x0000000166669824 */ /* 0x000fe200078e0a02 */
[----:B------:R-:W-:Y:S01]  /*2da0*/  ISETP.GE.AND P1, PT, R82, RZ, PT ;  /* 0x000000ff5200720c */ /* 0x000fe20003f26270 */
[----:B------:R-:W-:Y:S01]  /*2db0*/  @!P5 IMAD.MOV R104, RZ, RZ, -R104 ;  /* 0x000000ffff68d224 */ /* 0x000fe200078e0a68 */
[----:B------:R-:W-:Y:S01]  /*2dc0*/  ISETP.GE.AND P5, PT, R147, RZ, PT ;  /* 0x000000ff9300720c */ /* 0x000fe20003fa6270 */
[--C-:B------:R-:W-:Y:S01]  /*2dd0*/  @!P4 IMAD.IADD R100, R100, 0x1, -R2.reuse ;  /* 0x000000016464c824 */ /* 0x100fe200078e0a02 */
[----:B------:R-:W-:Y:S01]  /*2de0*/  ISETP.GE.AND P4, PT, R96, RZ, PT ;  /* 0x000000ff6000720c */ /* 0x000fe20003f86270 */
[----:B------:R-:W-:Y:S01]  /*2df0*/  IMAD R82, R2, R9, R11 ;  /* 0x0000000902527224 */ /* 0x000fe200078e020b */
[----:B------:R-:W-:Y:S01]  /*2e00*/  IABS R96, R88 ;  /* 0x0000005800607213 */ /* 0x000fe20000000000 */
[--C-:B------:R-:W-:Y:S01]  /*2e10*/  @!P6 IMAD.IADD R98, R98, 0x1, -R2.reuse ;  /* 0x000000016262e824 */ /* 0x100fe200078e0a02 */
[----:B------:R-:W-:Y:S01]  /*2e20*/  IABS R11, R86 ;  /* 0x00000056000b7213 */ /* 0x000fe20000000000 */
[----:B------:R-:W-:Y:S01]  /*2e30*/  @!P0 IMAD.IADD R80, R80, 0x1, -R2 ;  /* 0x0000000150508824 */ /* 0x000fe200078e0a02 */
[----:B------:R-:W-:Y:S01]  /*2e40*/  ISETP.GT.U32.AND P6, PT, R2, R82, PT ;  /* 0x000000520200720c */ /* 0x000fe20003fc4070 */
[----:B------:R-:W-:Y:S01]  /*2e50*/  IMAD.HI.U32 R9, R3, R96, RZ ;  /* 0x0000006003097227 */ /* 0x000fe200078e00ff */
[----:B------:R-:W-:-:S02]  /*2e60*/  ISETP.GE.AND P0, PT, R146, RZ, PT ;  /* 0x000000ff9200720c */ /* 0x000fc40003f06270 */
[----:B------:R-:W-:Y:S01]  /*2e70*/  IABS R146, R25 ;  /* 0x0000001900927213 */ /* 0x000fe20000000000 */
[----:B------:R-:W-:Y:S02]  /*2e80*/  IMAD.MOV R9, RZ, RZ, -R9 ;  /* 0x000000ffff097224 */ /* 0x000fe400078e0a09 */
[----:B------:R-:W-:Y:S01]  /*2e90*/  @!P2 IMAD.MOV R106, RZ, RZ, -R106 ;  /* 0x000000ffff6aa224 */ /* 0x000fe200078e0a6a */
[C---:B------:R-:W-:Y:S01]  /*2ea0*/  ISETP.GT.U32.AND P2, PT, R2.reuse, R78, PT ;  /* 0x0000004e0200720c */ /* 0x040fe20003f44070 */
[----:B------:R-:W-:Y:S01]  /*2eb0*/  @!P3 IMAD.MOV R76, RZ, RZ, -R76 ;  /* 0x000000ffff4cb224 */ /* 0x000fe200078e0a4c */
[C---:B------:R-:W-:Y:S01]  /*2ec0*/  ISETP.GT.U32.AND P3, PT, R2.reuse, R80, PT ;  /* 0x000000500200720c */ /* 0x040fe20003f64070 */
[----:B------:R-:W-:Y:S01]  /*2ed0*/  @!P5 IMAD.MOV R102, RZ, RZ, -R102 ;  /* 0x000000ffff66d224 */ /* 0x000fe200078e0a66 */
[C---:B------:R-:W-:Y:S01]  /*2ee0*/  ISETP.GT.U32.AND P5, PT, R2.reuse, R98, PT ;  /* 0x000000620200720c */ /* 0x040fe20003fa4070 */
[----:B------:R-:W-:Y:S02]  /*2ef0*/  IMAD R96, R2, R9, R96 ;  /* 0x0000000902607224 */ /* 0x000fe400078e0260 */
[----:B------:R-:W-:-:S02]  /*2f00*/  @!P6 IMAD.IADD R82, R82, 0x1, -R2 ;  /* 0x000000015252e824 */ /* 0x000fc400078e0a02 */
[----:B------:R-:W-:Y:S01]  /*2f10*/  IMAD.MOV.U32 R9, RZ, RZ, R11 ;  /* 0x000000ffff097224 */ /* 0x000fe200078e000b */
[----:B------:R-:W-:-:S03]  /*2f20*/  ISETP.GT.U32.AND P6, PT, R2, R96, PT ;  /* 0x000000600200720c */ /* 0x000fc60003fc4070 */
[--C-:B------:R-:W-:Y:S01]  /*2f30*/  @!P2 IMAD.IADD R78, R78, 0x1, -R2.reuse ;  /* 0x000000014e4ea824 */ /* 0x100fe200078e0a02 */
[----:B------:R-:W-:Y:S01]  /*2f40*/  ISETP.GE.AND P2, PT, R94, RZ, PT ;  /* 0x000000ff5e00720c */ /* 0x000fe20003f46270 */
[--C-:B------:R-:W-:Y:S01]  /*2f50*/  @!P3 IMAD.IADD R80, R80, 0x1, -R2.reuse ;  /* 0x000000015050b824 */ /* 0x100fe200078e0a02 */
[----:B------:R-:W-:Y:S01]  /*2f60*/  IABS R94, R7 ;  /* 0x00000007005e7213 */ /* 0x000fe20000000000 */
[----:B------:R-:W-:Y:S01]  /*2f70*/  @!P5 IMAD.IADD R98, R98, 0x1, -R2 ;  /* 0x000000016262d824 */ /* 0x000fe200078e0a02 */
[----:B------:R-:W-:Y:S01]  /*2f80*/  ISETP.GE.AND P5, PT, R7, RZ, PT ;  /* 0x000000ff0700720c */ /* 0x000fe20003fa6270 */
[----:B------:R-:W-:Y:S01]  /*2f90*/  IMAD.HI.U32 R7, R3, R9, RZ ;  /* 0x0000000903077227 */ /* 0x000fe200078e00ff */
[----:B------:R-:W-:Y:S02]  /*2fa0*/  ISETP.GE.AND P3, PT, R86, RZ, PT ;  /* 0x000000ff5600720c */ /* 0x000fe40003f66270 */
[----:B------:R-:W-:Y:S01]  /*2fb0*/  IABS R86, R84 ;  /* 0x0000005400567213 */ /* 0x000fe20000000000 */
[----:B------:R-:W-:Y:S01]  /*2fc0*/  @!P4 IMAD.MOV R80, RZ, RZ, -R80 ;  /* 0x000000ffff50c224 */ /* 0x000fe200078e0a50 */
[----:B------:R-:W-:Y:S01]  /*2fd0*/  ISETP.GT.U32.AND P4, PT, R2, R82, PT ;  /* 0x000000520200720c */ /* 0x000fe20003f84070 */
[----:B------:R-:W-:-:S02]  /*2fe0*/  @!P6 IMAD.IADD R96, R96, 0x1, -R2 ;  /* 0x000000016060e824 */ /* 0x000fc400078e0a02 */
[----:B------:R-:W-:Y:S02]  /*2ff0*/  IMAD.MOV R7, RZ, RZ, -R7 ;  /* 0x000000ffff077224 */ /* 0x000fe400078e0a07 */
[----:B------:R-:W-:Y:S01]  /*3000*/  @!P0 IMAD.MOV R98, RZ, RZ, -R98 ;  /* 0x000000ffff628224 */ /* 0x000fe200078e0a62 */
[----:B------:R-:W-:Y:S01]  /*3010*/  ISETP.GE.AND P0, PT, R84, RZ, PT ;  /* 0x000000ff5400720c */ /* 0x000fe20003f06270 */
[C---:B------:R-:W-:Y:S01]  /*3020*/  IMAD R84, R2.reuse, R7, R9 ;  /* 0x0000000702547224 */ /* 0x040fe200078e0209 */
[----:B------:R-:W-:Y:S01]  /*3030*/  ISETP.GT.U32.AND P6, PT, R2, R96, PT ;  /* 0x000000600200720c */ /* 0x000fe20003fc4070 */
[----:B------:R-:W-:-:S04]  /*3040*/  IMAD.HI.U32 R7, R3, R94, RZ ;  /* 0x0000005e03077227 */ /* 0x000fc800078e00ff */
[----:B------:R-:W-:Y:S01]  /*3050*/  @!P1 IMAD.MOV R78, RZ, RZ, -R78 ;  /* 0x000000ffff4e9224 */ /* 0x000fe200078e0a4e */
[----:B------:R-:W-:Y:S01]  /*3060*/  ISETP.GE.AND P1, PT, R92, RZ, PT ;  /* 0x000000ff5c00720c */ /* 0x000fe20003f26270 */
[----:B------:R-:W-:Y:S01]  /*3070*/  IMAD.MOV R11, RZ, RZ, -R7 ;  /* 0x000000ffff0b7224 */ /* 0x000fe200078e0a07 */
[----:B------:R-:W-:Y:S01]  /*3080*/  IABS R92, R90 ;  /* 0x0000005a005c7213 */ /* 0x000fe20000000000 */
[----:B------:R-:W-:Y:S01]  /*3090*/  @!P2 IMAD.MOV R100, RZ, RZ, -R100 ;  /* 0x000000ffff64a224 */ /* 0x000fe200078e0a64 */
[----:B------:R-:W-:Y:S01]  /*30a0*/  ISETP.GE.AND P2, PT, R88, RZ, PT ;  /* 0x000000ff5800720c */ /* 0x000fe20003f46270 */
[----:B------:R-:W-:Y:S01]  /*30b0*/  @!P4 IMAD.IADD R82, R82, 0x1, -R2 ;  /* 0x000000015252c824 */ /* 0x000fe200078e0a02 */
[C---:B------:R-:W-:Y:S01]  /*30c0*/  ISETP.GT.U32.AND P4, PT, R2.reuse, R84, PT ;  /* 0x000000540200720c */ /* 0x040fe20003f84070 */
[----:B------:R-:W-:Y:S01]  /*30d0*/  IMAD R94, R2, R11, R94 ;  /* 0x0000000b025e7224 */ /* 0x000fe200078e025e */
[----:B------:R-:W-:Y:S01]  /*30e0*/  IABS R88, R145 ;  /* 0x0000009100587213 */ /* 0x000fe20000000000 */
[----:B------:R-:W-:-:S04]  /*30f0*/  IMAD.HI.U32 R7, R3, R86, RZ ;  /* 0x0000005603077227 */ /* 0x000fc800078e00ff */
[----:B------:R-:W-:-:S04]  /*3100*/  IMAD.HI.U32 R9, R3, R92, RZ ;  /* 0x0000005c03097227 */ /* 0x000fc800078e00ff */
[----:B------:R-:W-:Y:S01]  /*3110*/  @!P6 IMAD.IADD R96, R96, 0x1, -R2 ;  /* 0x000000016060e824 */ /* 0x000fe200078e0a02 */
[----:B------:R-:W-:Y:S01]  /*3120*/  ISETP.GT.U32.AND P6, PT, R2, R94, PT ;  /* 0x0000005e0200720c */ /* 0x000fe20003fc4070 */
[----:B------:R-:W-:Y:S02]  /*3130*/  IMAD.MOV R11, RZ, RZ, -R7 ;  /* 0x000000ffff0b7224 */ /* 0x000fe400078e0a07 */
[----:B------:R-:W-:Y:S02]  /*3140*/  IMAD.MOV R9, RZ, RZ, -R9 ;  /* 0x000000ffff097224 */ /* 0x000fe400078e0a09 */
[----:B------:R-:W-:-:S04]  /*3150*/  IMAD.HI.U32 R7, R3, R88, RZ ;  /* 0x0000005803077227 */ /* 0x000fc800078e00ff */
[C---:B------:R-:W-:Y:S02]  /*3160*/  IMAD R92, R2.reuse, R9, R92 ;  /* 0x00000009025c7224 */ /* 0x040fe400078e025c */
[----:B------:R-:W-:Y:S02]  /*3170*/  IMAD R86, R2, R11, R86 ;  /* 0x0000000b02567224 */ /* 0x000fe400078e0256 */
[----:B------:R-:W-:Y:S02]  /*3180*/  IMAD.MOV R9, RZ, RZ, -R7 ;  /* 0x000000ffff097224 */ /* 0x000fe400078e0a07 */
[----:B------:R-:W-:Y:S02]  /*3190*/  @!P4 IMAD.IADD R84, R84, 0x1, -R2 ;  /* 0x000000015454c824 */ /* 0x000fe400078e0a02 */
[C---:B------:R-:W-:Y:S02]  /*31a0*/  IMAD R88, R2.reuse, R9, R88 ;  /* 0x0000000902587224 */ /* 0x040fe400078e0258 */
[----:B------:R-:W-:Y:S01]  /*31b0*/  @!P1 IMAD.MOV R82, RZ, RZ, -R82 ;  /* 0x000000ffff529224 */ /* 0x000fe200078e0a52 */
[C---:B------:R-:W-:Y:S01]  /*31c0*/  ISETP.GT.U32.AND P1, PT, R2.reuse, R86, PT ;  /* 0x000000560200720c */ /* 0x040fe20003f24070 */
[----:B------:R-:W-:Y:S01]  /*31d0*/  @!P2 IMAD.MOV R96, RZ, RZ, -R96 ;  /* 0x000000ffff60a224 */ /* 0x000fe200078e0a60 */
[----:B------:R-:W-:Y:S01]  /*31e0*/  ISETP.GT.U32.AND P2, PT, R2, R92, PT ;  /* 0x0000005c0200720c */ /* 0x000fe20003f44070 */
[----:B------:R-:W-:Y:S01]  /*31f0*/  @!P6 IMAD.IADD R94, R94, 0x1, -R2 ;  /* 0x000000015e5ee824 */ /* 0x000fe200078e0a02 */
[C---:B------:R-:W-:Y:S01]  /*3200*/  ISETP.GT.U32.AND P4, PT, R2.reuse, R84, PT ;  /* 0x000000540200720c */ /* 0x040fe20003f84070 */
[----:B------:R-:W-:Y:S01]  /*3210*/  IMAD.MOV.U32 R11, RZ, RZ, R12 ;  /* 0x000000ffff0b7224 */ /* 0x000fe200078e000c */
[----:B------:R-:W-:-:S02]  /*3220*/  ISETP.GT.U32.AND P6, PT, R2, R88, PT ;  /* 0x000000580200720c */ /* 0x000fc40003fc4070 */
[----:B------:R-:W-:Y:S01]  /*3230*/  IABS R12, R143 ;  /* 0x0000008f000c7213 */ /* 0x000fe20000000000 */
[----:B------:R-:W-:-:S04]  /*3240*/  IMAD.HI.U32 R7, R3, R11, RZ ;  /* 0x0000000b03077227 */ /* 0x000fc800078e00ff */
[--C-:B------:R-:W-:Y:S01]  /*3250*/  @!P1 IMAD.IADD R86, R86, 0x1, -R2.reuse ;  /* 0x0000000156569824 */ /* 0x100fe200078e0a02 */
[----:B------:R-:W-:Y:S01]  /*3260*/  ISETP.GT.U32.AND P1, PT, R2, R94, PT ;  /* 0x0000005e0200720c */ /* 0x000fe20003f24070 */
[--C-:B------:R-:W-:Y:S02]  /*3270*/  @!P2 IMAD.IADD R92, R92, 0x1, -R2.reuse ;  /* 0x000000015c5ca824 */ /* 0x100fe400078e0a02 */
[----:B------:R-:W-:Y:S01]  /*3280*/  IMAD.MOV R7, RZ, RZ, -R7 ;  /* 0x000000ffff077224 */ /* 0x000fe200078e0a07 */
[----:B------:R-:W-:Y:S01]  /*3290*/  ISETP.GT.U32.AND P2, PT, R2, R86, PT ;  /* 0x000000560200720c */ /* 0x000fe20003f44070 */
[--C-:B------:R-:W-:Y:S01]  /*32a0*/  @!P4 IMAD.IADD R84, R84, 0x1, -R2.reuse ;  /* 0x000000015454c824 */ /* 0x100fe200078e0a02 */
[----:B------:R-:W-:Y:S01]  /*32b0*/  ISETP.GE.AND P4, PT, R90, RZ, PT ;  /* 0x000000ff5a00720c */ /* 0x000fe20003f86270 */
[----:B------:R-:W-:Y:S01]  /*32c0*/  @!P6 IMAD.IADD R88, R88, 0x1, -R2 ;  /* 0x000000015858e824 */ /* 0x000fe200078e0a02 */
[C---:B------:R-:W-:Y:S01]  /*32d0*/  ISETP.GT.U32.AND P6, PT, R2.reuse, R92, PT ;  /* 0x0000005c0200720c */ /* 0x040fe20003fc4070 */
[----:B------:R-:W-:-:S02]  /*32e0*/  IMAD R90, R2, R7, R11 ;  /* 0x00000007025a7224 */ /* 0x000fc400078e020b */
[----:B------:R-:W-:-:S04]  /*32f0*/  IMAD.HI.U32 R7, R3, R250, RZ ;  /* 0x000000fa03077227 */ /* 0x000fc800078e00ff */
[----:B------:R-:W-:Y:S02]  /*3300*/  IMAD.MOV R7, RZ, RZ, -R7 ;  /* 0x000000ffff077224 */ /* 0x000fe400078e0a07 */
[----:B------:R-:W-:Y:S01]  /*3310*/  @!P1 IMAD.IADD R94, R94, 0x1, -R2 ;  /* 0x000000015e5e9824 */ /* 0x000fe200078e0a02 */
[C---:B------:R-:W-:Y:S01]  /*3320*/  ISETP.GT.U32.AND P1, PT, R2.reuse, R90, PT ;  /* 0x0000005a0200720c */ /* 0x040fe20003f24070 */
[----:B------:R-:W-:Y:S02]  /*3330*/  IMAD R250, R2, R7, R250 ;  /* 0x0000000702fa7224 */ /* 0x000fe400078e02fa */
[----:B------:R-:W-:Y:S02]  /*3340*/  @!P6 IMAD.IADD R92, R92, 0x1, -R2 ;  /* 0x000000015c5ce824 */ /* 0x000fe400078e0a02 */
[----:B------:R-:W-:Y:S01]  /*3350*/  @!P3 IMAD.MOV R84, RZ, RZ, -R84 ;  /* 0x000000ffff54b224 */ /* 0x000fe200078e0a54 */
[C---:B------:R-:W-:Y:S01]  /*3360*/  ISETP.GT.U32.AND P6, PT, R2.reuse, R250, PT ;  /* 0x000000fa0200720c */ /* 0x040fe20003fc4070 */
[----:B------:R-:W-:Y:S01]  /*3370*/  IMAD.HI.U32 R9, R3, R12, RZ ;  /* 0x0000000c03097227 */ /* 0x000fe200078e00ff */
[----:B------:R-:W-:-:S03]  /*3380*/  ISETP.GT.U32.AND P3, PT, R2, R88, PT ;  /* 0x000000580200720c */ /* 0x000fc60003f64070 */
[----:B------:R-:W-:-:S04]  /*3390*/  IMAD.HI.U32 R7, R3, R252, RZ ;  /* 0x000000fc03077227 */ /* 0x000fc800078e00ff */
[----:B------:R-:W-:Y:S01]  /*33a0*/  @!P1 IMAD.IADD R90, R90, 0x1, -R2 ;  /* 0x000000015a5a9824 */ /* 0x000fe200078e0a02 */
[----:B------:R-:W-:Y:S01]  /*33b0*/  ISETP.GE.AND P1, PT, R144, RZ, PT ;  /* 0x000000ff9000720c */ /* 0x000fe20003f26270 */
[----:B------:R-:W-:Y:S01]  /*33c0*/  IMAD.HI.U32 R11, R3, R13, RZ ;  /* 0x0000000d030b7227 */ /* 0x000fe200078e00ff */
[----:B------:R-:W-:-:S03]  /*33d0*/  IABS R144, R17 ;  /* 0x0000001100907213 */ /* 0x000fc60000000000 */
[--C-:B------:R-:W-:Y:S01]  /*33e0*/  @!P6 IMAD.IADD R250, R250, 0x1, -R2.reuse ;  /* 0x00000001fafae824 */ /* 0x100fe200078e0a02 */
[----:B------:R-:W-:Y:S01]  /*33f0*/  ISETP.GT.U32.AND P6, PT, R2, R90, PT ;  /* 0x0000005a0200720c */ /* 0x000fe20003fc4070 */
[----:B------:R-:W-:Y:S02]  /*3400*/  IMAD.MOV R9, RZ, RZ, -R9 ;  /* 0x000000ffff097224 */ /* 0x000fe400078e0a09 */
[----:B------:R-:W-:Y:S01]  /*3410*/  @!P3 IMAD.IADD R88, R88, 0x1, -R2 ;  /* 0x000000015858b824 */ /* 0x000fe200078e0a02 */
[----:B------:R-:W-:Y:S01]  /*3420*/  ISETP.GE.AND P3, PT, R87, RZ, PT ;  /* 0x000000ff5700720c */ /* 0x000fe20003f66270 */
[----:B------:R-:W-:Y:S02]  /*3430*/  IMAD.MOV R7, RZ, RZ, -R7 ;  /* 0x000000ffff077224 */ /* 0x000fe400078e0a07 */
[----:B------:R-:W-:Y:S02]  /*3440*/  IMAD.MOV R11, RZ, RZ, -R11 ;  /* 0x000000ffff0b7224 */ /* 0x000fe400078e0a0b */
[C---:B------:R-:W-:Y:S01]  /*3450*/  IMAD R87, R2.reuse, R9, R12 ;  /* 0x0000000902577224 */ /* 0x040fe200078e020c */
[----:B------:R-:W-:Y:S01]  /*3460*/  IABS R12, R139 ;  /* 0x0000008b000c7213 */ /* 0x000fe20000000000 */
[----:B------:R-:W-:-:S02]  /*3470*/  IMAD R252, R2, R7, R252 ;  /* 0x0000000702fc7224 */ /* 0x000fc400078e02fc */
[C---:B------:R-:W-:Y:S01]  /*3480*/  IMAD R7, R2.reuse, R11, R13 ;  /* 0x0000000b02077224 */ /* 0x040fe200078e020d */
[----:B------:R-:W-:Y:S01]  /*3490*/  IABS R11, R141 ;  /* 0x0000008d000b7213 */ /* 0x000fe20000000000 */
[----:B------:R-:W-:Y:S01]  /*34a0*/  @!P4 IMAD.MOV R92, RZ, RZ, -R92 ;  /* 0x000000ffff5cc224 */ /* 0x000fe200078e0a5c */
[C---:B------:R-:W-:Y:S01]  /*34b0*/  ISETP.GT.U32.AND P4, PT, R2.reuse, R87, PT ;  /* 0x000000570200720c */ /* 0x040fe20003f84070 */
[----:B------:R-:W-:Y:S01]  /*34c0*/  @!P5 IMAD.MOV R94, RZ, RZ, -R94 ;  /* 0x000000ffff5ed224 */ /* 0x000fe200078e0a5e */
[----:B------:R-:W-:Y:S01]  /*34d0*/  ISETP.GT.U32.AND P5, PT, R2, R252, PT ;  /* 0x000000fc0200720c */ /* 0x000fe20003fa4070 */
[--C-:B------:R-:W-:Y:S01]  /*34e0*/  @!P6 IMAD.IADD R90, R90, 0x1, -R2.reuse ;  /* 0x000000015a5ae824 */ /* 0x100fe200078e0a02 */
[----:B------:R-:W-:Y:S01]  /*34f0*/  ISETP.GT.U32.AND P6, PT, R2, R7, PT ;  /* 0x000000070200720c */ /* 0x000fe20003fc4070 */
[----:B------:R-:W-:Y:S01]  /*3500*/  @!P2 IMAD.IADD R86, R86, 0x1, -R2 ;  /* 0x000000015656a824 */ /* 0x000fe200078e0a02 */
[----:B------:R-:W-:Y:S01]  /*3510*/  ISETP.GE.AND P2, PT, R145, RZ, PT ;  /* 0x000000ff9100720c */ /* 0x000fe20003f46270 */
[----:B------:R-:W-:-:S04]  /*3520*/  IMAD.HI.U32 R9, R3, R11, RZ ;  /* 0x0000000b03097227 */ /* 0x000fc800078e00ff */
[----:B------:R-:W-:Y:S01]  /*3530*/  @!P0 IMAD.MOV R86, RZ, RZ, -R86 ;  /* 0x000000ffff568224 */ /* 0x000fe200078e0a56 */
[----:B------:R-:W-:Y:S01]  /*3540*/  ISETP.GT.U32.AND P0, PT, R2, R250, PT ;  /* 0x000000fa0200720c */ /* 0x000fe20003f04070 */
[--C-:B------:R-:W-:Y:S02]  /*3550*/  @!P4 IMAD.IADD R87, R87, 0x1, -R2.reuse ;  /* 0x000000015757c824 */ /* 0x100fe400078e0a02 */
[----:B------:R-:W-:Y:S02]  /*3560*/  IMAD.MOV R9, RZ, RZ, -R9 ;  /* 0x000000ffff097224 */ /* 0x000fe400078e0a09 */
[--C-:B------:R-:W-:Y:S01]  /*3570*/  @!P5 IMAD.IADD R252, R252, 0x1, -R2.reuse ;  /* 0x00000001fcfcd824 */ /* 0x100fe200078e0a02 */
[----:B------:R-:W-:Y:S01]  /*3580*/  ISETP.GE.AND P5, PT, R85, RZ, PT ;  /* 0x000000ff5500720c */ /* 0x000fe20003fa6270 */
[----:B------:R-:W-:Y:S01]  /*3590*/  @!P6 IMAD.IADD R7, R7, 0x1, -R2 ;  /* 0x000000010707e824 */ /* 0x000fe200078e0a02 */
[C---:B------:R-:W-:Y:S01]  /*35a0*/  ISETP.GT.U32.AND P6, PT, R2.reuse, R87, PT ;  /* 0x000000570200720c */ /* 0x040fe20003fc4070 */
[C---:B------:R-:W-:Y:S01]  /*35b0*/  IMAD R85, R2.reuse, R9, R11 ;  /* 0x0000000902557224 */ /* 0x040fe200078e020b */
[----:B------:R-:W-:Y:S01]  /*35c0*/  ISETP.GT.U32.AND P4, PT, R2, R252, PT ;  /* 0x000000fc0200720c */ /* 0x000fe20003f84070 */
[----:B------:R-:W-:-:S04]  /*35d0*/  IMAD.HI.U32 R9, R3, R12, RZ ;  /* 0x0000000c03097227 */ /* 0x000fc800078e00ff */
[----:B------:R-:W-:Y:S01]  /*35e0*/  @!P0 IMAD.IADD R250, R250, 0x1, -R2 ;  /* 0x00000001fafa8824 */ /* 0x000fe200078e0a02 */
[----:B------:R-:W-:Y:S01]  /*35f0*/  ISETP.GE.AND P0, PT, R143, RZ, PT ;  /* 0x000000ff8f00720c */ /* 0x000fe20003f06270 */
[----:B------:R-:W-:Y:S02]  /*3600*/  IMAD.MOV R9, RZ, RZ, -R9 ;  /* 0x000000ffff097224 */ /* 0x000fe400078e0a09 */
[----:B------:R-:W-:Y:S01]  /*3610*/  @!P3 IMAD.MOV R90, RZ, RZ, -R90 ;  /* 0x000000ffff5ab224 */ /* 0x000fe200078e0a5a */
[C---:B------:R-:W-:Y:S01]  /*3620*/  ISETP.GT.U32.AND P3, PT, R2.reuse, R7, PT ;  /* 0x000000070200720c */ /* 0x040fe20003f64070 */
[C---:B------:R-:W-:Y:S02]  /*3630*/  IMAD R9, R2.reuse, R9, R12 ;  /* 0x0000000902097224 */ /* 0x040fe400078e020c */
[----:B------:R-:W-:Y:S01]  /*3640*/  @!P1 IMAD.MOV R250, RZ, RZ, -R250 ;  /* 0x000000fffffa9224 */ /* 0x000fe200078e0afa */
[C---:B------:R-:W-:Y:S01]  /*3650*/  ISETP.GT.U32.AND P1, PT, R2.reuse, R85, PT ;  /* 0x000000550200720c */ /* 0x040fe20003f24070 */
[----:B------:R-:W-:Y:S01]  /*3660*/  @!P6 IMAD.IADD R87, R87, 0x1, -R2 ;  /* 0x000000015757e824 */ /* 0x000fe200078e0a02 */
[----:B------:R-:W-:Y:S01]  /*3670*/  ISETP.GT.U32.AND P6, PT, R2, R9, PT ;  /* 0x000000090200720c */ /* 0x000fe20003fc4070 */
[----:B------:R-:W-:-:S04]  /*3680*/  IMAD.HI.U32 R12, R3, R246, RZ ;  /* 0x000000f6030c7227 */ /* 0x000fc800078e00ff */
[----:B------:R-:W-:Y:S02]  /*3690*/  IMAD.MOV R13, RZ, RZ, -R12 ;  /* 0x000000ffff0d7224 */ /* 0x000fe400078e0a0c */
[----:B------:R-:W-:-:S04]  /*36a0*/  IMAD.HI.U32 R11, R3, R248, RZ ;  /* 0x000000f8030b7227 */ /* 0x000fc800078e00ff */
[--C-:B------:R-:W-:Y:S01]  /*36b0*/  @!P3 IMAD.IADD R7, R7, 0x1, -R2.reuse ;  /* 0x000000010707b824 */ /* 0x100fe200078e0a02 */
[----:B------:R-:W-:Y:S01]  /*36c0*/  ISETP.GE.AND P3, PT, R139, RZ, PT ;  /* 0x000000ff8b00720c */ /* 0x000fe20003f66270 */
[----:B------:R-:W-:Y:S01]  /*36d0*/  @!P1 IMAD.IADD R85, R85, 0x1, -R2 ;  /* 0x0000000155559824 */ /* 0x000fe200078e0a02 */
[----:B------:R-:W-:Y:S01]  /*36e0*/  ISETP.GE.AND P1, PT, R140, RZ, PT ;  /* 0x000000ff8c00720c */ /* 0x000fe20003f26270 */
[C---:B------:R-:W-:Y:S01]  /*36f0*/  IMAD R246, R2.reuse, R13, R246 ;  /* 0x0000000d02f67224 */ /* 0x040fe200078e02f6 */
[----:B------:R-:W-:Y:S01]  /*3700*/  IABS R140, R27 ;  /* 0x0000001b008c7213 */ /* 0x000fe20000000000 */
[----:B------:R-:W-:Y:S02]  /*3710*/  IMAD.MOV R11, RZ, RZ, -R11 ;  /* 0x000000ffff0b7224 */ /* 0x000fe400078e0a0b */
[----:B------:R-:W-:Y:S01]  /*3720*/  @!P6 IMAD.IADD R9, R9, 0x1, -R2 ;  /* 0x000000010909e824 */ /* 0x000fe200078e0a02 */
[C---:B------:R-:W-:Y:S01]  /*3730*/  ISETP.GT.U32.AND P6, PT, R2.reuse, R85, PT ;  /* 0x000000550200720c */ /* 0x040fe20003fc4070 */
[----:B------:R-:W-:Y:S01]  /*3740*/  @!P5 IMAD.MOV R7, RZ, RZ, -R7 ;  /* 0x000000ffff07d224 */ /* 0x000fe200078e0a07 */
[C---:B------:R-:W-:Y:S01]  /*3750*/  ISETP.GT.U32.AND P5, PT, R2.reuse, R246, PT ;  /* 0x000000f60200720c */ /* 0x040fe20003fa4070 */
[----:B------:R-:W-:-:S02]  /*3760*/  IMAD R248, R2, R11, R248 ;  /* 0x0000000b02f87224 */ /* 0x000fc400078e02f8 */
[----:B------:R-:W-:-:S04]  /*3770*/  IMAD.HI.U32 R11, R3, R244, RZ ;  /* 0x000000f4030b7227 */ /* 0x000fc800078e00ff */
[----:B------:R-:W-:Y:S01]  /*3780*/  @!P4 IMAD.IADD R252, R252, 0x1, -R2 ;  /* 0x00000001fcfcc824 */ /* 0x000fe200078e0a02 */
[----:B------:R-:W-:Y:S01]  /*3790*/  ISETP.GE.AND P4, PT, R141, RZ, PT ;  /* 0x000000ff8d00720c */ /* 0x000fe20003f86270 */
[----:B------:R-:W-:Y:S02]  /*37a0*/  IMAD.MOV R11, RZ, RZ, -R11 ;  /* 0x000000ffff0b7224 */ /* 0x000fe400078e0a0b */
[----:B------:R-:W-:Y:S01]  /*37b0*/  @!P2 IMAD.MOV R88, RZ, RZ, -R88 ;  /* 0x000000ffff58a224 */ /* 0x000fe200078e0a58 */
[----:B------:R-:W-:Y:S01]  /*37c0*/  ISETP.GE.AND P2, PT, R142, RZ, PT ;  /* 0x000000ff8e00720c */ /* 0x000fe20003f46270 */
[----:B------:R-:W-:Y:S01]  /*37d0*/  IMAD R244, R2, R11, R244 ;  /* 0x0000000b02f47224 */ /* 0x000fe200078e02f4 */
[----:B------:R-:W-:Y:S01]  /*37e0*/  IABS R142, R33 ;  /* 0x00000021008e7213 */ /* 0x000fe20000000000 */
[----:B------:R-:W-:-:S04]  /*37f0*/  IMAD.HI.U32 R11, R3, R242, RZ ;  /* 0x000000f2030b7227 */ /* 0x000fc800078e00ff */
[--C-:B------:R-:W-:Y:S01]  /*3800*/  @!P6 IMAD.IADD R85, R85, 0x1, -R2.reuse ;  /* 0x000000015555e824 */ /* 0x100fe200078e0a02 */
[----:B------:R-:W-:Y:S01]  /*3810*/  ISETP.GE.AND P6, PT, R137, RZ, PT ;  /* 0x000000ff8900720c */ /* 0x000fe20003fc6270 */
[----:B------:R-:W-:Y:S02]  /*3820*/  @!P5 IMAD.IADD R246, R246, 0x1, -R2 ;  /* 0x00000001f6f6d824 */ /* 0x000fe400078e0a02 */
[----:B------:R-:W-:Y:S02]  /*3830*/  IMAD.MOV R11, RZ, RZ, -R11 ;  /* 0x000000ffff0b7224 */ /* 0x000fe400078e0a0b */
[----:B------:R-:W-:Y:S01]  /*3840*/  @!P4 IMAD.MOV R85, RZ, RZ, -R85 ;  /* 0x000000ffff55c224 */ /* 0x000fe200078e0a55 */
[C---:B------:R-:W-:Y:S01]  /*3850*/  ISETP.GT.U32.AND P4, PT, R2.reuse, R246, PT ;  /* 0x000000f60200720c */ /* 0x040fe20003f84070 */
[----:B------:R-:W-:Y:S02]  /*3860*/  IMAD R242, R2, R11, R242 ;  /* 0x0000000b02f27224 */ /* 0x000fe400078e02f2 */
[----:B------:R-:W-:-:S04]  /*3870*/  IMAD.HI.U32 R11, R3, R240, RZ ;  /* 0x000000f0030b7227 */ /* 0x000fc800078e00ff */
[----:B------:R-:W-:Y:S01]  /*3880*/  @!P0 IMAD.MOV R87, RZ, RZ, -R87 ;  /* 0x000000ffff578224 */ /* 0x000fe200078e0a57 */
[C---:B------:R-:W-:Y:S01]  /*3890*/  ISETP.GT.U32.AND P0, PT, R2.reuse, R9, PT ;  /* 0x000000090200720c */ /* 0x040fe20003f04070 */
[----:B------:R-:W-:Y:S01]  /*38a0*/  @!P2 IMAD.MOV R252, RZ, RZ, -R252 ;  /* 0x000000fffffca224 */ /* 0x000fe200078e0afc */
[----:B------:R-:W-:Y:S01]  /*38b0*/  ISETP.GT.U32.AND P2, PT, R2, R248, PT ;  /* 0x000000f80200720c */ /* 0x000fe20003f44070 */
[----:B------:R-:W-:Y:S02]  /*38c0*/  IMAD.MOV R13, RZ, RZ, -R11 ;  /* 0x000000ffff0d7224 */ /* 0x000fe400078e0a0b */
[----:B------:R-:W-:Y:S02]  /*38d0*/  @!P4 IMAD.IADD R246, R246, 0x1, -R2 ;  /* 0x00000001f6f6c824 */ /* 0x000fe400078e0a02 */
[----:B------:R-:W-:Y:S02]  /*38e0*/  IMAD R240, R2, R13, R240 ;  /* 0x0000000d02f07224 */ /* 0x000fe400078e02f0 */
[----:B------:R-:W-:-:S03]  /*38f0*/  IMAD.HI.U32 R11, R3, R236, RZ ;  /* 0x000000ec030b7227 */ /* 0x000fc600078e00ff */
[C---:B------:R-:W-:Y:S01]  /*3900*/  ISETP.GT.U32.AND P4, PT, R2.reuse, R240, PT ;  /* 0x000000f00200720c */ /* 0x040fe20003f84070 */
[--C-:B------:R-:W-:Y:S01]  /*3910*/  @!P0 IMAD.IADD R9, R9, 0x1, -R2.reuse ;  /* 0x0000000109098824 */ /* 0x100fe200078e0a02 */
[----:B------:R-:W-:Y:S01]  /*3920*/  ISETP.GT.U32.AND P0, PT, R2, R244, PT ;  /* 0x000000f40200720c */ /* 0x000fe20003f04070 */
[----:B------:R-:W-:Y:S01]  /*3930*/  @!P2 IMAD.IADD R248, R248, 0x1, -R2 ;  /* 0x00000001f8f8a824 */ /* 0x000fe200078e0a02 */
[----:B------:R-:W-:Y:S01]  /*3940*/  ISETP.GE.AND P2, PT, R138, RZ, PT ;  /* 0x000000ff8a00720c */ /* 0x000fe20003f46270 */
[----:B------:R-:W-:Y:S01]  /*3950*/  @!P3 IMAD.MOV R9, RZ, RZ, -R9 ;  /* 0x000000ffff09b224 */ /* 0x000fe200078e0a09 */
[C---:B------:R-:W-:Y:S01]  /*3960*/  ISETP.GT.U32.AND P3, PT, R2.reuse, R242, PT ;  /* 0x000000f20200720c */ /* 0x040fe20003f64070 */
[----:B------:R-:W-:Y:S01]  /*3970*/  IMAD.MOV R13, RZ, RZ, -R11 ;  /* 0x000000ffff0d7224 */ /* 0x000fe200078e0a0b */
[----:B------:R-:W-:Y:S01]  /*3980*/  ISETP.GT.U32.AND P5, PT, R2, R248, PT ;  /* 0x000000f80200720c */ /* 0x000fe20003fa4070 */
[----:B------:R-:W-:Y:S01]  /*3990*/  IMAD.HI.U32 R11, R3, R232, RZ ;  /* 0x000000e8030b7227 */ /* 0x000fe200078e00ff */
[----:B------:R-:W-:-:S03]  /*39a0*/  IABS R138, R29 ;  /* 0x0000001d008a7213 */ /* 0x000fc60000000000 */
[--C-:B------:R-:W-:Y:S02]  /*39b0*/  @!P4 IMAD.IADD R240, R240, 0x1, -R2.reuse ;  /* 0x00000001f0f0c824 */ /* 0x100fe400078e0a02 */
[----:B------:R-:W-:Y:S02]  /*39c0*/  IMAD.MOV R11, RZ, RZ, -R11 ;  /* 0x000000ffff0b7224 */ /* 0x000fe400078e0a0b */
[----:B------:R-:W-:Y:S01]  /*39d0*/  @!P0 IMAD.IADD R244, R244, 0x1, -R2 ;  /* 0x00000001f4f48824 */ /* 0x000fe200078e0a02 */
[C---:B------:R-:W-:Y:S01]  /*39e0*/  ISETP.GT.U32.AND P4, PT, R2.reuse, R240, PT ;  /* 0x000000f00200720c */ /* 0x040fe20003f84070 */
[C---:B------:R-:W-:Y:S02]  /*39f0*/  IMAD R232, R2.reuse, R11, R232 ;  /* 0x0000000b02e87224 */ /* 0x040fe400078e02e8 */
[----:B------:R-:W-:Y:S01]  /*3a00*/  IMAD.HI.U32 R11, R3, R238, RZ ;  /* 0x000000ee030b7227 */ /* 0x000fe200078e00ff */
[----:B------:R-:W-:-:S03]  /*3a10*/  ISETP.GT.U32.AND P0, PT, R2, R244, PT ;  /* 0x000000f40200720c */ /* 0x000fc60003f04070 */
[--C-:B------:R-:W-:Y:S01]  /*3a20*/  @!P5 IMAD.IADD R248, R248, 0x1, -R2.reuse ;  /* 0x00000001f8f8d824 */ /* 0x100fe200078e0a02 */
[----:B------:R-:W-:Y:S01]  /*3a30*/  ISETP.GE.AND P5, PT, R135, RZ, PT ;  /* 0x000000ff8700720c */ /* 0x000fe20003fa6270 */
[----:B------:R-:W-:Y:S02]  /*3a40*/  @!P3 IMAD.IADD R242, R242, 0x1, -R2 ;  /* 0x00000001f2f2b824 */ /* 0x000fe400078e0a02 */
[----:B------:R-:W-:Y:S02]  /*3a50*/  IMAD.MOV R11, RZ, RZ, -R11 ;  /* 0x000000ffff0b7224 */ /* 0x000fe400078e0a0b */
[----:B------:R-:W-:Y:S01]  /*3a60*/  @!P1 IMAD.MOV R248, RZ, RZ, -R248 ;  /* 0x000000fffff89224 */ /* 0x000fe200078e0af8 */
[C---:B------:R-:W-:Y:S01]  /*3a70*/  ISETP.GT.U32.AND P1, PT, R2.reuse, R242, PT ;  /* 0x000000f20200720c */ /* 0x040fe20003f24070 */
[----:B------:R-:W-:Y:S01]  /*3a80*/  @!P6 IMAD.MOV R246, RZ, RZ, -R246 ;  /* 0x000000fffff6e224 */ /* 0x000fe200078e0af6 */
[C---:B------:R-:W-:Y:S01]  /*3a90*/  ISETP.GT.U32.AND P6, PT, R2.reuse, R232, PT ;  /* 0x000000e80200720c */ /* 0x040fe20003fc4070 */
[----:B------:R-:W-:-:S02]  /*3aa0*/  IMAD R238, R2, R11, R238 ;  /* 0x0000000b02ee7224 */ /* 0x000fc400078e02ee */
[--C-:B------:R-:W-:Y:S02]  /*3ab0*/  @!P4 IMAD.IADD R240, R240, 0x1, -R2.reuse ;  /* 0x00000001f0f0c824 */ /* 0x100fe400078e0a02 */
[--C-:B------:R-:W-:Y:S01]  /*3ac0*/  @!P0 IMAD.IADD R244, R244, 0x1, -R2.reuse ;  /* 0x00000001f4f48824 */ /* 0x100fe200078e0a02 */
[----:B------:R-:W-:Y:S01]  /*3ad0*/  ISETP.GT.U32.AND P4, PT, R2, R238, PT ;  /* 0x000000ee0200720c */ /* 0x000fe20003f84070 */
[----:B------:R-:W-:Y:S01]  /*3ae0*/  IMAD.HI.U32 R11, R3, R234, RZ ;  /* 0x000000ea030b7227 */ /* 0x000fe200078e00ff */
[----:B------:R-:W-:Y:S02]  /*3af0*/  ISETP.GE.AND P0, PT, R136, RZ, PT ;  /* 0x000000ff8800720c */ /* 0x000fe40003f06270 */
[----:B------:R-:W-:Y:S01]  /*3b00*/  IABS R136, R31 ;  /* 0x0000001f00887213 */ /* 0x000fe20000000000 */
[--C-:B------:R-:W-:Y:S01]  /*3b10*/  @!P1 IMAD.IADD R242, R242, 0x1, -R2.reuse ;  /* 0x00000001f2f29824 */ /* 0x100fe200078e0a02 */
[----:B------:R-:W-:Y:S01]  /*3b20*/  ISETP.GE.AND P1, PT, R133, RZ, PT ;  /* 0x000000ff8500720c */ /* 0x000fe20003f26270 */
[----:B------:R-:W-:Y:S01]  /*3b30*/  @!P6 IMAD.IADD R232, R232, 0x1, -R2 ;  /* 0x00000001e8e8e824 */ /* 0x000fe200078e0a02 */
[----:B------:R-:W-:Y:S01]  /*3b40*/  ISETP.GE.AND P6, PT, R127, RZ, PT ;  /* 0x000000ff7f00720c */ /* 0x000fe20003fc6270 */
[----:B------:R-:W-:-:S02]  /*3b50*/  @!P5 IMAD.MOV R242, RZ, RZ, -R242 ;  /* 0x000000fffff2d224 */ /* 0x000fc400078e0af2 */
[C---:B------:R-:W-:Y:S01]  /*3b60*/  IMAD R236, R2.reuse, R13, R236 ;  /* 0x0000000d02ec7224 */ /* 0x040fe200078e02ec */
[----:B------:R-:W-:Y:S01]  /*3b70*/  ISETP.GT.U32.AND P5, PT, R2, R232, PT ;  /* 0x000000e80200720c */ /* 0x000fe20003fa4070 */
[----:B------:R-:W-:Y:S01]  /*3b80*/  @!P4 IMAD.IADD R238, R238, 0x1, -R2 ;  /* 0x00000001eeeec824 */ /* 0x000fe200078e0a02 */
[----:B------:R-:W-:Y:S01]  /*3b90*/  ISETP.GE.AND P4, PT, R125, RZ, PT ;  /* 0x000000ff7d00720c */ /* 0x000fe20003f86270 */
[----:B------:R-:W-:Y:S01]  /*3ba0*/  @!P0 IMAD.MOV R240, RZ, RZ, -R240 ;  /* 0x000000fffff08224 */ /* 0x000fe200078e0af0 */
[C---:B------:R-:W-:Y:S01]  /*3bb0*/  ISETP.GT.U32.AND P3, PT, R2.reuse, R236, PT ;  /* 0x000000ec0200720c */ /* 0x040fe20003f64070 */
[----:B------:R-:W-:Y:S01]  /*3bc0*/  IMAD.MOV R13, RZ, RZ, -R11 ;  /* 0x000000ffff0d7224 */ /* 0x000fe200078e0a0b */
[----:B------:R-:W-:Y:S01]  /*3bd0*/  ISETP.GT.U32.AND P0, PT, R2, R238, PT ;  /* 0x000000ee0200720c */ /* 0x000fe20003f04070 */
[----:B------:R-:W-:-:S04]  /*3be0*/  IMAD.HI.U32 R11, R3, R230, RZ ;  /* 0x000000e6030b7227 */ /* 0x000fc800078e00ff */
[----:B------:R-:W-:Y:S02]  /*3bf0*/  IMAD R234, R2, R13, R234 ;  /* 0x0000000d02ea7224 */ /* 0x000fe400078e02ea */
[----:B------:R-:W-:Y:S02]  /*3c00*/  IMAD.MOV R11, RZ, RZ, -R11 ;  /* 0x000000ffff0b7224 */ /* 0x000fe400078e0a0b */
[----:B------:R-:W-:Y:S01]  /*3c10*/  @!P5 IMAD.IADD R232, R232, 0x1, -R2 ;  /* 0x00000001e8e8d824 */ /* 0x000fe200078e0a02 */
[C---:B------:R-:W-:Y:S01]  /*3c20*/  ISETP.GT.U32.AND P5, PT, R2.reuse, R234, PT ;  /* 0x000000ea0200720c */ /* 0x040fe20003fa4070 */
[----:B------:R-:W-:Y:S02]  /*3c30*/  IMAD R230, R2, R11, R230 ;  /* 0x0000000b02e67224 */ /* 0x000fe400078e02e6 */
[--C-:B------:R-:W-:Y:S01]  /*3c40*/  @!P0 IMAD.IADD R238, R238, 0x1, -R2.reuse ;  /* 0x00000001eeee8824 */ /* 0x100fe200078e0a02 */
[----:B------:R-:W-:Y:S01]  /*3c50*/  ISETP.GE.AND P0, PT, R10, RZ, PT ;  /* 0x000000ff0a00720c */ /* 0x000fe20003f06270 */
[----:B------:R-:W-:-:S02]  /*3c60*/  @!P3 IMAD.IADD R236, R236, 0x1, -R2 ;  /* 0x00000001ececb824 */ /* 0x000fc400078e0a02 */
[----:B------:R-:W-:Y:S01]  /*3c70*/  @!P6 IMAD.MOV R238, RZ, RZ, -R238 ;  /* 0x000000ffffeee224 */ /* 0x000fe200078e0aee */
[C---:B------:R-:W-:Y:S01]  /*3c80*/  ISETP.GT.U32.AND P6, PT, R2.reuse, R230, PT ;  /* 0x000000e60200720c */ /* 0x040fe20003fc4070 */
[----:B------:R-:W-:Y:S01]  /*3c90*/  @!P1 IMAD.MOV R232, RZ, RZ, -R232 ;  /* 0x000000ffffe89224 */ /* 0x000fe200078e0ae8 */
[----:B------:R-:W-:Y:S01]  /*3ca0*/  ISETP.GT.U32.AND P3, PT, R2, R236, PT ;  /* 0x000000ec0200720c */ /* 0x000fe20003f64070 */
[----:B------:R-:W-:Y:S01]  /*3cb0*/  IMAD.HI.U32 R10, R3, R224, RZ ;  /* 0x000000e0030a7227 */ /* 0x000fe200078e00ff */
[----:B------:R-:W-:-:S03]  /*3cc0*/  ISETP.GE.AND P1, PT, R8, RZ, PT ;  /* 0x000000ff0800720c */ /* 0x000fc60003f26270 */
[----:B------:R-:W-:Y:S02]  /*3cd0*/  @!P5 IMAD.IADD R234, R234, 0x1, -R2 ;  /* 0x00000001eaead824 */ /* 0x000fe400078e0a02 */
[----:B------:R-:W-:-:S03]  /*3ce0*/  IMAD.HI.U32 R8, R3, R228, RZ ;  /* 0x000000e403087227 */ /* 0x000fc600078e00ff */
[----:B------:R-:W-:Y:S01]  /*3cf0*/  ISETP.GT.U32.AND P5, PT, R2, R234, PT ;  /* 0x000000ea0200720c */ /* 0x000fe20003fa4070 */
[----:B------:R-:W-:Y:S02]  /*3d00*/  @!P6 IMAD.IADD R230, R230, 0x1, -R2 ;  /* 0x00000001e6e6e824 */ /* 0x000fe400078e0a02 */
[----:B------:R-:W-:Y:S02]  /*3d10*/  IMAD.MOV R11, RZ, RZ, -R8 ;  /* 0x000000ffff0b7224 */ /* 0x000fe400078e0a08 */
[----:B------:R-:W-:Y:S01]  /*3d20*/  IMAD.HI.U32 R8, R3, R226, RZ ;  /* 0x000000e203087227 */ /* 0x000fe200078e00ff */
[----:B------:R-:W-:-:S03]  /*3d30*/  ISETP.GT.U32.AND P6, PT, R2, R230, PT ;  /* 0x000000e60200720c */ /* 0x000fc60003fc4070 */
[----:B------:R-:W-:Y:S02]  /*3d40*/  IMAD R228, R2, R11, R228 ;  /* 0x0000000b02e47224 */ /* 0x000fe400078e02e4 */
[----:B------:R-:W-:Y:S01]  /*3d50*/  @!P3 IMAD.IADD R236, R236, 0x1, -R2 ;  /* 0x00000001ececb824 */ /* 0x000fe200078e0a02 */
[----:B------:R-:W-:Y:S01]  /*3d60*/  ISETP.GE.AND P3, PT, R129, RZ, PT ;  /* 0x000000ff8100720c */ /* 0x000fe20003f66270 */
[----:B------:R-:W-:Y:S02]  /*3d70*/  IMAD.MOV R11, RZ, RZ, -R8 ;  /* 0x000000ffff0b7224 */ /* 0x000fe400078e0a08 */
[----:B------:R-:W-:Y:S01]  /*3d80*/  @!P5 IMAD.IADD R234, R234, 0x1, -R2 ;  /* 0x00000001eaead824 */ /* 0x000fe200078e0a02 */
[C---:B------:R-:W-:Y:S01]  /*3d90*/  ISETP.GT.U32.AND P5, PT, R2.reuse, R228, PT ;  /* 0x000000e40200720c */ /* 0x040fe20003fa4070 */
[----:B------:R-:W-:Y:S02]  /*3da0*/  IMAD.MOV R13, RZ, RZ, -R10 ;  /* 0x000000ffff0d7224 */ /* 0x000fe400078e0a0a */
[----:B------:R-:W-:-:S02]  /*3db0*/  IMAD R226, R2, R11, R226 ;  /* 0x0000000b02e27224 */ /* 0x000fc400078e02e2 */
[----:B------:R-:W-:Y:S01]  /*3dc0*/  @!P2 IMAD.MOV R244, RZ, RZ, -R244 ;  /* 0x000000fffff4a224 */ /* 0x000fe200078e0af4 */
[----:B------:R-:W-:Y:S01]  /*3dd0*/  ISETP.GE.AND P2, PT, R131, RZ, PT ;  /* 0x000000ff8300720c */ /* 0x000fe20003f46270 */
[----:B------:R-:W-:Y:S02]  /*3de0*/  IMAD R224, R2, R13, R224 ;  /* 0x0000000d02e07224 */ /* 0x000fe400078e02e0 */
[----:B------:R-:W-:Y:S01]  /*3df0*/  @!P6 IMAD.IADD R230, R230, 0x1, -R2 ;  /* 0x00000001e6e6e824 */ /* 0x000fe200078e0a02 */
[----:B------:R-:W-:Y:S01]  /*3e00*/  ISETP.GT.U32.AND P6, PT, R2, R226, PT ;  /* 0x000000e20200720c */ /* 0x000fe20003fc4070 */
[----:B------:R-:W-:-:S04]  /*3e10*/  IMAD.HI.U32 R8, R3, R222, RZ ;  /* 0x000000de03087227 */ /* 0x000fc800078e00ff */
[----:B------:R-:W-:-:S04]  /*3e20*/  IMAD.HI.U32 R10, R3, R220, RZ ;  /* 0x000000dc030a7227 */ /* 0x000fc800078e00ff */
[----:B------:R-:W-:Y:S01]  /*3e30*/  @!P3 IMAD.MOV R234, RZ, RZ, -R234 ;  /* 0x000000ffffeab224 */ /* 0x000fe200078e0aea */
[----:B------:R-:W-:Y:S01]  /*3e40*/  ISETP.GT.U32.AND P3, PT, R2, R224, PT ;  /* 0x000000e00200720c */ /* 0x000fe20003f64070 */
[----:B------:R-:W-:Y:S02]  /*3e50*/  IMAD.MOV R11, RZ, RZ, -R8 ;  /* 0x000000ffff0b7224 */ /* 0x000fe400078e0a08 */
[----:B------:R-:W-:Y:S02]  /*3e60*/  IMAD.MOV R13, RZ, RZ, -R10 ;  /* 0x000000ffff0d7224 */ /* 0x000fe400078e0a0a */
[----:B------:R-:W-:Y:S02]  /*3e70*/  @!P5 IMAD.IADD R228, R228, 0x1, -R2 ;  /* 0x00000001e4e4d824 */ /* 0x000fe400078e0a02 */
[C---:B------:R-:W-:Y:S02]  /*3e80*/  IMAD R222, R2.reuse, R11, R222 ;  /* 0x0000000b02de7224 */ /* 0x040fe400078e02de */
[C---:B------:R-:W-:Y:S01]  /*3e90*/  IMAD R220, R2.reuse, R13, R220 ;  /* 0x0000000d02dc7224 */ /* 0x040fe200078e02dc */
[C---:B------:R-:W-:Y:S01]  /*3ea0*/  ISETP.GT.U32.AND P5, PT, R2.reuse, R228, PT ;  /* 0x000000e40200720c */ /* 0x040fe20003fa4070 */
[----:B------:R-:W-:Y:S01]  /*3eb0*/  @!P2 IMAD.MOV R236, RZ, RZ, -R236 ;  /* 0x000000ffffeca224 */ /* 0x000fe200078e0aec */
[----:B------:R-:W-:Y:S01]  /*3ec0*/  ISETP.GE.AND P2, PT, R123, RZ, PT ;  /* 0x000000ff7b00720c */ /* 0x000fe20003f46270 */
[----:B------:R-:W-:Y:S01]  /*3ed0*/  @!P4 IMAD.MOV R230, RZ, RZ, -R230 ;  /* 0x000000ffffe6c224 */ /* 0x000fe200078e0ae6 */
[----:B------:R-:W-:Y:S01]  /*3ee0*/  ISETP.GT.U32.AND P4, PT, R2, R222, PT ;  /* 0x000000de0200720c */ /* 0x000fe20003f84070 */
[--C-:B------:R-:W-:Y:S01]  /*3ef0*/  @!P6 IMAD.IADD R226, R226, 0x1, -R2.reuse ;  /* 0x00000001e2e2e824 */ /* 0x100fe200078e0a02 */
[----:B------:R-:W-:Y:S01]  /*3f00*/  ISETP.GT.U32.AND P6, PT, R2, R220, PT ;  /* 0x000000dc0200720c */ /* 0x000fe20003fc4070 */
[----:B------:R-:W-:-:S02]  /*3f10*/  @!P3 IMAD.IADD R224, R224, 0x1, -R2 ;  /* 0x00000001e0e0b824 */ /* 0x000fc400078e0a02 */
[----:B------:R-:W-:Y:S01]  /*3f20*/  IMAD.HI.U32 R8, R3, R218, RZ ;  /* 0x000000da03087227 */ /* 0x000fe200078e00ff */
[----:B------:R-:W-:-:S03]  /*3f30*/  ISETP.GT.U32.AND P3, PT, R2, R226, PT ;  /* 0x000000e20200720c */ /* 0x000fc60003f64070 */
[----:B------:R-:W-:Y:S02]  /*3f40*/  IMAD.MOV R11, RZ, RZ, -R8 ;  /* 0x000000ffff0b7224 */ /* 0x000fe400078e0a08 */
[----:B------:R-:W-:Y:S01]  /*3f50*/  @!P5 IMAD.IADD R228, R228, 0x1, -R2 ;  /* 0x00000001e4e4d824 */ /* 0x000fe200078e0a02 */
[----:B------:R-:W-:Y:S01]  /*3f60*/  ISETP.GE.AND P5, PT, R121, RZ, PT ;  /* 0x000000ff7900720c */ /* 0x000fe20003fa6270 */
[----:B------:R-:W-:Y:S01]  /*3f70*/  IMAD R218, R2, R11, R218 ;  /* 0x0000000b02da7224 */ /* 0x000fe200078e02da */
[----:B------:R-:W-:Y:S01]  /*3f80*/  IABS R11, R66 ;  /* 0x00000042000b7213 */ /* 0x000fe20000000000 */
[----:B------:R-:W-:Y:S02]  /*3f90*/  @!P4 IMAD.IADD R222, R222, 0x1, -R2 ;  /* 0x00000001dedec824 */ /* 0x000fe400078e0a02 */
[----:B------:R-:W-:Y:S01]  /*3fa0*/  @!P2 IMAD.MOV R228, RZ, RZ, -R228 ;  /* 0x000000ffffe4a224 */ /* 0x000fe200078e0ae4 */
[----:B------:R-:W-:Y:S01]  /*3fb0*/  ISETP.GT.U32.AND P2, PT, R2, R224, PT ;  /* 0x000000e00200720c */ /* 0x000fe20003f44070 */
[----:B------:R-:W-:Y:S01]  /*3fc0*/  @!P6 IMAD.IADD R220, R220, 0x1, -R2 ;  /* 0x00000001dcdce824 */ /* 0x000fe200078e0a02 */
[----:B------:R-:W-:Y:S01]  /*3fd0*/  ISETP.GT.U32.AND P4, PT, R2, R222, PT ;  /* 0x000000de0200720c */ /* 0x000fe20003f84070 */
[----:B------:R-:W-:-:S03]  /*3fe0*/  IMAD.HI.U32 R10, R3, R216, RZ ;  /* 0x000000d8030a7227 */ /* 0x000fc600078e00ff */
[----:B------:R-:W-:Y:S01]  /*3ff0*/  ISETP.GT.U32.AND P6, PT, R2, R220, PT ;  /* 0x000000dc0200720c */ /* 0x000fe20003fc4070 */
[----:B------:R-:W-:Y:S01]  /*4000*/  @!P3 IMAD.IADD R226, R226, 0x1, -R2 ;  /* 0x00000001e2e2b824 */ /* 0x000fe200078e0a02 */
[----:B------:R-:W-:Y:S01]  /*4010*/  ISETP.GT.U32.AND P3, PT, R2, R218, PT ;  /* 0x000000da0200720c */ /* 0x000fe20003f64070 */
[----:B------:R-:W-:Y:S02]  /*4020*/  IMAD.MOV R13, RZ, RZ, -R10 ;  /* 0x000000ffff0d7224 */ /* 0x000fe400078e0a0a */
[----:B------:R-:W-:-:S04]  /*4030*/  IMAD.HI.U32 R8, R3, R11, RZ ;  /* 0x0000000b03087227 */ /* 0x000fc800078e00ff */
[----:B------:R-:W-:Y:S02]  /*4040*/  IMAD R216, R2, R13, R216 ;  /* 0x0000000d02d87224 */ /* 0x000fe400078e02d8 */
[----:B------:R-:W-:Y:S02]  /*4050*/  IMAD.MOV R8, RZ, RZ, -R8 ;  /* 0x000000ffff087224 */ /* 0x000fe400078e0a08 */
[--C-:B------:R-:W-:Y:S01]  /*4060*/  @!P2 IMAD.IADD R224, R224, 0x1, -R2.reuse ;  /* 0x00000001e0e0a824 */ /* 0x100fe200078e0a02 */
[C---:B------:R-:W-:Y:S01]  /*4070*/  ISETP.GT.U32.AND P2, PT, R2.reuse, R216, PT ;  /* 0x000000d80200720c */ /* 0x040fe20003f44070 */
[----:B------:R-:W-:Y:S02]  /*4080*/  IMAD R11, R2, R8, R11 ;  /* 0x00000008020b7224 */ /* 0x000fe400078e020b */
[--C-:B------:R-:W-:Y:S01]  /*4090*/  @!P4 IMAD.IADD R222, R222, 0x1, -R2.reuse ;  /* 0x00000001dedec824 */ /* 0x100fe200078e0a02 */
[----:B------:R-:W-:Y:S01]  /*40a0*/  ISETP.GE.AND P4, PT, R115, RZ, PT ;  /* 0x000000ff7300720c */ /* 0x000fe20003f86270 */
[--C-:B------:R-:W-:Y:S01]  /*40b0*/  @!P6 IMAD.IADD R220, R220, 0x1, -R2.reuse ;  /* 0x00000001dcdce824 */ /* 0x100fe200078e0a02 */
[----:B------:R-:W-:Y:S01]  /*40c0*/  ISETP.GT.U32.AND P6, PT, R2, R11, PT ;  /* 0x0000000b0200720c */ /* 0x000fe20003fc4070 */
[----:B------:R-:W-:Y:S01]  /*40d0*/  @!P3 IMAD.IADD R218, R218, 0x1, -R2 ;  /* 0x00000001dadab824 */ /* 0x000fe200078e0a02 */
[----:B------:R-:W-:Y:S01]  /*40e0*/  ISETP.GE.AND P3, PT, R117, RZ, PT ;  /* 0x000000ff7500720c */ /* 0x000fe20003f66270 */
[----:B------:R-:W-:-:S04]  /*40f0*/  IMAD.HI.U32 R8, R3, R214, RZ ;  /* 0x000000d603087227 */ /* 0x000fc800078e00ff */
[----:B------:R-:W-:-:S04]  /*4100*/  IMAD.HI.U32 R10, R3, R14, RZ ;  /* 0x0000000e030a7227 */ /* 0x000fc800078e00ff */
[----:B------:R-:W-:Y:S01]  /*4110*/  @!P1 IMAD.MOV R226, RZ, RZ, -R226 ;  /* 0x000000ffffe29224 */ /* 0x000fe200078e0ae2 */
[----:B------:R-:W-:Y:S01]  /*4120*/  ISETP.GT.U32.AND P1, PT, R2, R218, PT ;  /* 0x000000da0200720c */ /* 0x000fe20003f24070 */
[----:B------:R-:W-:Y:S02]  /*4130*/  IMAD.MOV R13, RZ, RZ, -R8 ;  /* 0x000000ffff0d7224 */ /* 0x000fe400078e0a08 */
[----:B------:R-:W-:-:S04]  /*4140*/  IMAD.HI.U32 R12, R3, R18, RZ ;  /* 0x00000012030c7227 */ /* 0x000fc800078e00ff */
[----:B------:R-:W-:Y:S02]  /*4150*/  IMAD.MOV R15, RZ, RZ, -R10 ;  /* 0x000000ffff0f7224 */ /* 0x000fe400078e0a0a */
[----:B------:R-:W-:Y:S02]  /*4160*/  IMAD R214, R2, R13, R214 ;  /* 0x0000000d02d67224 */ /* 0x000fe400078e02d6 */
[----:B------:R-:W-:Y:S01]  /*4170*/  IMAD.MOV R115, RZ, RZ, -R12 ;  /* 0x000000ffff737224 */ /* 0x000fe200078e0a0c */
[----:B------:R-:W-:Y:S01]  /*4180*/  IABS R12, R22 ;  /* 0x00000016000c7213 */ /* 0x000fe20000000000 */
[----:B------:R-:W-:Y:S01]  /*4190*/  @!P2 IMAD.IADD R216, R216, 0x1, -R2 ;  /* 0x00000001d8d8a824 */ /* 0x000fe200078e0a02 */
[----:B------:R-:W-:Y:S01]  /*41a0*/  ISETP.GE.AND P2, PT, R119, RZ, PT ;  /* 0x000000ff7700720c */ /* 0x000fe20003f46270 */
[C---:B------:R-:W-:Y:S01]  /*41b0*/  IMAD R13, R2.reuse, R15, R14 ;  /* 0x0000000f020d7224 */ /* 0x040fe200078e020e */
[----:B------:R-:W-:Y:S01]  /*41c0*/  IABS R14, R45 ;  /* 0x0000002d000e7213 */ /* 0x000fe20000000000 */
[C---:B------:R-:W-:Y:S01]  /*41d0*/  IMAD R15, R2.reuse, R115, R18 ;  /* 0x00000073020f7224 */ /* 0x040fe200078e0212 */
[----:B------:R-:W-:Y:S01]  /*41e0*/  IABS R18, R20 ;  /* 0x0000001400127213 */ /* 0x000fe20000000000 */
[----:B------:R-:W-:Y:S01]  /*41f0*/  @!P6 IMAD.IADD R11, R11, 0x1, -R2 ;  /* 0x000000010b0be824 */ /* 0x000fe200078e0a02 */
[C---:B------:R-:W-:Y:S01]  /*4200*/  ISETP.GT.U32.AND P6, PT, R2.reuse, R216, PT ;  /* 0x000000d80200720c */ /* 0x040fe20003fc4070 */
[----:B------:R-:W-:Y:S01]  /*4210*/  @!P4 IMAD.MOV R220, RZ, RZ, -R220 ;  /* 0x000000ffffdcc224 */ /* 0x000fe200078e0adc */
[----:B------:R-:W-:Y:S01]  /*4220*/  ISETP.GT.U32.AND P4, PT, R2, R13, PT ;  /* 0x0000000d0200720c */ /* 0x000fe20003f84070 */
[----:B------:R-:W-:Y:S01]  /*4230*/  @!P1 IMAD.IADD R218, R218, 0x1, -R2 ;  /* 0x00000001dada9824 */ /* 0x000fe200078e0a02 */
[C---:B------:R-:W-:Y:S01]  /*4240*/  ISETP.GT.U32.AND P1, PT, R2.reuse, R15, PT ;  /* 0x0000000f0200720c */ /* 0x040fe20003f24070 */
[----:B------:R-:W-:Y:S01]  /*4250*/  @!P0 IMAD.MOV R224, RZ, RZ, -R224 ;  /* 0x000000ffffe08224 */ /* 0x000fe200078e0ae0 */
[----:B------:R-:W-:Y:S01]  /*4260*/  ISETP.GT.U32.AND P0, PT, R2, R11, PT ;  /* 0x0000000b0200720c */ /* 0x000fe20003f04070 */
[----:B------:R-:W-:-:S04]  /*4270*/  IMAD.HI.U32 R8, R3, R212, RZ ;  /* 0x000000d403087227 */ /* 0x000fc800078e00ff */
[----:B------:R-:W-:Y:S02]  /*4280*/  IMAD.MOV R115, RZ, RZ, -R8 ;  /* 0x000000ffff737224 */ /* 0x000fe400078e0a08 */
[--C-:B------:R-:W-:Y:S01]  /*4290*/  @!P6 IMAD.IADD R216, R216, 0x1, -R2.reuse ;  /* 0x00000001d8d8e824 */ /* 0x100fe200078e0a02 */
[----:B------:R-:W-:Y:S01]  /*42a0*/  ISETP.GE.AND P6, PT, R66, RZ, PT ;  /* 0x000000ff4200720c */ /* 0x000fe20003fc6270 */
[--C-:B------:R-:W-:Y:S02]  /*42b0*/  @!P4 IMAD.IADD R13, R13, 0x1, -R2.reuse ;  /* 0x000000010d0dc824 */ /* 0x100fe400078e0a02 */
[--C-:B------:R-:W-:Y:S02]  /*42c0*/  @!P1 IMAD.IADD R15, R15, 0x1, -R2.reuse ;  /* 0x000000010f0f9824 */ /* 0x100fe400078e0a02 */
[----:B------:R-:W-:Y:S01]  /*42d0*/  @!P0 IMAD.IADD R11, R11, 0x1, -R2 ;  /* 0x000000010b0b8824 */ /* 0x000fe200078e0a02 */
[----:B------:R-:W-:Y:S01]  /*42e0*/  ISETP.GT.U32.AND P1, PT, R2, R13, PT ;  /* 0x0000000d0200720c */ /* 0x000fe20003f24070 */
[----:B------:R-:W-:Y:S01]  /*42f0*/  IMAD.HI.U32 R8, R3, R210, RZ ;  /* 0x000000d203087227 */ /* 0x000fe200078e00ff */
[----:B------:R-:W-:-:S03]  /*4300*/  ISETP.GE.AND P0, PT, R111, RZ, PT ;  /* 0x000000ff6f00720c */ /* 0x000fc60003f06270 */
[C---:B------:R-:W-:Y:S02]  /*4310*/  IMAD R212, R2.reuse, R115, R212 ;  /* 0x0000007302d47224 */ /* 0x040fe400078e02d4 */
[----:B------:R-:W-:Y:S02]  /*4320*/  IMAD.MOV R111, RZ, RZ, -R8 ;  /* 0x000000ffff6f7224 */ /* 0x000fe400078e0a08 */
[----:B------:R-:W-:Y:S02]  /*4330*/  IMAD.MOV.U32 R66, RZ, RZ, R11 ;  /* 0x000000ffff427224 */ /* 0x000fe400078e000b */
[C---:B------:R-:W-:Y:S02]  /*4340*/  IMAD R210, R2.reuse, R111, R210 ;  /* 0x0000006f02d27224 */ /* 0x040fe400078e02d2 */
[----:B------:R-:W-:Y:S01]  /*4350*/  @!P6 IMAD.MOV R66, RZ, RZ, -R66 ;  /* 0x000000ffff42e224 */ /* 0x000fe200078e0a42 */
[C---:B------:R-:W-:Y:S01]  /*4360*/  ISETP.GT.U32.AND P6, PT, R2.reuse, R212, PT ;  /* 0x000000d40200720c */ /* 0x040fe20003fc4070 */
[----:B------:R-:W-:Y:S01]  /*4370*/  @!P1 IMAD.IADD R13, R13, 0x1, -R2 ;  /* 0x000000010d0d9824 */ /* 0x000fe200078e0a02 */
[C---:B------:R-:W-:Y:S01]  /*4380*/  ISETP.GT.U32.AND P1, PT, R2.reuse, R210, PT ;  /* 0x000000d20200720c */ /* 0x040fe20003f24070 */
[----:B------:R-:W-:Y:S01]  /*4390*/  @!P5 IMAD.MOV R222, RZ, RZ, -R222 ;  /* 0x000000ffffded224 */ /* 0x000fe200078e0ade */
[----:B------:R-:W-:Y:S01]  /*43a0*/  ISETP.GT.U32.AND P5, PT, R2, R214, PT ;  /* 0x000000d60200720c */ /* 0x000fe20003fa4070 */
[----:B------:R-:W-:-:S04]  /*43b0*/  IMAD.HI.U32 R8, R3, R208, RZ ;  /* 0x000000d003087227 */ /* 0x000fc800078e00ff */
[----:B------:R-:W-:-:S04]  /*43c0*/  IMAD.HI.U32 R10, R3, R206, RZ ;  /* 0x000000ce030a7227 */ /* 0x000fc800078e00ff */
[--C-:B------:R-:W-:Y:S02]  /*43d0*/  @!P6 IMAD.IADD R212, R212, 0x1, -R2.reuse ;  /* 0x00000001d4d4e824 */ /* 0x100fe400078e0a02 */
[--C-:B------:R-:W-:Y:S02]  /*43e0*/  @!P1 IMAD.IADD R210, R210, 0x1, -R2.reuse ;  /* 0x00000001d2d29824 */ /* 0x100fe400078e0a02 */
[----:B------:R-:W-:Y:S01]  /*43f0*/  @!P5 IMAD.IADD R214, R214, 0x1, -R2 ;  /* 0x00000001d6d6d824 */ /* 0x000fe200078e0a02 */
[C---:B------:R-:W-:Y:S01]  /*4400*/  ISETP.GT.U32.AND P6, PT, R2.reuse, R212, PT ;  /* 0x000000d40200720c */ /* 0x040fe20003fc4070 */
[----:B------:R-:W-:Y:S01]  /*4410*/  IMAD.MOV R11, RZ, RZ, -R8 ;  /* 0x000000ffff0b7224 */ /* 0x000fe200078e0a08 */
[----:B------:R-:W-:Y:S01]  /*4420*/  ISETP.GT.U32.AND P1, PT, R2, R210, PT ;  /* 0x000000d20200720c */ /* 0x000fe20003f24070 */
[----:B------:R-:W-:Y:S01]  /*4430*/  @!P2 IMAD.MOV R216, RZ, RZ, -R216 ;  /* 0x000000ffffd8a224 */ /* 0x000fe200078e0ad8 */
[----:B------:R-:W-:Y:S01]  /*4440*/  ISETP.GE.AND P2, PT, R64, RZ, PT ;  /* 0x000000ff4000720c */ /* 0x000fe20003f46270 */
[----:B------:R-:W-:Y:S01]  /*4450*/  IMAD.MOV.U32 R64, RZ, RZ, R13 ;  /* 0x000000ffff407224 */ /* 0x000fe200078e000d */
[C---:B------:R-:W-:Y:S01]  /*4460*/  ISETP.GT.U32.AND P4, PT, R2.reuse, R214, PT ;  /* 0x000000d60200720c */ /* 0x040fe20003f84070 */
[----:B------:R-:W-:Y:S01]  /*4470*/  @!P3 IMAD.MOV R218, RZ, RZ, -R218 ;  /* 0x000000ffffdab224 */ /* 0x000fe200078e0ada */
[C---:B------:R-:W-:Y:S01]  /*4480*/  ISETP.GT.U32.AND P3, PT, R2.reuse, R15, PT ;  /* 0x0000000f0200720c */ /* 0x040fe20003f64070 */
[----:B------:R-:W-:Y:S01]  /*4490*/  IMAD.MOV R13, RZ, RZ, -R10 ;  /* 0x000000ffff0d7224 */ /* 0x000fe200078e0a0a */
[----:B------:R-:W-:Y:S01]  /*44a0*/  ISETP.GE.AND P5, PT, R113, RZ, PT ;  /* 0x000000ff7100720c */ /* 0x000fe20003fa6270 */
[----:B------:R-:W-:-:S02]  /*44b0*/  IMAD R208, R2, R11, R208 ;  /* 0x0000000b02d07224 */ /* 0x000fc400078e02d0 */
[----:B------:R-:W-:Y:S02]  /*44c0*/  IMAD R206, R2, R13, R206 ;  /* 0x0000000d02ce7224 */ /* 0x000fe400078e02ce */
[--C-:B------:R-:W-:Y:S01]  /*44d0*/  @!P6 IMAD.IADD R212, R212, 0x1, -R2.reuse ;  /* 0x00000001d4d4e824 */ /* 0x100fe200078e0a02 */
[----:B------:R-:W-:Y:S01]  /*44e0*/  ISETP.GT.U32.AND P6, PT, R2, R208, PT ;  /* 0x000000d00200720c */ /* 0x000fe20003fc4070 */
[--C-:B------:R-:W-:Y:S01]  /*44f0*/  @!P1 IMAD.IADD R210, R210, 0x1, -R2.reuse ;  /* 0x00000001d2d29824 */ /* 0x100fe200078e0a02 */
[----:B------:R-:W-:Y:S01]  /*4500*/  ISETP.GT.U32.AND P1, PT, R2, R206, PT ;  /* 0x000000ce0200720c */ /* 0x000fe20003f24070 */
[--C-:B------:R-:W-:Y:S01]  /*4510*/  @!P4 IMAD.IADD R214, R214, 0x1, -R2.reuse ;  /* 0x00000001d6d6c824 */ /* 0x100fe200078e0a02 */
[----:B------:R-:W-:Y:S01]  /*4520*/  ISETP.GE.AND P4, PT, R107, RZ, PT ;  /* 0x000000ff6b00720c */ /* 0x000fe20003f86270 */
[----:B------:R-:W-:Y:S01]  /*4530*/  @!P3 IMAD.IADD R15, R15, 0x1, -R2 ;  /* 0x000000010f0fb824 */ /* 0x000fe200078e0a02 */
[----:B------:R-:W-:Y:S01]  /*4540*/  ISETP.GE.AND P3, PT, R109, RZ, PT ;  /* 0x000000ff6d00720c */ /* 0x000fe20003f66270 */
[----:B------:R-:W-:Y:S01]  /*4550*/  @!P0 IMAD.MOV R214, RZ, RZ, -R214 ;  /* 0x000000ffffd68224 */ /* 0x000fe200078e0ad6 */
[----:B------:R-:W-:Y:S01]  /*4560*/  ISETP.GE.AND P0, PT, R62, RZ, PT ;  /* 0x000000ff3e00720c */ /* 0x000fe20003f06270 */
[----:B------:R-:W-:-:S02]  /*4570*/  IMAD.MOV.U32 R62, RZ, RZ, R15 ;  /* 0x000000ffff3e7224 */ /* 0x000fc400078e000f */
[----:B------:R-:W-:-:S04]  /*4580*/  IMAD.HI.U32 R8, R3, R202, RZ ;  /* 0x000000ca03087227 */ /* 0x000fc800078e00ff */
[----:B------:R-:W-:Y:S02]  /*4590*/  @!P6 IMAD.IADD R208, R208, 0x1, -R2 ;  /* 0x00000001d0d0e824 */ /* 0x000fe400078e0a02 */
[----:B------:R-:W-:Y:S01]  /*45a0*/  @!P2 IMAD.MOV R62, RZ, RZ, -R62 ;  /* 0x000000ffff3ea224 */ /* 0x000fe200078e0a3e */
[----:B------:R-:W-:Y:S01]  /*45b0*/  ISETP.GE.AND P2, PT, R6, RZ, PT ;  /* 0x000000ff0600720c */ /* 0x000fe20003f46270 */
[----:B------:R-:W-:Y:S01]  /*45c0*/  @!P1 IMAD.IADD R206, R206, 0x1, -R2 ;  /* 0x00000001cece9824 */ /* 0x000fe200078e0a02 */
[----:B------:R-:W-:Y:S01]  /*45d0*/  ISETP.GT.U32.AND P6, PT, R2, R208, PT ;  /* 0x000000d00200720c */ /* 0x000fe20003fc4070 */
[----:B------:R-:W-:-:S03]  /*45e0*/  IMAD.HI.U32 R6, R3, R204, RZ ;  /* 0x000000cc03067227 */ /* 0x000fc600078e00ff */
[C---:B------:R-:W-:Y:S01]  /*45f0*/  ISETP.GT.U32.AND P1, PT, R2.reuse, R206, PT ;  /* 0x000000ce0200720c */ /* 0x040fe20003f24070 */
[----:B------:R-:W-:Y:S02]  /*4600*/  IMAD.MOV R11, RZ, RZ, -R6 ;  /* 0x000000ffff0b7224 */ /* 0x000fe400078e0a06 */
[----:B------:R-:W-:Y:S02]  /*4610*/  IMAD.MOV R13, RZ, RZ, -R8 ;  /* 0x000000ffff0d7224 */ /* 0x000fe400078e0a08 */
[C---:B------:R-:W-:Y:S02]  /*4620*/  IMAD R204, R2.reuse, R11, R204 ;  /* 0x0000000b02cc7224 */ /* 0x040fe400078e02cc */
[----:B------:R-:W-:Y:S02]  /*4630*/  IMAD R202, R2, R13, R202 ;  /* 0x0000000d02ca7224 */ /* 0x000fe400078e02ca */
[----:B------:R-:W-:Y:S01]  /*4640*/  @!P6 IMAD.IADD R208, R208, 0x1, -R2 ;  /* 0x00000001d0d0e824 */ /* 0x000fe200078e0a02 */
[----:B------:R-:W-:Y:S01]  /*4650*/  ISETP.GT.U32.AND P6, PT, R2, R204, PT ;  /* 0x000000cc0200720c */ /* 0x000fe20003fc4070 */
[----:B------:R-:W-:-:S04]  /*4660*/  IMAD.HI.U32 R10, R3, R200, RZ ;  /* 0x000000c8030a7227 */ /* 0x000fc800078e00ff */
[----:B------:R-:W-:Y:S01]  /*4670*/  @!P1 IMAD.IADD R206, R206, 0x1, -R2 ;  /* 0x00000001cece9824 */ /* 0x000fe200078e0a02 */
[----:B------:R-:W-:Y:S01]  /*4680*/  ISETP.GT.U32.AND P1, PT, R2, R202, PT ;  /* 0x000000ca0200720c */ /* 0x000fe20003f24070 */
[----:B------:R-:W-:-:S04]  /*4690*/  IMAD.HI.U32 R6, R3, R198, RZ ;  /* 0x000000c603067227 */ /* 0x000fc800078e00ff */
[----:B------:R-:W-:Y:S02]  /*46a0*/  IMAD.MOV R15, RZ, RZ, -R10 ;  /* 0x000000ffff0f7224 */ /* 0x000fe400078e0a0a */
[----:B------:R-:W-:Y:S02]  /*46b0*/  @!P6 IMAD.IADD R204, R204, 0x1, -R2 ;  /* 0x00000001cccce824 */ /* 0x000fe400078e0a02 */
[----:B------:R-:W-:Y:S01]  /*46c0*/  @!P5 IMAD.MOV R64, RZ, RZ, -R64 ;  /* 0x000000ffff40d224 */ /* 0x000fe200078e0a40 */
[----:B------:R-:W-:Y:S01]  /*46d0*/  ISETP.GE.AND P5, PT, R105, RZ, PT ;  /* 0x000000ff6900720c */ /* 0x000fe20003fa6270 */
[----:B------:R-:W-:Y:S02]  /*46e0*/  IMAD.MOV R11, RZ, RZ, -R6 ;  /* 0x000000ffff0b7224 */ /* 0x000fe400078e0a06 */
[----:B------:R-:W-:Y:S01]  /*46f0*/  @!P1 IMAD.IADD R202, R202, 0x1, -R2 ;  /* 0x00000001caca9824 */ /* 0x000fe200078e0a02 */
[C---:B------:R-:W-:Y:S01]  /*4700*/  ISETP.GT.U32.AND P1, PT, R2.reuse, R204, PT ;  /* 0x000000cc0200720c */ /* 0x040fe20003f24070 */
[----:B------:R-:W-:-:S02]  /*4710*/  IMAD R200, R2, R15, R200 ;  /* 0x0000000f02c87224 */ /* 0x000fc400078e02c8 */
[----:B------:R-:W-:-:S03]  /*4720*/  IMAD.HI.U32 R6, R3, R196, RZ ;  /* 0x000000c403067227 */ /* 0x000fc600078e00ff */
[C---:B------:R-:W-:Y:S01]  /*4730*/  ISETP.GT.U32.AND P6, PT, R2.reuse, R200, PT ;  /* 0x000000c80200720c */ /* 0x040fe20003fc4070 */
[----:B------:R-:W-:Y:S02]  /*4740*/  IMAD R198, R2, R11, R198 ;  /* 0x0000000b02c67224 */ /* 0x000fe400078e02c6 */
[----:B------:R-:W-:Y:S02]  /*4750*/  IMAD.MOV R11, RZ, RZ, -R6 ;  /* 0x000000ffff0b7224 */ /* 0x000fe400078e0a06 */
[----:B------:R-:W-:-:S04]  /*4760*/  IMAD.HI.U32 R8, R3, R194, RZ ;  /* 0x000000c203087227 */ /* 0x000fc800078e00ff */
[----:B------:R-:W-:Y:S02]  /*4770*/  IMAD R196, R2, R11, R196 ;  /* 0x0000000b02c47224 */ /* 0x000fe400078e02c4 */
[----:B------:R-:W-:Y:S01]  /*4780*/  @!P1 IMAD.IADD R204, R204, 0x1, -R2 ;  /* 0x00000001cccc9824 */ /* 0x000fe200078e0a02 */
[C---:B------:R-:W-:Y:S01]  /*4790*/  ISETP.GT.U32.AND P1, PT, R2.reuse, R198, PT ;  /* 0x000000c60200720c */ /* 0x040fe20003f24070 */
[----:B------:R-:W-:Y:S02]  /*47a0*/  IMAD.MOV R13, RZ, RZ, -R8 ;  /* 0x000000ffff0d7224 */ /* 0x000fe400078e0a08 */
[----:B------:R-:W-:Y:S01]  /*47b0*/  @!P5 IMAD.MOV R206, RZ, RZ, -R206 ;  /* 0x000000ffffced224 */ /* 0x000fe200078e0ace */
[C---:B------:R-:W-:Y:S01]  /*47c0*/  ISETP.GT.U32.AND P5, PT, R2.reuse, R196, PT ;  /* 0x000000c40200720c */ /* 0x040fe20003fa4070 */
[----:B------:R-:W-:Y:S02]  /*47d0*/  IMAD R194, R2, R13, R194 ;  /* 0x0000000d02c27224 */ /* 0x000fe400078e02c2 */
[----:B------:R-:W-:Y:S01]  /*47e0*/  @!P6 IMAD.IADD R200, R200, 0x1, -R2 ;  /* 0x00000001c8c8e824 */ /* 0x000fe200078e0a02 */
[C---:B------:R-:W-:Y:S01]  /*47f0*/  ISETP.GT.U32.AND P6, PT, R2.reuse, R202, PT ;  /* 0x000000ca0200720c */ /* 0x040fe20003fc4070 */
[----:B------:R-:W-:Y:S01]  /*4800*/  @!P2 IMAD.MOV R204, RZ, RZ, -R204 ;  /* 0x000000ffffcca224 */ /* 0x000fe200078e0acc */
[----:B------:R-:W-:Y:S01]  /*4810*/  ISETP.GT.U32.AND P2, PT, R2, R194, PT ;  /* 0x000000c20200720c */ /* 0x000fe20003f44070 */
[----:B------:R-:W-:-:S04]  /*4820*/  IMAD.HI.U32 R10, R3, R192, RZ ;  /* 0x000000c0030a7227 */ /* 0x000fc800078e00ff */
[----:B------:R-:W-:Y:S01]  /*4830*/  @!P1 IMAD.IADD R198, R198, 0x1, -R2 ;  /* 0x00000001c6c69824 */ /* 0x000fe200078e0a02 */
[----:B------:R-:W-:Y:S01]  /*4840*/  ISETP.GE.AND P1, PT, R99, RZ, PT ;  /* 0x000000ff6300720c */ /* 0x000fe20003f26270 */
[----:B------:R-:W-:Y:S01]  /*4850*/  IMAD.MOV R15, RZ, RZ, -R10 ;  /* 0x000000ffff0f7224 */ /* 0x000fe200078e0a0a */
[----:B------:R-:W-:Y:S01]  /*4860*/  IABS R10, R57 ;  /* 0x00000039000a7213 */ /* 0x000fe20000000000 */
[----:B------:R-:W-:Y:S01]  /*4870*/  @!P5 IMAD.IADD R196, R196, 0x1, -R2 ;  /* 0x00000001c4c4d824 */ /* 0x000fe200078e0a02 */
[C---:B------:R-:W-:Y:S01]  /*4880*/  ISETP.GT.U32.AND P5, PT, R2.reuse, R198, PT ;  /* 0x000000c60200720c */ /* 0x040fe20003fa4070 */
[----:B------:R-:W-:Y:S02]  /*4890*/  IMAD R192, R2, R15, R192 ;  /* 0x0000000f02c07224 */ /* 0x000fe400078e02c0 */
[----:B------:R-:W-:-:S04]  /*48a0*/  IMAD.HI.U32 R6, R3, R190, RZ ;  /* 0x000000be03067227 */ /* 0x000fc800078e00ff */
[----:B------:R-:W-:Y:S02]  /*48b0*/  IMAD.MOV R11, RZ, RZ, -R6 ;  /* 0x000000ffff0b7224 */ /* 0x000fe400078e0a06 */
[--C-:B------:R-:W-:Y:S01]  /*48c0*/  @!P6 IMAD.IADD R202, R202, 0x1, -R2.reuse ;  /* 0x00000001cacae824 */ /* 0x100fe200078e0a02 */
[----:B------:R-:W-:Y:S01]  /*48d0*/  ISETP.GT.U32.AND P6, PT, R2, R192, PT ;  /* 0x000000c00200720c */ /* 0x000fe20003fc4070 */
[----:B------:R-:W-:Y:S01]  /*48e0*/  @!P2 IMAD.IADD R194, R194, 0x1, -R2 ;  /* 0x00000001c2c2a824 */ /* 0x000fe200078e0a02 */
[----:B------:R-:W-:Y:S01]  /*48f0*/  ISETP.GT.U32.AND P2, PT, R2, R196, PT ;  /* 0x000000c40200720c */ /* 0x000fe20003f44070 */
[----:B------:R-:W-:-:S04]  /*4900*/  IMAD.HI.U32 R8, R3, R188, RZ ;  /* 0x000000bc03087227 */ /* 0x000fc800078e00ff */
[----:B------:R-:W-:Y:S01]  /*4910*/  @!P0 IMAD.MOV R208, RZ, RZ, -R208 ;  /* 0x000000ffffd08224 */ /* 0x000fe200078e0ad0 */
[C---:B------:R-:W-:Y:S01]  /*4920*/  ISETP.GT.U32.AND P0, PT, R2.reuse, R200, PT ;  /* 0x000000c80200720c */ /* 0x040fe20003f04070 */
[----:B------:R-:W-:Y:S02]  /*4930*/  IMAD R190, R2, R11, R190 ;  /* 0x0000000b02be7224 */ /* 0x000fe400078e02be */
[----:B------:R-:W-:Y:S02]  /*4940*/  IMAD.MOV R13, RZ, RZ, -R8 ;  /* 0x000000ffff0d7224 */ /* 0x000fe400078e0a08 */
[----:B------:R-:W-:Y:S01]  /*4950*/  @!P5 IMAD.IADD R198, R198, 0x1, -R2 ;  /* 0x00000001c6c6d824 */ /* 0x000fe200078e0a02 */
[C---:B------:R-:W-:Y:S01]  /*4960*/  ISETP.GT.U32.AND P5, PT, R2.reuse, R190, PT ;  /* 0x000000be0200720c */ /* 0x040fe20003fa4070 */
[----:B------:R-:W-:Y:S02]  /*4970*/  IMAD R188, R2, R13, R188 ;  /* 0x0000000d02bc7224 */ /* 0x000fe400078e02bc */
[----:B------:R-:W-:Y:S01]  /*4980*/  @!P4 IMAD.MOV R212, RZ, RZ, -R212 ;  /* 0x000000ffffd4c224 */ /* 0x000fe200078e0ad4 */
[----:B------:R-:W-:Y:S01]  /*4990*/  ISETP.GE.AND P4, PT, R103, RZ, PT ;  /* 0x000000ff6700720c */ /* 0x000fe20003f86270 */
[----:B------:R-:W-:-:S02]  /*49a0*/  @!P6 IMAD.IADD R192, R192, 0x1, -R2 ;  /* 0x00000001c0c0e824 */ /* 0x000fc400078e0a02 */
[--C-:B------:R-:W-:Y:S01]  /*49b0*/  @!P2 IMAD.IADD R196, R196, 0x1, -R2.reuse ;  /* 0x00000001c4c4a824 */ /* 0x100fe200078e0a02 */
[----:B------:R-:W-:Y:S01]  /*49c0*/  ISETP.GT.U32.AND P2, PT, R2, R188, PT ;  /* 0x000000bc0200720c */ /* 0x000fe20003f44070 */
[----:B------:R-:W-:Y:S01]  /*49d0*/  @!P0 IMAD.IADD R200, R200, 0x1, -R2 ;  /* 0x00000001c8c88824 */ /* 0x000fe200078e0a02 */
[----:B------:R-:W-:Y:S01]  /*49e0*/  ISETP.GE.AND P0, PT, R97, RZ, PT ;  /* 0x000000ff6100720c */ /* 0x000fe20003f06270 */
[----:B------:R-:W-:Y:S01]  /*49f0*/  IMAD.HI.U32 R6, R3, R186, RZ ;  /* 0x000000ba03067227 */ /* 0x000fe200078e00ff */
[----:B------:R-:W-:-:S03]  /*4a00*/  ISETP.GT.U32.AND P6, PT, R2, R192, PT ;  /* 0x000000c00200720c */ /* 0x000fc60003fc4070 */
[----:B------:R-:W-:Y:S01]  /*4a10*/  @!P5 IMAD.IADD R190, R190, 0x1, -R2 ;  /* 0x00000001bebed824 */ /* 0x000fe200078e0a02 */
[----:B------:R-:W-:Y:S01]  /*4a20*/  ISETP.GE.AND P5, PT, R93, RZ, PT ;  /* 0x000000ff5d00720c */ /* 0x000fe20003fa6270 */
[----:B------:R-:W-:Y:S01]  /*4a30*/  @!P3 IMAD.MOV R210, RZ, RZ, -R210 ;  /* 0x000000ffffd2b224 */ /* 0x000fe200078e0ad2 */
[----:B------:R-:W-:Y:S01]  /*4a40*/  ISETP.GE.AND P3, PT, R101, RZ, PT ;  /* 0x000000ff6500720c */ /* 0x000fe20003f66270 */
[----:B------:R-:W-:Y:S02]  /*4a50*/  IMAD.MOV R11, RZ, RZ, -R6 ;  /* 0x000000ffff0b7224 */ /* 0x000fe400078e0a06 */
[----:B------:R-:W-:-:S04]  /*4a60*/  IMAD.HI.U32 R6, R3, R184, RZ ;  /* 0x000000b803067227 */ /* 0x000fc800078e00ff */
[----:B------:R-:W-:Y:S01]  /*4a70*/  @!P4 IMAD.MOV R202, RZ, RZ, -R202 ;  /* 0x000000ffffcac224 */ /* 0x000fe200078e0aca */
[C---:B------:R-:W-:Y:S01]  /*4a80*/  ISETP.GT.U32.AND P4, PT, R2.reuse, R194, PT ;  /* 0x000000c20200720c */ /* 0x040fe20003f84070 */
[----:B------:R-:W-:Y:S02]  /*4a90*/  IMAD R186, R2, R11, R186 ;  /* 0x0000000b02ba7224 */ /* 0x000fe400078e02ba */
[----:B------:R-:W-:Y:S01]  /*4aa0*/  @!P2 IMAD.IADD R188, R188, 0x1, -R2 ;  /* 0x00000001bcbca824 */ /* 0x000fe200078e0a02 */
[----:B------:R-:W-:Y:S01]  /*4ab0*/  ISETP.GE.AND P2, PT, R95, RZ, PT ;  /* 0x000000ff5f00720c */ /* 0x000fe20003f46270 */
[----:B------:R-:W-:Y:S02]  /*4ac0*/  IMAD.MOV R11, RZ, RZ, -R6 ;  /* 0x000000ffff0b7224 */ /* 0x000fe400078e0a06 */
[----:B------:R-:W-:Y:S01]  /*4ad0*/  @!P6 IMAD.IADD R192, R192, 0x1, -R2 ;  /* 0x00000001c0c0e824 */ /* 0x000fe200078e0a02 */
[C---:B------:R-:W-:Y:S01]  /*4ae0*/  ISETP.GT.U32.AND P6, PT, R2.reuse, R186, PT ;  /* 0x000000ba0200720c */ /* 0x040fe20003fc4070 */
[----:B------:R-:W-:Y:S01]  /*4af0*/  @!P0 IMAD.MOV R198, RZ, RZ, -R198 ;  /* 0x000000ffffc68224 */ /* 0x000fe200078e0ac6 */
[C---:B------:R-:W-:Y:S01]  /*4b00*/  ISETP.GT.U32.AND P0, PT, R2.reuse, R188, PT ;  /* 0x000000bc0200720c */ /* 0x040fe20003f04070 */
[----:B------:R-:W-:-:S02]  /*4b10*/  IMAD R184, R2, R11, R184 ;  /* 0x0000000b02b87224 */ /* 0x000fc400078e02b8 */
[----:B------:R-:W-:Y:S01]  /*4b20*/  @!P5 IMAD.MOV R192, RZ, RZ, -R192 ;  /* 0x000000ffffc0d224 */ /* 0x000fe200078e0ac0 */
[----:B------:R-:W-:Y:S01]  /*4b30*/  ISETP.GE.AND P5, PT, R83, RZ, PT ;  /* 0x000000ff5300720c */ /* 0x000fe20003fa6270 */
[----:B------:R-:W-:Y:S01]  /*4b40*/  @!P3 IMAD.MOV R200, RZ, RZ, -R200 ;  /* 0x000000ffffc8b224 */ /* 0x000fe200078e0ac8 */
[C---:B------:R-:W-:Y:S01]  /*4b50*/  ISETP.GT.U32.AND P3, PT, R2.reuse, R190, PT ;  /* 0x000000be0200720c */ /* 0x040fe20003f64070 */
[----:B------:R-:W-:Y:S01]  /*4b60*/  @!P1 IMAD.MOV R196, RZ, RZ, -R196 ;  /* 0x000000ffffc49224 */ /* 0x000fe200078e0ac4 */
[----:B------:R-:W-:Y:S01]  /*4b70*/  ISETP.GT.U32.AND P1, PT, R2, R184, PT ;  /* 0x000000b80200720c */ /* 0x000fe20003f24070 */
[----:B------:R-:W-:-:S04]  /*4b80*/  IMAD.HI.U32 R6, R3, R182, RZ ;  /* 0x000000b603067227 */ /* 0x000fc800078e00ff */
[----:B------:R-:W-:Y:S01]  /*4b90*/  @!P4 IMAD.IADD R194, R194, 0x1, -R2 ;  /* 0x00000001c2c2c824 */ /* 0x000fe200078e0a02 */
[----:B------:R-:W-:Y:S01]  /*4ba0*/  ISETP.GE.AND P4, PT, R91, RZ, PT ;  /* 0x000000ff5b00720c */ /* 0x000fe20003f86270 */
[----:B------:R-:W-:-:S04]  /*4bb0*/  IMAD.HI.U32 R8, R3, R180, RZ ;  /* 0x000000b403087227 */ /* 0x000fc800078e00ff */
[----:B------:R-:W-:Y:S02]  /*4bc0*/  IMAD.MOV R11, RZ, RZ, -R6 ;  /* 0x000000ffff0b7224 */ /* 0x000fe400078e0a06 */
[----:B------:R-:W-:Y:S02]  /*4bd0*/  IMAD.MOV R13, RZ, RZ, -R8 ;  /* 0x000000ffff0d7224 */ /* 0x000fe400078e0a08 */
[----:B------:R-:W-:Y:S01]  /*4be0*/  @!P0 IMAD.IADD R188, R188, 0x1, -R2 ;  /* 0x00000001bcbc8824 */ /* 0x000fe200078e0a02 */
[----:B------:R-:W-:Y:S01]  /*4bf0*/  ISETP.GE.AND P0, PT, R79, RZ, PT ;  /* 0x000000ff4f00720c */ /* 0x000fe20003f06270 */
[C---:B------:R-:W-:Y:S02]  /*4c00*/  IMAD R182, R2.reuse, R11, R182 ;  /* 0x0000000b02b67224 */ /* 0x040fe400078e02b6 */
[C---:B------:R-:W-:Y:S02]  /*4c10*/  IMAD R180, R2.reuse, R13, R180 ;  /* 0x0000000d02b47224 */ /* 0x040fe400078e02b4 */
[----:B------:R-:W-:Y:S01]  /*4c20*/  @!P5 IMAD.MOV R188, RZ, RZ, -R188 ;  /* 0x000000ffffbcd224 */ /* 0x000fe200078e0abc */
[----:B------:R-:W-:Y:S01]  /*4c30*/  ISETP.GT.U32.AND P5, PT, R2, R182, PT ;  /* 0x000000b60200720c */ /* 0x000fe20003fa4070 */
[--C-:B------:R-:W-:Y:S01]  /*4c40*/  @!P3 IMAD.IADD R190, R190, 0x1, -R2.reuse ;  /* 0x00000001bebeb824 */ /* 0x100fe200078e0a02 */
[----:B------:R-:W-:Y:S01]  /*4c50*/  ISETP.GE.AND P3, PT, R89, RZ, PT ;  /* 0x000000ff5900720c */ /* 0x000fe20003f66270 */
[----:B------:R-:W-:Y:S01]  /*4c60*/  @!P1 IMAD.IADD R184, R184, 0x1, -R2 ;  /* 0x00000001b8b89824 */ /* 0x000fe200078e0a02 */
[----:B------:R-:W-:Y:S01]  /*4c70*/  ISETP.GE.AND P1, PT, R77, RZ, PT ;  /* 0x000000ff4d00720c */ /* 0x000fe20003f26270 */
[----:B------:R-:W-:Y:S01]  /*4c80*/  @!P4 IMAD.MOV R194, RZ, RZ, -R194 ;  /* 0x000000ffffc2c224 */ /* 0x000fe200078e0ac2 */
[C---:B------:R-:W-:Y:S01]  /*4c90*/  ISETP.GT.U32.AND P4, PT, R2.reuse, R180, PT ;  /* 0x000000b40200720c */ /* 0x040fe20003f84070 */
[----:B------:R-:W-:Y:S01]  /*4ca0*/  @!P2 IMAD.MOV R190, RZ, RZ, -R190 ;  /* 0x000000ffffbea224 */ /* 0x000fe200078e0abe */
[----:B------:R-:W-:Y:S01]  /*4cb0*/  ISETP.GT.U32.AND P2, PT, R2, R184, PT ;  /* 0x000000b80200720c */ /* 0x000fe20003f44070 */
[----:B------:R-:W-:-:S02]  /*4cc0*/  @!P6 IMAD.IADD R186, R186, 0x1, -R2 ;  /* 0x00000001babae824 */ /* 0x000fc400078e0a02 */
[----:B------:R-:W-:-:S03]  /*4cd0*/  IMAD.HI.U32 R6, R3, R178, RZ ;  /* 0x000000b203067227 */ /* 0x000fc600078e00ff */
[----:B------:R-:W-:Y:S01]  /*4ce0*/  ISETP.GT.U32.AND P6, PT, R2, R186, PT ;  /* 0x000000ba0200720c */ /* 0x000fe20003fc4070 */
[----:B------:R-:W-:Y:S02]  /*4cf0*/  @!P5 IMAD.IADD R182, R182, 0x1, -R2 ;  /* 0x00000001b6b6d824 */ /* 0x000fe400078e0a02 */
[----:B------:R-:W-:Y:S02]  /*4d00*/  IMAD.MOV R11, RZ, RZ, -R6 ;  /* 0x000000ffff0b7224 */ /* 0x000fe400078e0a06 */
[--C-:B------:R-:W-:Y:S01]  /*4d10*/  @!P4 IMAD.IADD R180, R180, 0x1, -R2.reuse ;  /* 0x00000001b4b4c824 */ /* 0x100fe200078e0a02 */
[----:B------:R-:W-:Y:S01]  /*4d20*/  ISETP.GT.U32.AND P5, PT, R2, R182, PT ;  /* 0x000000b60200720c */ /* 0x000fe20003fa4070 */
[----:B------:R-:W-:Y:S01]  /*4d30*/  @!P2 IMAD.IADD R184, R184, 0x1, -R2 ;  /* 0x00000001b8b8a824 */ /* 0x000fe200078e0a02 */
[----:B------:R-:W-:Y:S01]  /*4d40*/  ISETP.GE.AND P2, PT, R73, RZ, PT ;  /* 0x000000ff4900720c */ /* 0x000fe20003f46270 */
[C---:B------:R-:W-:Y:S01]  /*4d50*/  IMAD R178, R2.reuse, R11, R178 ;  /* 0x0000000b02b27224 */ /* 0x040fe200078e02b2 */
[----:B------:R-:W-:Y:S01]  /*4d60*/  ISETP.GT.U32.AND P4, PT, R2, R180, PT ;  /* 0x000000b40200720c */ /* 0x000fe20003f84070 */
[----:B------:R-:W-:-:S02]  /*4d70*/  @!P0 IMAD.MOV R184, RZ, RZ, -R184 ;  /* 0x000000ffffb88224 */ /* 0x000fc400078e0ab8 */
[----:B------:R-:W-:Y:S01]  /*4d80*/  IMAD.HI.U32 R8, R3, R174, RZ ;  /* 0x000000ae03087227 */ /* 0x000fe200078e00ff */
[----:B------:R-:W-:-:S03]  /*4d90*/  ISETP.GT.U32.AND P0, PT, R2, R178, PT ;  /* 0x000000b20200720c */ /* 0x000fc60003f04070 */
[----:B------:R-:W-:Y:S01]  /*4da0*/  @!P6 IMAD.IADD R186, R186, 0x1, -R2 ;  /* 0x00000001babae824 */ /* 0x000fe200078e0a02 */
[----:B------:R-:W-:Y:S01]  /*4db0*/  ISETP.GE.AND P6, PT, R81, RZ, PT ;  /* 0x000000ff5100720c */ /* 0x000fe20003fc6270 */
[----:B------:R-:W-:Y:S01]  /*4dc0*/  IMAD.MOV R13, RZ, RZ, -R8 ;  /* 0x000000ffff0d7224 */ /* 0x000fe200078e0a08 */
[----:B------:R-:W-:Y:S01]  /*4dd0*/  IABS R8, R59 ;  /* 0x0000003b00087213 */ /* 0x000fe20000000000 */
[----:B------:R-:W-:-:S04]  /*4de0*/  IMAD.HI.U32 R6, R3, R176, RZ ;  /* 0x000000b003067227 */ /* 0x000fc800078e00ff */
[----:B------:R-:W-:Y:S02]  /*4df0*/  IMAD R174, R2, R13, R174 ;  /* 0x0000000d02ae7224 */ /* 0x000fe400078e02ae */
[----:B------:R-:W-:Y:S02]  /*4e00*/  @!P5 IMAD.IADD R182, R182, 0x1, -R2 ;  /* 0x00000001b6b6d824 */ /* 0x000fe400078e0a02 */
[----:B------:R-:W-:Y:S02]  /*4e10*/  IMAD.MOV R11, RZ, RZ, -R6 ;  /* 0x000000ffff0b7224 */ /* 0x000fe400078e0a06 */
[----:B------:R-:W-:Y:S01]  /*4e20*/  @!P4 IMAD.IADD R180, R180, 0x1, -R2 ;  /* 0x00000001b4b4c824 */ /* 0x000fe200078e0a02 */
[----:B------:R-:W-:Y:S01]  /*4e30*/  ISETP.GE.AND P4, PT, R75, RZ, PT ;  /* 0x000000ff4b00720c */ /* 0x000fe20003f86270 */
[----:B------:R-:W-:Y:S01]  /*4e40*/  @!P1 IMAD.MOV R182, RZ, RZ, -R182 ;  /* 0x000000ffffb69224 */ /* 0x000fe200078e0ab6 */
[C---:B------:R-:W-:Y:S01]  /*4e50*/  ISETP.GT.U32.AND P1, PT, R2.reuse, R174, PT ;  /* 0x000000ae0200720c */ /* 0x040fe20003f24070 */
[----:B------:R-:W-:-:S02]  /*4e60*/  IMAD R176, R2, R11, R176 ;  /* 0x0000000b02b07224 */ /* 0x000fc400078e02b0 */
[----:B------:R-:W-:Y:S02]  /*4e70*/  @!P0 IMAD.IADD R178, R178, 0x1, -R2 ;  /* 0x00000001b2b28824 */ /* 0x000fe400078e0a02 */
[----:B------:R-:W-:Y:S01]  /*4e80*/  @!P6 IMAD.MOV R180, RZ, RZ, -R180 ;  /* 0x000000ffffb4e224 */ /* 0x000fe200078e0ab4 */
[----:B------:R-:W-:Y:S01]  /*4e90*/  ISETP.GE.AND P6, PT, R4, RZ, PT ;  /* 0x000000ff0400720c */ /* 0x000fe20003fc6270 */
[----:B------:R-:W-:Y:S01]  /*4ea0*/  IMAD.HI.U32 R4, R3, R172, RZ ;  /* 0x000000ac03047227 */ /* 0x000fe200078e00ff */
[C---:B------:R-:W-:Y:S02]  /*4eb0*/  ISETP.GT.U32.AND P5, PT, R2.reuse, R176, PT ;  /* 0x000000b00200720c */ /* 0x040fe40003fa4070 */
[----:B------:R-:W-:Y:S01]  /*4ec0*/  ISETP.GT.U32.AND P0, PT, R2, R178, PT ;  /* 0x000000b20200720c */ /* 0x000fe20003f04070 */
[----:B------:R-:W-:Y:S01]  /*4ed0*/  @!P3 IMAD.MOV R186, RZ, RZ, -R186 ;  /* 0x000000ffffbab224 */ /* 0x000fe200078e0aba */
[----:B------:R-:W-:Y:S01]  /*4ee0*/  ISETP.GE.AND P3, PT, R71, RZ, PT ;  /* 0x000000ff4700720c */ /* 0x000fe20003f66270 */
[----:B------:R-:W-:-:S02]  /*4ef0*/  IMAD.MOV R11, RZ, RZ, -R4 ;  /* 0x000000ffff0b7224 */ /* 0x000fc400078e0a04 */
[----:B------:R-:W-:-:S04]  /*4f00*/  IMAD.HI.U32 R4, R3, R170, RZ ;  /* 0x000000aa03047227 */ /* 0x000fc800078e00ff */
[----:B------:R-:W-:Y:S02]  /*4f10*/  IMAD R172, R2, R11, R172 ;  /* 0x0000000b02ac7224 */ /* 0x000fe400078e02ac */
[----:B------:R-:W-:Y:S02]  /*4f20*/  @!P1 IMAD.IADD R174, R174, 0x1, -R2 ;  /* 0x00000001aeae9824 */ /* 0x000fe400078e0a02 */
[----:B------:R-:W-:Y:S02]  /*4f30*/  IMAD.MOV R11, RZ, RZ, -R4 ;  /* 0x000000ffff0b7224 */ /* 0x000fe400078e0a04 */
[--C-:B------:R-:W-:Y:S01]  /*4f40*/  @!P5 IMAD.IADD R176, R176, 0x1, -R2.reuse ;  /* 0x00000001b0b0d824 */ /* 0x100fe200078e0a02 */
[----:B------:R-:W-:Y:S01]  /*4f50*/  ISETP.GT.U32.AND P1, PT, R2, R174, PT ;  /* 0x000000ae0200720c */ /* 0x000fe20003f24070 */
[----:B------:R-:W-:Y:S01]  /*4f60*/  @!P0 IMAD.IADD R178, R178, 0x1, -R2 ;  /* 0x00000001b2b28824 */ /* 0x000fe200078e0a02 */
[C---:B------:R-:W-:Y:S01]  /*4f70*/  ISETP.GT.U32.AND P0, PT, R2.reuse, R172, PT ;  /* 0x000000ac0200720c */ /* 0x040fe20003f04070 */
[C---:B------:R-:W-:Y:S01]  /*4f80*/  IMAD R170, R2.reuse, R11, R170 ;  /* 0x0000000b02aa7224 */ /* 0x040fe200078e02aa */
[----:B------:R-:W-:Y:S01]  /*4f90*/  ISETP.GT.U32.AND P5, PT, R2, R176, PT ;  /* 0x000000b00200720c */ /* 0x000fe20003fa4070 */
[----:B------:R-:W-:-:S02]  /*4fa0*/  @!P3 IMAD.MOV R178, RZ, RZ, -R178 ;  /* 0x000000ffffb2b224 */ /* 0x000fc400078e0ab2 */
[----:B------:R-:W-:Y:S01]  /*4fb0*/  IMAD.HI.U32 R4, R3, R166, RZ ;  /* 0x000000a603047227 */ /* 0x000fe200078e00ff */
[----:B------:R-:W-:-:S03]  /*4fc0*/  ISETP.GT.U32.AND P3, PT, R2, R170, PT ;  /* 0x000000aa0200720c */ /* 0x000fc60003f64070 */
[----:B------:R-:W-:Y:S01]  /*4fd0*/  IMAD.MOV R13, RZ, RZ, -R4 ;  /* 0x000000ffff0d7224 */ /* 0x000fe200078e0a04 */
[----:B------:R-:W-:Y:S01]  /*4fe0*/  IABS R4, R61 ;  /* 0x0000003d00047213 */ /* 0x000fe20000000000 */
[----:B------:R-:W-:-:S04]  /*4ff0*/  IMAD.HI.U32 R6, R3, R168, RZ ;  /* 0x000000a803067227 */ /* 0x000fc800078e00ff */
[----:B------:R-:W-:Y:S02]  /*5000*/  IMAD R166, R2, R13, R166 ;  /* 0x0000000d02a67224 */ /* 0x000fe400078e02a6 */
[----:B------:R-:W-:Y:S02]  /*5010*/  @!P1 IMAD.IADD R174, R174, 0x1, -R2 ;  /* 0x00000001aeae9824 */ /* 0x000fe400078e0a02 */
[----:B------:R-:W-:Y:S02]  /*5020*/  IMAD.MOV R11, RZ, RZ, -R6 ;  /* 0x000000ffff0b7224 */ /* 0x000fe400078e0a06 */
[----:B------:R-:W-:Y:S01]  /*5030*/  @!P4 IMAD.MOV R174, RZ, RZ, -R174 ;  /* 0x000000ffffaec224 */ /* 0x000fe200078e0aae */
[----:B------:R-:W-:Y:S01]  /*5040*/  ISETP.GT.U32.AND P4, PT, R2, R166, PT ;  /* 0x000000a60200720c */ /* 0x000fe20003f84070 */
[--C-:B------:R-:W-:Y:S01]  /*5050*/  @!P5 IMAD.IADD R176, R176, 0x1, -R2.reuse ;  /* 0x00000001b0b0d824 */ /* 0x100fe200078e0a02 */
[----:B------:R-:W-:Y:S01]  /*5060*/  ISETP.GE.AND P5, PT, R69, RZ, PT ;  /* 0x000000ff4500720c */ /* 0x000fe20003fa6270 */
[----:B------:R-:W-:Y:S01]  /*5070*/  @!P3 IMAD.IADD R170, R170, 0x1, -R2 ;  /* 0x00000001aaaab824 */ /* 0x000fe200078e0a02 */
[----:B------:R-:W-:Y:S01]  /*5080*/  ISETP.GE.AND P3, PT, R65, RZ, PT ;  /* 0x000000ff4100720c */ /* 0x000fe20003f66270 */
[----:B------:R-:W-:-:S02]  /*5090*/  IMAD R168, R2, R11, R168 ;  /* 0x0000000b02a87224 */ /* 0x000fc400078e02a8 */
[----:B------:R-:W-:Y:S02]  /*50a0*/  IMAD.MOV.U32 R11, RZ, RZ, R4 ;  /* 0x000000ffff0b7224 */ /* 0x000fe400078e0004 */
[----:B------:R-:W-:Y:S01]  /*50b0*/  @!P2 IMAD.MOV R176, RZ, RZ, -R176 ;  /* 0x000000ffffb0a224 */ /* 0x000fe200078e0ab0 */
[C---:B------:R-:W-:Y:S01]  /*50c0*/  ISETP.GT.U32.AND P2, PT, R2.reuse, R170, PT ;  /* 0x000000aa0200720c */ /* 0x040fe20003f44070 */
[----:B------:R-:W-:Y:S01]  /*50d0*/  IMAD.HI.U32 R4, R3, R11, RZ ;  /* 0x0000000b03047227 */ /* 0x000fe200078e00ff */
[----:B------:R-:W-:-:S03]  /*50e0*/  ISETP.GT.U32.AND P1, PT, R2, R168, PT ;  /* 0x000000a80200720c */ /* 0x000fc60003f24070 */
[----:B------:R-:W-:Y:S02]  /*50f0*/  IMAD.MOV R4, RZ, RZ, -R4 ;  /* 0x000000ffff047224 */ /* 0x000fe400078e0a04 */
[----:B------:R-:W-:Y:S02]  /*5100*/  @!P4 IMAD.IADD R166, R166, 0x1, -R2 ;  /* 0x00000001a6a6c824 */ /* 0x000fe400078e0a02 */
[C---:B------:R-:W-:Y:S02]  /*5110*/  IMAD R11, R2.reuse, R4, R11 ;  /* 0x00000004020b7224 */ /* 0x040fe400078e020b */
[----:B------:R-:W-:Y:S01]  /*5120*/  IMAD.HI.U32 R4, R3, R164, RZ ;  /* 0x000000a403047227 */ /* 0x000fe200078e00ff */
[----:B------:R-:W-:-:S03]  /*5130*/  ISETP.GT.U32.AND P4, PT, R2, R166, PT ;  /* 0x000000a60200720c */ /* 0x000fc60003f84070 */
[--C-:B------:R-:W-:Y:S01]  /*5140*/  @!P2 IMAD.IADD R170, R170, 0x1, -R2.reuse ;  /* 0x00000001aaaaa824 */ /* 0x100fe200078e0a02 */
[----:B------:R-:W-:Y:S01]  /*5150*/  ISETP.GT.U32.AND P2, PT, R2, R11, PT ;  /* 0x0000000b0200720c */ /* 0x000fe20003f44070 */
[----:B------:R-:W-:Y:S02]  /*5160*/  @!P0 IMAD.IADD R172, R172, 0x1, -R2 ;  /* 0x00000001acac8824 */ /* 0x000fe400078e0a02 */
[----:B------:R-:W-:Y:S02]  /*5170*/  IMAD.MOV R13, RZ, RZ, -R4 ;  /* 0x000000ffff0d7224 */ /* 0x000fe400078e0a04 */
[----:B------:R-:W-:Y:S01]  /*5180*/  @!P1 IMAD.IADD R168, R168, 0x1, -R2 ;  /* 0x00000001a8a89824 */ /* 0x000fe200078e0a02 */
[C---:B------:R-:W-:Y:S01]  /*5190*/  ISETP.GT.U32.AND P0, PT, R2.reuse, R172, PT ;  /* 0x000000ac0200720c */ /* 0x040fe20003f04070 */
[----:B------:R-:W-:Y:S02]  /*51a0*/  IMAD R164, R2, R13, R164 ;  /* 0x0000000d02a47224 */ /* 0x000fe400078e02a4 */
[----:B------:R-:W-:Y:S01]  /*51b0*/  @!P4 IMAD.IADD R166, R166, 0x1, -R2 ;  /* 0x00000001a6a6c824 */ /* 0x000fe200078e0a02 */
[C---:B------:R-:W-:Y:S01]  /*51c0*/  ISETP.GT.U32.AND P1, PT, R2.reuse, R168, PT ;  /* 0x000000a80200720c */ /* 0x040fe20003f24070 */
[----:B------:R-:W-:Y:S01]  /*51d0*/  IMAD.HI.U32 R6, R3, R8, RZ ;  /* 0x0000000803067227 */ /* 0x000fe200078e00ff */
[----:B------:R-:W-:-:S03]  /*51e0*/  ISETP.GT.U32.AND P4, PT, R2, R164, PT ;  /* 0x000000a40200720c */ /* 0x000fc60003f84070 */
[----:B------:R-:W-:Y:S02]  /*51f0*/  @!P2 IMAD.IADD R11, R11, 0x1, -R2 ;  /* 0x000000010b0ba824 */ /* 0x000fe400078e0a02 */
[----:B------:R-:W-:Y:S02]  /*5200*/  IMAD.MOV R15, RZ, RZ, -R6 ;  /* 0x000000ffff0f7224 */ /* 0x000fe400078e0a06 */
[----:B------:R-:W-:Y:S01]  /*5210*/  @!P0 IMAD.IADD R172, R172, 0x1, -R2 ;  /* 0x00000001acac8824 */ /* 0x000fe200078e0a02 */
[C---:B------:R-:W-:Y:S01]  /*5220*/  ISETP.GT.U32.AND P2, PT, R2.reuse, R11, PT ;  /* 0x0000000b0200720c */ /* 0x040fe20003f44070 */
[----:B------:R-:W-:Y:S01]  /*5230*/  IMAD R13, R2, R15, R8 ;  /* 0x0000000f020d7224 */ /* 0x000fe200078e0208 */
[----:B------:R-:W-:Y:S01]  /*5240*/  ISETP.GE.AND P0, PT, R67, RZ, PT ;  /* 0x000000ff4300720c */ /* 0x000fe20003f06270 */
[--C-:B------:R-:W-:Y:S01]  /*5250*/  @!P1 IMAD.IADD R168, R168, 0x1, -R2.reuse ;  /* 0x00000001a8a89824 */ /* 0x100fe200078e0a02 */
[----:B------:R-:W-:Y:S01]  /*5260*/  ISETP.GE.AND P1, PT, R63, RZ, PT ;  /* 0x000000ff3f00720c */ /* 0x000fe20003f26270 */
[----:B------:R-:W-:-:S02]  /*5270*/  @!P4 IMAD.IADD R164, R164, 0x1, -R2 ;  /* 0x00000001a4a4c824 */ /* 0x000fc400078e0a02 */
[----:B------:R-:W-:Y:S01]  /*5280*/  @!P3 IMAD.MOV R168, RZ, RZ, -R168 ;  /* 0x000000ffffa8b224 */ /* 0x000fe200078e0aa8 */
[C---:B------:R-:W-:Y:S01]  /*5290*/  ISETP.GT.U32.AND P3, PT, R2.reuse, R13, PT ;  /* 0x0000000d0200720c */ /* 0x040fe20003f64070 */
[----:B------:R-:W-:Y:S01]  /*52a0*/  IMAD.HI.U32 R4, R3, R162, RZ ;  /* 0x000000a203047227 */ /* 0x000fe200078e00ff */
[----:B------:R-:W-:-:S03]  /*52b0*/  ISETP.GT.U32.AND P4, PT, R2, R164, PT ;  /* 0x000000a40200720c */ /* 0x000fc60003f84070 */
[----:B------:R-:W-:Y:S01]  /*52c0*/  @!P2 IMAD.IADD R11, R11, 0x1, -R2 ;  /* 0x000000010b0ba824 */ /* 0x000fe200078e0a02 */
[----:B------:R-:W-:Y:S01]  /*52d0*/  ISETP.GE.AND P2, PT, R57, RZ, PT ;  /* 0x000000ff3900720c */ /* 0x000fe20003f46270 */
[----:B------:R-:W-:Y:S01]  /*52e0*/  @!P0 IMAD.MOV R166, RZ, RZ, -R166 ;  /* 0x000000ffffa68224 */ /* 0x000fe200078e0aa6 */
[----:B------:R-:W-:Y:S01]  /*52f0*/  ISETP.GE.AND P0, PT, R38, RZ, PT ;  /* 0x000000ff2600720c */ /* 0x000fe20003f06270 */
[----:B------:R-:W-:Y:S02]  /*5300*/  IMAD.MOV.U32 R38, RZ, RZ, R11 ;  /* 0x000000ffff267224 */ /* 0x000fe400078e000b */
[----:B------:R-:W-:Y:S01]  /*5310*/  IMAD.MOV R11, RZ, RZ, -R4 ;  /* 0x000000ffff0b7224 */ /* 0x000fe200078e0a04 */
[----:B------:R-:W-:Y:S01]  /*5320*/  IABS R4, R55 ;  /* 0x0000003700047213 */ /* 0x000fe20000000000 */
[----:B------:R-:W-:Y:S02]  /*5330*/  @!P3 IMAD.IADD R13, R13, 0x1, -R2 ;  /* 0x000000010d0db824 */ /* 0x000fe400078e0a02 */
[----:B------:R-:W-:-:S02]  /*5340*/  IMAD R162, R2, R11, R162 ;  /* 0x0000000b02a27224 */ /* 0x000fc400078e02a2 */
[----:B------:R-:W-:Y:S01]  /*5350*/  @!P4 IMAD.IADD R164, R164, 0x1, -R2 ;  /* 0x00000001a4a4c824 */ /* 0x000fe200078e0a02 */
[C---:B------:R-:W-:Y:S01]  /*5360*/  ISETP.GT.U32.AND P3, PT, R2.reuse, R13, PT ;  /* 0x0000000d0200720c */ /* 0x040fe20003f64070 */
[----:B------:R-:W-:Y:S01]  /*5370*/  IMAD.HI.U32 R6, R3, R10, RZ ;  /* 0x0000000a03067227 */ /* 0x000fe200078e00ff */
[----:B------:R-:W-:-:S03]  /*5380*/  ISETP.GT.U32.AND P4, PT, R2, R162, PT ;  /* 0x000000a20200720c */ /* 0x000fc60003f84070 */
[----:B------:R-:W-:Y:S02]  /*5390*/  IMAD.MOV R11, RZ, RZ, -R6 ;  /* 0x000000ffff0b7224 */ /* 0x000fe400078e0a06 */
[----:B------:R-:W-:Y:S01]  /*53a0*/  @!P6 IMAD.MOV R172, RZ, RZ, -R172 ;  /* 0x000000fffface224 */ /* 0x000fe200078e0aac */
[----:B------:R-:W-:Y:S01]  /*53b0*/  ISETP.GE.AND P6, PT, R61, RZ, PT ;  /* 0x000000ff3d00720c */ /* 0x000fe20003fc6270 */
[----:B------:R-:W-:Y:S01]  /*53c0*/  IMAD R11, R2, R11, R10 ;  /* 0x0000000b020b7224 */ /* 0x000fe200078e020a */
[----:B------:R-:W-:Y:S01]  /*53d0*/  IABS R10, R53 ;  /* 0x00000035000a7213 */ /* 0x000fe20000000000 */
[----:B------:R-:W-:-:S04]  /*53e0*/  IMAD.HI.U32 R8, R3, R160, RZ ;  /* 0x000000a003087227 */ /* 0x000fc800078e00ff */
[--C-:B------:R-:W-:Y:S02]  /*53f0*/  @!P4 IMAD.IADD R162, R162, 0x1, -R2.reuse ;  /* 0x00000001a2a2c824 */ /* 0x100fe400078e0a02 */
[----:B------:R-:W-:Y:S01]  /*5400*/  @!P3 IMAD.IADD R13, R13, 0x1, -R2 ;  /* 0x000000010d0db824 */ /* 0x000fe200078e0a02 */
[C---:B------:R-:W-:Y:S01]  /*5410*/  ISETP.GT.U32.AND P3, PT, R2.reuse, R11, PT ;  /* 0x0000000b0200720c */ /* 0x040fe20003f64070 */
[----:B------:R-:W-:Y:S01]  /*5420*/  IMAD.MOV.U32 R6, RZ, RZ, R4 ;  /* 0x000000ffff067224 */ /* 0x000fe200078e0004 */
[----:B------:R-:W-:Y:S01]  /*5430*/  ISETP.GT.U32.AND P4, PT, R2, R162, PT ;  /* 0x000000a20200720c */ /* 0x000fe20003f84070 */
[----:B------:R-:W-:Y:S01]  /*5440*/  IMAD.MOV R15, RZ, RZ, -R8 ;  /* 0x000000ffff0f7224 */ /* 0x000fe200078e0a08 */
[----:B------:R-:W-:Y:S01]  /*5450*/  IABS R8, R34 ;  /* 0x0000002200087213 */ /* 0x000fe20000000000 */
[----:B------:R-:W-:-:S04]  /*5460*/  IMAD.HI.U32 R4, R3, R6, RZ ;  /* 0x0000000603047227 */ /* 0x000fc800078e00ff */
[----:B------:R-:W-:Y:S02]  /*5470*/  IMAD R160, R2, R15, R160 ;  /* 0x0000000f02a07224 */ /* 0x000fe400078e02a0 */
[----:B------:R-:W-:Y:S02]  /*5480*/  IMAD.MOV R15, RZ, RZ, -R4 ;  /* 0x000000ffff0f7224 */ /* 0x000fe400078e0a04 */
[----:B------:R-:W-:Y:S01]  /*5490*/  @!P6 IMAD.MOV R38, RZ, RZ, -R38 ;  /* 0x000000ffff26e224 */ /* 0x000fe200078e0a26 */
[----:B------:R-:W-:Y:S01]  /*54a0*/  ISETP.GE.AND P6, PT, R36, RZ, PT ;  /* 0x000000ff2400720c */ /* 0x000fe20003fc6270 */
[----:B------:R-:W-:Y:S02]  /*54b0*/  IMAD.MOV.U32 R36, RZ, RZ, R13 ;  /* 0x000000ffff247224 */ /* 0x000fe400078e000d */
[----:B------:R-:W-:Y:S02]  /*54c0*/  IMAD R13, R2, R15, R6 ;  /* 0x0000000f020d7224 */ /* 0x000fe400078e0206 */
[----:B------:R-:W-:-:S02]  /*54d0*/  @!P3 IMAD.IADD R11, R11, 0x1, -R2 ;  /* 0x000000010b0bb824 */ /* 0x000fc400078e0a02 */
[----:B------:R-:W-:Y:S01]  /*54e0*/  @!P5 IMAD.MOV R170, RZ, RZ, -R170 ;  /* 0x000000ffffaad224 */ /* 0x000fe200078e0aaa */
[----:B------:R-:W-:Y:S01]  /*54f0*/  ISETP.GE.AND P5, PT, R59, RZ, PT ;  /* 0x000000ff3b00720c */ /* 0x000fe20003fa6270 */
[----:B------:R-:W-:Y:S01]  /*5500*/  @!P1 IMAD.MOV R164, RZ, RZ, -R164 ;  /* 0x000000ffffa49224 */ /* 0x000fe200078e0aa4 */
[----:B------:R-:W-:Y:S01]  /*5510*/  ISETP.GT.U32.AND P1, PT, R2, R160, PT ;  /* 0x000000a00200720c */ /* 0x000fe20003f24070 */
[----:B------:R-:W-:Y:S01]  /*5520*/  @!P4 IMAD.IADD R162, R162, 0x1, -R2 ;  /* 0x00000001a2a2c824 */ /* 0x000fe200078e0a02 */
[C---:B------:R-:W-:Y:S01]  /*5530*/  ISETP.GT.U32.AND P4, PT, R2.reuse, R13, PT ;  /* 0x0000000d0200720c */ /* 0x040fe20003f84070 */
[----:B------:R-:W-:Y:S01]  /*5540*/  IMAD.HI.U32 R4, R3, R158, RZ ;  /* 0x0000009e03047227 */ /* 0x000fe200078e00ff */
[----:B------:R-:W-:-:S03]  /*5550*/  ISETP.GT.U32.AND P3, PT, R2, R11, PT ;  /* 0x0000000b0200720c */ /* 0x000fc60003f64070 */
[----:B------:R-:W-:Y:S02]  /*5560*/  IMAD.MOV R15, RZ, RZ, -R4 ;  /* 0x000000ffff0f7224 */ /* 0x000fe400078e0a04 */
[----:B------:R-:W-:-:S04]  /*5570*/  IMAD.HI.U32 R6, R3, R8, RZ ;  /* 0x0000000803067227 */ /* 0x000fc800078e00ff */
[----:B------:R-:W-:Y:S02]  /*5580*/  IMAD R158, R2, R15, R158 ;  /* 0x0000000f029e7224 */ /* 0x000fe400078e029e */
[----:B------:R-:W-:Y:S01]  /*5590*/  @!P5 IMAD.MOV R36, RZ, RZ, -R36 ;  /* 0x000000ffff24d224 */ /* 0x000fe200078e0a24 */
[----:B------:R-:W-:Y:S01]  /*55a0*/  ISETP.GE.AND P5, PT, R55, RZ, PT ;  /* 0x000000ff3700720c */ /* 0x000fe20003fa6270 */
[--C-:B------:R-:W-:Y:S02]  /*55b0*/  @!P1 IMAD.IADD R160, R160, 0x1, -R2.reuse ;  /* 0x00000001a0a09824 */ /* 0x100fe400078e0a02 */
[----:B------:R-:W-:Y:S01]  /*55c0*/  @!P4 IMAD.IADD R13, R13, 0x1, -R2 ;  /* 0x000000010d0dc824 */ /* 0x000fe200078e0a02 */
[----:B------:R-:W-:Y:S01]  /*55d0*/  ISETP.GE.AND P4, PT, R32, RZ, PT ;  /* 0x000000ff2000720c */ /* 0x000fe20003f86270 */
[----:B------:R-:W-:Y:S01]  /*55e0*/  IMAD.MOV R55, RZ, RZ, -R6 ;  /* 0x000000ffff377224 */ /* 0x000fe200078e0a06 */
[C---:B------:R-:W-:Y:S01]  /*55f0*/  ISETP.GT.U32.AND P1, PT, R2.reuse, R160, PT ;  /* 0x000000a00200720c */ /* 0x040fe20003f24070 */
[----:B------:R-:W-:Y:S01]  /*5600*/  @!P3 IMAD.IADD R11, R11, 0x1, -R2 ;  /* 0x000000010b0bb824 */ /* 0x000fe200078e0a02 */
[C---:B------:R-:W-:Y:S01]  /*5610*/  ISETP.GT.U32.AND P3, PT, R2.reuse, R158, PT ;  /* 0x0000009e0200720c */ /* 0x040fe20003f64070 */
[----:B------:R-:W-:Y:S01]  /*5620*/  @!P0 IMAD.MOV R162, RZ, RZ, -R162 ;  /* 0x000000ffffa28224 */ /* 0x000fe200078e0aa2 */
[C---:B------:R-:W-:Y:S01]  /*5630*/  ISETP.GT.U32.AND P0, PT, R2.reuse, R13, PT ;  /* 0x0000000d0200720c */ /* 0x040fe20003f04070 */
[----:B------:R-:W-:-:S02]  /*5640*/  IMAD R15, R2, R55, R8 ;  /* 0x00000037020f7224 */ /* 0x000fc400078e0208 */
[----:B------:R-:W-:Y:S01]  /*5650*/  IMAD.MOV.U32 R8, RZ, RZ, R10 ;  /* 0x000000ffff087224 */ /* 0x000fe200078e000a */
[----:B------:R-:W-:Y:S01]  /*5660*/  IABS R10, R26 ;  /* 0x0000001a000a7213 */ /* 0x000fe20000000000 */
[----:B------:R-:W-:-:S04]  /*5670*/  IMAD.HI.U32 R4, R3, R156, RZ ;  /* 0x0000009c03047227 */ /* 0x000fc800078e00ff */
[----:B------:R-:W-:-:S04]  /*5680*/  IMAD.HI.U32 R6, R3, R8, RZ ;  /* 0x0000000803067227 */ /* 0x000fc800078e00ff */
[----:B------:R-:W-:Y:S02]  /*5690*/  IMAD.MOV R55, RZ, RZ, -R4 ;  /* 0x000000ffff377224 */ /* 0x000fe400078e0a04 */
[----:B------:R-:W-:Y:S02]  /*56a0*/  IMAD.MOV R57, RZ, RZ, -R6 ;  /* 0x000000ffff397224 */ /* 0x000fe400078e0a06 */
[----:B------:R-:W-:Y:S02]  /*56b0*/  IMAD R156, R2, R55, R156 ;  /* 0x00000037029c7224 */ /* 0x000fe400078e029c */
[--C-:B------:R-:W-:Y:S01]  /*56c0*/  @!P3 IMAD.IADD R158, R158, 0x1, -R2.reuse ;  /* 0x000000019e9eb824 */ /* 0x100fe200078e0a02 */
[----:B------:R-:W-:Y:S01]  /*56d0*/  ISETP.GE.AND P3, PT, R34, RZ, PT ;  /* 0x000000ff2200720c */ /* 0x000fe20003f66270 */
[----:B------:R-:W-:Y:S02]  /*56e0*/  IMAD.MOV.U32 R34, RZ, RZ, R11 ;  /* 0x000000ffff227224 */ /* 0x000fe400078e000b */
[----:B------:R-:W-:Y:S01]  /*56f0*/  @!P1 IMAD.IADD R160, R160, 0x1, -R2 ;  /* 0x00000001a0a09824 */ /* 0x000fe200078e0a02 */
[C---:B------:R-:W-:Y:S01]  /*5700*/  ISETP.GT.U32.AND P1, PT, R2.reuse, R15, PT ;  /* 0x0000000f0200720c */ /* 0x040fe20003f24070 */
[----:B------:R-:W-:-:S02]  /*5710*/  IMAD R11, R2, R57, R8 ;  /* 0x00000039020b7224 */ /* 0x000fc400078e0208 */
[----:B------:R-:W-:Y:S01]  /*5720*/  @!P0 IMAD.IADD R13, R13, 0x1, -R2 ;  /* 0x000000010d0d8824 */ /* 0x000fe200078e0a02 */
[C---:B------:R-:W-:Y:S01]  /*5730*/  ISETP.GT.U32.AND P0, PT, R2.reuse, R156, PT ;  /* 0x0000009c0200720c */ /* 0x040fe20003f04070 */
[----:B------:R-:W-:Y:S01]  /*5740*/  @!P6 IMAD.MOV R160, RZ, RZ, -R160 ;  /* 0x000000ffffa0e224 */ /* 0x000fe200078e0aa0 */
[----:B------:R-:W-:Y:S01]  /*5750*/  ISETP.GT.U32.AND P6, PT, R2, R11, PT ;  /* 0x0000000b0200720c */ /* 0x000fe20003fc4070 */
[----:B------:R-:W-:-:S04]  /*5760*/  IMAD.HI.U32 R4, R3, R154, RZ ;  /* 0x0000009a03047227 */ /* 0x000fc800078e00ff */
[----:B------:R-:W-:Y:S01]  /*5770*/  IMAD.MOV R55, RZ, RZ, -R4 ;  /* 0x000000ffff377224 */ /* 0x000fe200078e0a04 */
[----:B------:R-:W-:Y:S01]  /*5780*/  IABS R4, R28 ;  /* 0x0000001c00047213 */ /* 0x000fe20000000000 */
[----:B------:R-:W-:Y:S02]  /*5790*/  IMAD.MOV.U32 R32, RZ, RZ, R13 ;  /* 0x000000ffff207224 */ /* 0x000fe400078e000d */
[----:B------:R-:W-:Y:S01]  /*57a0*/  @!P2 IMAD.MOV R34, RZ, RZ, -R34 ;  /* 0x000000ffff22a224 */ /* 0x000fe200078e0a22 */
[----:B------:R-:W-:Y:S01]  /*57b0*/  ISETP.GT.U32.AND P2, PT, R2, R158, PT ;  /* 0x0000009e0200720c */ /* 0x000fe20003f44070 */
[----:B------:R-:W-:Y:S01]  /*57c0*/  @!P0 IMAD.IADD R156, R156, 0x1, -R2 ;  /* 0x000000019c9c8824 */ /* 0x000fe200078e0a02 */
[----:B------:R-:W-:Y:S01]  /*57d0*/  ISETP.GE.AND P0, PT, R30, RZ, PT ;  /* 0x000000ff1e00720c */ /* 0x000fe20003f06270 */
[----:B------:R-:W-:Y:S02]  /*57e0*/  IMAD.MOV.U32 R13, RZ, RZ, R4 ;  /* 0x000000ffff0d7224 */ /* 0x000fe400078e0004 */
[----:B------:R-:W-:Y:S01]  /*57f0*/  @!P6 IMAD.IADD R11, R11, 0x1, -R2 ;  /* 0x000000010b0be824 */ /* 0x000fe200078e0a02 */
[----:B------:R-:W-:Y:S01]  /*5800*/  ISETP.GT.U32.AND P6, PT, R2, R156, PT ;  /* 0x0000009c0200720c */ /* 0x000fe20003fc4070 */
[----:B------:R-:W-:-:S04]  /*5810*/  IMAD.HI.U32 R4, R3, R13, RZ ;  /* 0x0000000d03047227 */ /* 0x000fc800078e00ff */
[----:B------:R-:W-:Y:S02]  /*5820*/  IMAD.MOV R4, RZ, RZ, -R4 ;  /* 0x000000ffff047224 */ /* 0x000fe400078e0a04 */
[----:B------:R-:W-:Y:S02]  /*5830*/  @!P1 IMAD.IADD R15, R15, 0x1, -R2 ;  /* 0x000000010f0f9824 */ /* 0x000fe400078e0a02 */
[C---:B------:R-:W-:Y:S02]  /*5840*/  IMAD R13, R2.reuse, R4, R13 ;  /* 0x00000004020d7224 */ /* 0x040fe400078e020d */
[C---:B------:R-:W-:Y:S01]  /*5850*/  IMAD R154, R2.reuse, R55, R154 ;  /* 0x00000037029a7224 */ /* 0x040fe200078e029a */
[----:B------:R-:W-:Y:S01]  /*5860*/  ISETP.GT.U32.AND P1, PT, R2, R15, PT ;  /* 0x0000000f0200720c */ /* 0x000fe20003f24070 */
[--C-:B------:R-:W-:Y:S01]  /*5870*/  @!P6 IMAD.IADD R156, R156, 0x1, -R2.reuse ;  /* 0x000000019c9ce824 */ /* 0x100fe200078e0a02 */
[----:B------:R-:W-:Y:S01]  /*5880*/  ISETP.GT.U32.AND P6, PT, R2, R13, PT ;  /* 0x0000000d0200720c */ /* 0x000fe20003fc4070 */
[----:B------:R-:W-:Y:S01]  /*5890*/  @!P2 IMAD.IADD R158, R158, 0x1, -R2 ;  /* 0x000000019e9ea824 */ /* 0x000fe200078e0a02 */
[----:B------:R-:W-:Y:S01]  /*58a0*/  ISETP.GT.U32.AND P2, PT, R2, R154, PT ;  /* 0x0000009a0200720c */ /* 0x000fe20003f44070 */
[----:B------:R-:W-:Y:S01]  /*58b0*/  IMAD.HI.U32 R4, R3, R150, RZ ;  /* 0x0000009603047227 */ /* 0x000fe200078e00ff */
[----:B------:R-:W-:-:S03]  /*58c0*/  IABS R55, R41 ;  /* 0x0000002900377213 */ /* 0x000fc60000000000 */
[----:B------:R-:W-:Y:S01]  /*58d0*/  @!P4 IMAD.MOV R158, RZ, RZ, -R158 ;  /* 0x000000ffff9ec224 */ /* 0x000fe200078e0a9e */
[----:B------:R-:W-:Y:S01]  /*58e0*/  ISETP.GT.U32.AND P4, PT, R2, R11, PT ;  /* 0x0000000b0200720c */ /* 0x000fe20003f84070 */
[----:B------:R-:W-:-:S04]  /*58f0*/  IMAD.HI.U32 R8, R3, R10, RZ ;  /* 0x0000000a03087227 */ /* 0x000fc800078e00ff */
[--C-:B------:R-:W-:Y:S01]  /*5900*/  @!P1 IMAD.IADD R15, R15, 0x1, -R2.reuse ;  /* 0x000000010f0f9824 */ /* 0x100fe200078e0a02 */
[----:B------:R-:W-:Y:S01]  /*5910*/  ISETP.GE.AND P1, PT, R53, RZ, PT ;  /* 0x000000ff3500720c */ /* 0x000fe20003f26270 */
[--C-:B------:R-:W-:Y:S02]  /*5920*/  @!P6 IMAD.IADD R13, R13, 0x1, -R2.reuse ;  /* 0x000000010d0de824 */ /* 0x100fe400078e0a02 */
[----:B------:R-:W-:Y:S02]  /*5930*/  IMAD.MOV.U32 R30, RZ, RZ, R15 ;  /* 0x000000ffff1e7224 */ /* 0x000fe400078e000f */
[----:B------:R-:W-:Y:S01]  /*5940*/  @!P2 IMAD.IADD R154, R154, 0x1, -R2 ;  /* 0x000000019a9aa824 */ /* 0x000fe200078e0a02 */
[----:B------:R-:W-:Y:S01]  /*5950*/  ISETP.GT.U32.AND P6, PT, R2, R13, PT ;  /* 0x0000000d0200720c */ /* 0x000fe20003fc4070 */
[----:B------:R-:W-:Y:S01]  /*5960*/  @!P3 IMAD.MOV R30, RZ, RZ, -R30 ;  /* 0x000000ffff1eb224 */ /* 0x000fe200078e0a1e */
[----:B------:R-:W-:Y:S01]  /*5970*/  ISETP.GE.AND P2, PT, R28, RZ, PT ;  /* 0x000000ff1c00720c */ /* 0x000fe20003f46270 */
[----:B------:R-:W-:Y:S01]  /*5980*/  IMAD.MOV R15, RZ, RZ, -R4 ;  /* 0x000000ffff0f7224 */ /* 0x000fe200078e0a04 */
[----:B------:R-:W-:Y:S01]  /*5990*/  ISETP.GT.U32.AND P3, PT, R2, R154, PT ;  /* 0x0000009a0200720c */ /* 0x000fe20003f64070 */
[----:B------:R-:W-:-:S04]  /*59a0*/  IMAD.HI.U32 R6, R3, R152, RZ ;  /* 0x0000009803067227 */ /* 0x000fc800078e00ff */
[C---:B------:R-:W-:Y:S02]  /*59b0*/  IMAD R150, R2.reuse, R15, R150 ;  /* 0x0000000f02967224 */ /* 0x040fe400078e0296 */
[----:B------:R-:W-:Y:S02]  /*59c0*/  IMAD.MOV R15, RZ, RZ, -R8 ;  /* 0x000000ffff0f7224 */ /* 0x000fe400078e0a08 */
[--C-:B------:R-:W-:Y:S01]  /*59d0*/  @!P4 IMAD.IADD R11, R11, 0x1, -R2.reuse ;  /* 0x000000010b0bc824 */ /* 0x100fe200078e0a02 */
[----:B------:R-:W-:Y:S01]  /*59e0*/  ISETP.GE.AND P4, PT, R47, RZ, PT ;  /* 0x000000ff2f00720c */ /* 0x000fe20003f86270 */
[--C-:B------:R-:W-:Y:S01]  /*59f0*/  @!P6 IMAD.IADD R13, R13, 0x1, -R2.reuse ;  /* 0x000000010d0de824 */ /* 0x100fe200078e0a02 */
[----:B------:R-:W-:Y:S01]  /*5a00*/  ISETP.GT.U32.AND P6, PT, R2, R150, PT ;  /* 0x000000960200720c */ /* 0x000fe20003fc4070 */
[----:B------:R-:W-:Y:S01]  /*5a10*/  @!P3 IMAD.IADD R154, R154, 0x1, -R2 ;  /* 0x000000019a9ab824 */ /* 0x000fe200078e0a02 */
[----:B------:R-:W-:Y:S01]  /*5a20*/  ISETP.GE.AND P3, PT, R49, RZ, PT ;  /* 0x000000ff3100720c */ /* 0x000fe20003f66270 */
[----:B------:R-:W-:-:S02]  /*5a30*/  IMAD.MOV R47, RZ, RZ, -R6 ;  /* 0x000000ffff2f7224 */ /* 0x000fc400078e0a06 */
[----:B------:R-:W-:Y:S02]  /*5a40*/  IMAD R15, R2, R15, R10 ;  /* 0x0000000f020f7224 */ /* 0x000fe400078e020a */
[----:B------:R-:W-:-:S04]  /*5a50*/  IMAD.HI.U32 R6, R3, R18, RZ ;  /* 0x0000001203067227 */ /* 0x000fc800078e00ff */
[----:B------:R-:W-:Y:S01]  /*5a60*/  @!P5 IMAD.MOV R32, RZ, RZ, -R32 ;  /* 0x000000ffff20d224 */ /* 0x000fe200078e0a20 */
[----:B------:R-:W-:Y:S01]  /*5a70*/  ISETP.GE.AND P5, PT, R51, RZ, PT ;  /* 0x000000ff3300720c */ /* 0x000fe20003fa6270 */
[----:B------:R-:W-:Y:S01]  /*5a80*/  @!P0 IMAD.MOV R154, RZ, RZ, -R154 ;  /* 0x000000ffff9a8224 */ /* 0x000fe200078e0a9a */
[----:B------:R-:W-:Y:S01]  /*5a90*/  ISETP.GT.U32.AND P0, PT, R2, R15, PT ;  /* 0x0000000f0200720c */ /* 0x000fe20003f04070 */
[----:B------:R-:W-:Y:S02]  /*5aa0*/  IMAD.MOV R49, RZ, RZ, -R6 ;  /* 0x000000ffff317224 */ /* 0x000fe400078e0a06 */
[----:B------:R-:W-:-:S04]  /*5ab0*/  IMAD.HI.U32 R6, R3, R14, RZ ;  /* 0x0000000e03067227 */ /* 0x000fc800078e00ff */
[----:B------:R-:W-:Y:S01]  /*5ac0*/  IMAD R152, R2, R47, R152 ;  /* 0x0000002f02987224 */ /* 0x000fe200078e0298 */
[----:B------:R-:W-:Y:S01]  /*5ad0*/  IABS R47, R16 ;  /* 0x00000010002f7213 */ /* 0x000fe20000000000 */
[----:B------:R-:W-:Y:S02]  /*5ae0*/  IMAD.MOV R51, RZ, RZ, -R6 ;  /* 0x000000ffff337224 */ /* 0x000fe400078e0a06 */
[----:B------:R-:W-:Y:S01]  /*5af0*/  @!P6 IMAD.IADD R150, R150, 0x1, -R2 ;  /* 0x000000019696e824 */ /* 0x000fe200078e0a02 */
[C---:B------:R-:W-:Y:S01]  /*5b00*/  ISETP.GT.U32.AND P6, PT, R2.reuse, R152, PT ;  /* 0x000000980200720c */ /* 0x040fe20003fc4070 */
[----:B------:R-:W-:Y:S01]  /*5b10*/  IMAD R14, R2, R51, R14 ;  /* 0x00000033020e7224 */ /* 0x000fe200078e020e */
[----:B------:R-:W-:Y:S01]  /*5b20*/  IABS R51, R37 ;  /* 0x0000002500337213 */ /* 0x000fe20000000000 */
[----:B------:R-:W-:Y:S02]  /*5b30*/  IMAD.MOV.U32 R28, RZ, RZ, R11 ;  /* 0x000000ffff1c7224 */ /* 0x000fe400078e000b */
[----:B------:R-:W-:Y:S01]  /*5b40*/  @!P5 IMAD.MOV R156, RZ, RZ, -R156 ;  /* 0x000000ffff9cd224 */ /* 0x000fe200078e0a9c */
[----:B------:R-:W-:Y:S01]  /*5b50*/  ISETP.GE.AND P5, PT, R26, RZ, PT ;  /* 0x000000ff1a00720c */ /* 0x000fe20003fa6270 */
[----:B------:R-:W-:Y:S01]  /*5b60*/  IMAD.HI.U32 R4, R3, R47, RZ ;  /* 0x0000002f03047227 */ /* 0x000fe200078e00ff */
[----:B------:R-:W-:-:S03]  /*5b70*/  IABS R26, R39 ;  /* 0x00000027001a7213 */ /* 0x000fc60000000000 */
[----:B------:R-:W-:Y:S01]  /*5b80*/  @!P1 IMAD.MOV R28, RZ, RZ, -R28 ;  /* 0x000000ffff1c9224 */ /* 0x000fe200078e0a1c */
[C---:B------:R-:W-:Y:S01]  /*5b90*/  ISETP.GT.U32.AND P1, PT, R2.reuse, R150, PT ;  /* 0x000000960200720c */ /* 0x040fe20003f24070 */
[----:B------:R-:W-:Y:S01]  /*5ba0*/  @!P0 IMAD.IADD R15, R15, 0x1, -R2 ;  /* 0x000000010f0f8824 */ /* 0x000fe200078e0a02 */
[----:B------:R-:W-:Y:S01]  /*5bb0*/  ISETP.GT.U32.AND P0, PT, R2, R14, PT ;  /* 0x0000000e0200720c */ /* 0x000fe20003f04070 */
[----:B------:R-:W-:Y:S02]  /*5bc0*/  IMAD.MOV R10, RZ, RZ, -R4 ;  /* 0x000000ffff0a7224 */ /* 0x000fe400078e0a04 */
[----:B------:R-:W-:-:S04]  /*5bd0*/  IMAD.HI.U32 R4, R3, R12, RZ ;  /* 0x0000000c03047227 */ /* 0x000fc800078e00ff */
[----:B------:R-:W-:-:S04]  /*5be0*/  IMAD.HI.U32 R8, R3, R26, RZ ;  /* 0x0000001a03087227 */ /* 0x000fc800078e00ff */
[----:B------:R-:W-:Y:S02]  /*5bf0*/  IMAD R18, R2, R49, R18 ;  /* 0x0000003102127224 */ /* 0x000fe400078e0212 */
[----:B------:R-:W-:Y:S02]  /*5c00*/  IMAD.MOV R49, RZ, RZ, -R4 ;  /* 0x000000ffff317224 */ /* 0x000fe400078e0a04 */
[----:B------:R-:W-:Y:S02]  /*5c10*/  IMAD.MOV R53, RZ, RZ, -R8 ;  /* 0x000000ffff357224 */ /* 0x000fe400078e0a08 */
[----:B------:R-:W-:Y:S02]  /*5c20*/  @!P6 IMAD.IADD R152, R152, 0x1, -R2 ;  /* 0x000000019898e824 */ /* 0x000fe400078e0a02 */
[C---:B------:R-:W-:Y:S01]  /*5c30*/  IMAD R47, R2.reuse, R10, R47 ;  /* 0x0000000a022f7224 */ /* 0x040fe200078e022f */
[----:B------:R-:W-:Y:S01]  /*5c40*/  IABS R10, R35 ;  /* 0x00000023000a7213 */ /* 0x000fe20000000000 */
[C---:B------:R-:W-:Y:S01]  /*5c50*/  IMAD R49, R2.reuse, R49, R12 ;  /* 0x0000003102317224 */ /* 0x040fe200078e020c */
[C---:B------:R-:W-:Y:S01]  /*5c60*/  ISETP.GT.U32.AND P6, PT, R2.reuse, R152, PT ;  /* 0x000000980200720c */ /* 0x040fe20003fc4070 */
[----:B------:R-:W-:Y:S01]  /*5c70*/  IMAD R12, R2, R53, R26 ;  /* 0x00000035020c7224 */ /* 0x000fe200078e021a */
[----:B------:R-:W-:Y:S01]  /*5c80*/  IABS R53, R43 ;  /* 0x0000002b00357213 */ /* 0x000fe20000000000 */
[--C-:B------:R-:W-:Y:S01]  /*5c90*/  @!P1 IMAD.IADD R150, R150, 0x1, -R2.reuse ;  /* 0x0000000196969824 */ /* 0x100fe200078e0a02 */
[----:B------:R-:W-:Y:S01]  /*5ca0*/  ISETP.GT.U32.AND P1, PT, R2, R18, PT ;  /* 0x000000120200720c */ /* 0x000fe20003f24070 */
[----:B------:R-:W-:-:S02]  /*5cb0*/  @!P0 IMAD.IADD R14, R14, 0x1, -R2 ;  /* 0x000000010e0e8824 */ /* 0x000fc400078e0a02 */
[----:B------:R-:W-:Y:S02]  /*5cc0*/  IMAD.MOV.U32 R26, RZ, RZ, R13 ;  /* 0x000000ffff1a7224 */ /* 0x000fe400078e000d */
[----:B------:R-:W-:-:S04]  /*5cd0*/  IMAD.HI.U32 R4, R3, R10, RZ ;  /* 0x0000000a03047227 */ /* 0x000fc800078e00ff */
[----:B------:R-:W-:-:S04]  /*5ce0*/  IMAD.HI.U32 R6, R3, R51, RZ ;  /* 0x0000003303067227 */ /* 0x000fc800078e00ff */
[----:B------:R-:W-:Y:S01]  /*5cf0*/  @!P4 IMAD.MOV R150, RZ, RZ, -R150 ;  /* 0x000000ffff96c224 */ /* 0x000fe200078e0a96 */
[----:B------:R-:W-:Y:S01]  /*5d00*/  ISETP.GT.U32.AND P4, PT, R2, R14, PT ;  /* 0x0000000e0200720c */ /* 0x000fe20003f84070 */
[----:B------:R-:W-:-:S04]  /*5d10*/  IMAD.HI.U32 R8, R3, R53, RZ ;  /* 0x0000003503087227 */ /* 0x000fc800078e00ff */
[----:B------:R-:W-:Y:S01]  /*5d20*/  @!P2 IMAD.MOV R26, RZ, RZ, -R26 ;  /* 0x000000ffff1aa224 */ /* 0x000fe200078e0a1a */
[----:B------:R-:W-:Y:S01]  /*5d30*/  ISETP.GT.U32.AND P2, PT, R2, R47, PT ;  /* 0x0000002f0200720c */ /* 0x000fe20003f44070 */
[----:B------:R-:W-:-:S04]  /*5d40*/  IMAD.HI.U32 R11, R3, R55, RZ ;  /* 0x00000037030b7227 */ /* 0x000fc800078e00ff */
[----:B------:R-:W-:Y:S02]  /*5d50*/  IMAD.MOV R13, RZ, RZ, -R4 ;  /* 0x000000ffff0d7224 */ /* 0x000fe400078e0a04 */
[----:B------:R-:W-:Y:S02]  /*5d60*/  IMAD.MOV R6, RZ, RZ, -R6 ;  /* 0x000000ffff067224 */ /* 0x000fe400078e0a06 */
[----:B------:R-:W-:Y:S02]  /*5d70*/  IMAD.MOV R4, RZ, RZ, -R8 ;  /* 0x000000ffff047224 */ /* 0x000fe400078e0a08 */
[----:B------:R-:W-:Y:S02]  /*5d80*/  IMAD.MOV R11, RZ, RZ, -R11 ;  /* 0x000000ffff0b7224 */ /* 0x000fe400078e0a0b */
[----:B------:R-:W-:Y:S02]  /*5d90*/  IMAD R8, R2, R6, R51 ;  /* 0x0000000602087224 */ /* 0x000fe400078e0233 */
[----:B------:R-:W-:Y:S01]  /*5da0*/  @!P6 IMAD.IADD R152, R152, 0x1, -R2 ;  /* 0x000000019898e824 */ /* 0x000fe200078e0a02 */
[C---:B------:R-:W-:Y:S01]  /*5db0*/  ISETP.GT.U32.AND P6, PT, R2.reuse, R49, PT ;  /* 0x000000310200720c */ /* 0x040fe20003fc4070 */
[----:B------:R-:W-:-:S02]  /*5dc0*/  IMAD R6, R2, R4, R53 ;  /* 0x0000000402067224 */ /* 0x000fc400078e0235 */
[----:B------:R-:W-:Y:S02]  /*5dd0*/  IMAD R4, R2, R11, R55 ;  /* 0x0000000b02047224 */ /* 0x000fe400078e0237 */
[--C-:B------:R-:W-:Y:S02]  /*5de0*/  @!P4 IMAD.IADD R14, R14, 0x1, -R2.reuse ;  /* 0x000000010e0ec824 */ /* 0x100fe400078e0a02 */
[----:B------:R-:W-:Y:S01]  /*5df0*/  @!P2 IMAD.IADD R47, R47, 0x1, -R2 ;  /* 0x000000012f2fa824 */ /* 0x000fe200078e0a02 */
[C---:B------:R-:W-:Y:S01]  /*5e00*/  ISETP.GT.U32.AND P4, PT, R2.reuse, R4, PT ;  /* 0x000000040200720c */ /* 0x040fe20003f84070 */
[----:B------:R-:W-:Y:S01]  /*5e10*/  IMAD.HI.U32 R11, R3, R142, RZ ;  /* 0x0000008e030b7227 */ /* 0x000fe200078e00ff */
[----:B------:R-:W-:-:S03]  /*5e20*/  ISETP.GT.U32.AND P2, PT, R2, R15, PT ;  /* 0x0000000f0200720c */ /* 0x000fc60003f44070 */
[--C-:B------:R-:W-:Y:S01]  /*5e30*/  @!P1 IMAD.IADD R18, R18, 0x1, -R2.reuse ;  /* 0x0000000112129824 */ /* 0x100fe200078e0a02 */
[C---:B------:R-:W-:Y:S01]  /*5e40*/  ISETP.GT.U32.AND P1, PT, R2.reuse, R47, PT ;  /* 0x0000002f0200720c */ /* 0x040fe20003f24070 */
[----:B------:R-:W-:Y:S02]  /*5e50*/  IMAD.MOV R11, RZ, RZ, -R11 ;  /* 0x000000ffff0b7224 */ /* 0x000fe400078e0a0b */
[----:B------:R-:W-:Y:S01]  /*5e60*/  @!P6 IMAD.IADD R49, R49, 0x1, -R2 ;  /* 0x000000013131e824 */ /* 0x000fe200078e0a02 */
[C---:B------:R-:W-:Y:S01]  /*5e70*/  ISETP.GT.U32.AND P6, PT, R2.reuse, R18, PT ;  /* 0x000000120200720c */ /* 0x040fe20003fc4070 */
[----:B------:R-:W-:Y:S02]  /*5e80*/  IMAD R142, R2, R11, R142 ;  /* 0x0000000b028e7224 */ /* 0x000fe400078e028e */
[----:B------:R-:W-:Y:S01]  /*5e90*/  @!P4 IMAD.IADD R4, R4, 0x1, -R2 ;  /* 0x000000010404c824 */ /* 0x000fe200078e0a02 */
[C---:B------:R-:W-:Y:S01]  /*5ea0*/  ISETP.GT.U32.AND P0, PT, R2.reuse, R49, PT ;  /* 0x000000310200720c */ /* 0x040fe20003f04070 */
[C---:B------:R-:W-:Y:S01]  /*5eb0*/  IMAD R10, R2.reuse, R13, R10 ;  /* 0x0000000d020a7224 */ /* 0x040fe200078e020a */
[C---:B------:R-:W-:Y:S01]  /*5ec0*/  ISETP.GT.U32.AND P4, PT, R2.reuse, R142, PT ;  /* 0x0000008e0200720c */ /* 0x040fe20003f84070 */
[----:B------:R-:W-:Y:S01]  /*5ed0*/  @!P2 IMAD.IADD R15, R15, 0x1, -R2 ;  /* 0x000000010f0fa824 */ /* 0x000fe200078e0a02 */
[----:B------:R-:W-:Y:S01]  /*5ee0*/  ISETP.GT.U32.AND P2, PT, R2, R12, PT ;  /* 0x0000000c0200720c */ /* 0x000fe20003f44070 */
[----:B------:R-:W-:-:S04]  /*5ef0*/  IMAD.HI.U32 R13, R3, R144, RZ ;  /* 0x00000090030d7227 */ /* 0x000fc800078e00ff */
[--C-:B------:R-:W-:Y:S01]  /*5f00*/  @!P1 IMAD.IADD R47, R47, 0x1, -R2.reuse ;  /* 0x000000012f2f9824 */ /* 0x100fe200078e0a02 */
[----:B------:R-:W-:Y:S01]  /*5f10*/  ISETP.GT.U32.AND P1, PT, R2, R10, PT ;  /* 0x0000000a0200720c */ /* 0x000fe20003f24070 */
[----:B------:R-:W-:Y:S02]  /*5f20*/  IMAD.MOV R13, RZ, RZ, -R13 ;  /* 0x000000ffff0d7224 */ /* 0x000fe400078e0a0d */
[----:B------:R-:W-:Y:S01]  /*5f30*/  @!P6 IMAD.IADD R18, R18, 0x1, -R2 ;  /* 0x000000011212e824 */ /* 0x000fe200078e0a02 */
[C---:B------:R-:W-:Y:S01]  /*5f40*/  ISETP.GT.U32.AND P6, PT, R2.reuse, R8, PT ;  /* 0x000000080200720c */ /* 0x040fe20003fc4070 */
[C---:B------:R-:W-:Y:S02]  /*5f50*/  IMAD R144, R2.reuse, R13, R144 ;  /* 0x0000000d02907224 */ /* 0x040fe400078e0290 */
        /* <DEDUP_REMOVED lines=8> */
[----:B------:R-:W-:-:S04]  /*5fe0*/  IMAD.HI.U32 R20, R3, R138, RZ ;  /* 0x0000008a03147227 */ /* 0x000fc800078e00ff */
[----:B------:R-:W-:Y:S02]  /*5ff0*/  IMAD.MOV R51, RZ, RZ, -R20 ;  /* 0x000000ffff337224 */ /* 0x000fe400078e0a14 */
[--C-:B------:R-:W-:Y:S01]  /*6000*/  @!P6 IMAD.IADD R8, R8, 0x1, -R2.reuse ;  /* 0x000000010808e824 */ /* 0x100fe200078e0a02 */
[----:B------:R-:W-:Y:S01]  /*6010*/  ISETP.GE.AND P6, PT, R22, RZ, PT ;  /* 0x000000ff1600720c */ /* 0x000fe20003fc6270 */
[----:B------:R-:W-:Y:S02]  /*6020*/  IMAD.MOV.U32 R20, RZ, RZ, R47 ;  /* 0x000000ffff147224 */ /* 0x000fe400078e002f */
[----:B------:R-:W-:Y:S01]  /*6030*/  @!P0 IMAD.IADD R6, R6, 0x1, -R2 ;  /* 0x0000000106068824 */ /* 0x000fe200078e0a02 */
[----:B------:R-:W-:Y:S01]  /*6040*/  ISETP.GE.AND P0, PT, R45, RZ, PT ;  /* 0x000000ff2d00720c */ /* 0x000fe20003f06270 */
[----:B------:R-:W-:Y:S01]  /*6050*/  @!P3 IMAD.MOV R152, RZ, RZ, -R152 ;  /* 0x000000ffff98b224 */ /* 0x000fe200078e0a98 */
[----:B------:R-:W-:Y:S01]  /*6060*/  ISETP.GT.U32.AND P3, PT, R2, R12, PT ;  /* 0x0000000c0200720c */ /* 0x000fe20003f64070 */
[----:B------:R-:W-:Y:S01]  /*6070*/  @!P4 IMAD.IADD R144, R144, 0x1, -R2 ;  /* 0x000000019090c824 */ /* 0x000fe200078e0a02 */
[----:B------:R-:W-:Y:S01]  /*6080*/  ISETP.GT.U32.AND P4, PT, R2, R10, PT ;  /* 0x0000000a0200720c */ /* 0x000fe20003f84070 */
[----:B------:R-:W-:-:S04]  /*6090*/  IMAD.HI.U32 R11, R3, R148, RZ ;  /* 0x00000094030b7227 */ /* 0x000fc800078e00ff */
[----:B------:R-:W-:-:S04]  /*60a0*/  IMAD.HI.U32 R13, R3, R146, RZ ;  /* 0x00000092030d7227 */ /* 0x000fc800078e00ff */
[----:B------:R-:W-:Y:S01]  /*60b0*/  @!P2 IMAD.MOV R20, RZ, RZ, -R20 ;  /* 0x000000ffff14a224 */ /* 0x000fe200078e0a14 */
[----:B------:R-:W-:Y:S01]  /*60c0*/  ISETP.GT.U32.AND P2, PT, R2, R8, PT ;  /* 0x000000080200720c */ /* 0x000fe20003f44070 */
[----:B------:R-:W-:-:S04]  /*60d0*/  IMAD.HI.U32 R16, R3, R140, RZ ;  /* 0x0000008c03107227 */ /* 0x000fc800078e00ff */
[----:B------:R-:W-:Y:S02]  /*60e0*/  IMAD.MOV R11, RZ, RZ, -R11 ;  /* 0x000000ffff0b7224 */ /* 0x000fe400078e0a0b */
[----:B------:R-:W-:Y:S02]  /*60f0*/  IMAD.MOV R13, RZ, RZ, -R13 ;  /* 0x000000ffff0d7224 */ /* 0x000fe400078e0a0d */
[----:B------:R-:W-:Y:S02]  /*6100*/  IMAD.MOV.U32 R22, RZ, RZ, R15 ;  /* 0x000000ffff167224 */ /* 0x000fe400078e000f */
[----:B------:R-:W-:Y:S02]  /*6110*/  IMAD.MOV R45, RZ, RZ, -R16 ;  /* 0x000000ffff2d7224 */ /* 0x000fe400078e0a10 */
[C---:B------:R-:W-:Y:S02]  /*6120*/  IMAD R148, R2.reuse, R11, R148 ;  /* 0x0000000b02947224 */ /* 0x040fe400078e0294 */
[----:B------:R-:W-:-:S02]  /*6130*/  IMAD R146, R2, R13, R146 ;  /* 0x0000000d02927224 */ /* 0x000fc400078e0292 */
[----:B------:R-:W-:Y:S01]  /*6140*/  @!P5 IMAD.MOV R22, RZ, RZ, -R22 ;  /* 0x000000ffff16d224 */ /* 0x000fe200078e0a16 */
[C---:B------:R-:W-:Y:S01]  /*6150*/  ISETP.GT.U32.AND P5, PT, R2.reuse, R4, PT ;  /* 0x000000040200720c */ /* 0x040fe20003fa4070 */
[----:B------:R-:W-:Y:S02]  /*6160*/  IMAD.MOV.U32 R16, RZ, RZ, R49 ;  /* 0x000000ffff107224 */ /* 0x000fe400078e0031 */
[----:B------:R-:W-:Y:S01]  /*6170*/  @!P1 IMAD.MOV R18, RZ, RZ, -R18 ;  /* 0x000000ffff129224 */ /* 0x000fe200078e0a12 */
[----:B------:R-:W-:Y:S01]  /*6180*/  ISETP.GT.U32.AND P1, PT, R2, R6, PT ;  /* 0x000000060200720c */ /* 0x000fe20003f24070 */
[----:B------:R-:W-:-:S04]  /*6190*/  IMAD.HI.U32 R3, R3, R136, RZ ;  /* 0x0000008803037227 */ /* 0x000fc800078e00ff */
[C---:B------:R-:W-:Y:S02]  /*61a0*/  IMAD R140, R2.reuse, R45, R140 ;  /* 0x0000002d028c7224 */ /* 0x040fe400078e028c */
[----:B------:R-:W-:Y:S01]  /*61b0*/  @!P0 IMAD.MOV R14, RZ, RZ, -R14 ;  /* 0x000000ffff0e8224 */ /* 0x000fe200078e0a0e */
[----:B------:R-:W-:Y:S01]  /*61c0*/  ISETP.GT.U32.AND P0, PT, R2, R142, PT ;  /* 0x0000008e0200720c */ /* 0x000fe20003f04070 */
[----:B------:R-:W-:Y:S01]  /*61d0*/  @!P3 IMAD.IADD R12, R12, 0x1, -R2 ;  /* 0x000000010c0cb824 */ /* 0x000fe200078e0a02 */
[C---:B------:R-:W-:Y:S01]  /*61e0*/  ISETP.GT.U32.AND P3, PT, R2.reuse, R148, PT ;  /* 0x000000940200720c */ /* 0x040fe20003f64070 */
[----:B------:R-:W-:Y:S01]  /*61f0*/  @!P6 IMAD.MOV R16, RZ, RZ, -R16 ;  /* 0x000000ffff10e224 */ /* 0x000fe200078e0a10 */
[----:B------:R-:W-:Y:S01]  /*6200*/  ISETP.GT.U32.AND P6, PT, R2, R144, PT ;  /* 0x000000900200720c */ /* 0x000fe20003fc4070 */
[----:B------:R-:W-:Y:S01]  /*6210*/  @!P4 IMAD.IADD R10, R10, 0x1, -R2 ;  /* 0x000000010a0ac824 */ /* 0x000fe200078e0a02 */
[----:B------:R-:W-:Y:S01]  /*6220*/  ISETP.GT.U32.AND P4, PT, R2, R146, PT ;  /* 0x000000920200720c */ /* 0x000fe20003f84070 */
[----:B------:R-:W-:-:S02]  /*6230*/  IMAD.MOV R3, RZ, RZ, -R3 ;  /* 0x000000ffff037224 */ /* 0x000fc400078e0a03 */
[----:B------:R-:W-:Y:S01]  /*6240*/  @!P2 IMAD.IADD R8, R8, 0x1, -R2 ;  /* 0x000000010808a824 */ /* 0x000fe200078e0a02 */
[C---:B------:R-:W-:Y:S01]  /*6250*/  ISETP.GT.U32.AND P2, PT, R2.reuse, R140, PT ;  /* 0x0000008c0200720c */ /* 0x040fe20003f44070 */
[C---:B------:R-:W-:Y:S02]  /*6260*/  IMAD R138, R2.reuse, R51, R138 ;  /* 0x00000033028a7224 */ /* 0x040fe400078e028a */
[----:B------:R-:W-:Y:S01]  /*6270*/  IMAD R136, R2, R3, R136 ;  /* 0x0000000302887224 */ /* 0x000fe200078e0288 */
[----:B------:R-:W-:Y:S01]  /*6280*/  SHF.R.S32.HI R3, RZ, 0x1f, R21 ;  /* 0x0000001fff037819 */ /* 0x000fe20000011415 */
[--C-:B------:R-:W-:Y:S01]  /*6290*/  @!P1 IMAD.IADD R6, R6, 0x1, -R2.reuse ;  /* 0x0000000106069824 */ /* 0x100fe200078e0a02 */
[----:B------:R-:W-:Y:S01]  /*62a0*/  ISETP.GT.U32.AND P1, PT, R2, R138, PT ;  /* 0x0000008a0200720c */ /* 0x000fe20003f24070 */
[--C-:B------:R-:W-:Y:S01]  /*62b0*/  @!P5 IMAD.IADD R4, R4, 0x1, -R2.reuse ;  /* 0x000000010404d824 */ /* 0x100fe200078e0a02 */
[----:B------:R-:W-:Y:S01]  /*62c0*/  ISETP.GT.U32.AND P5, PT, R2, R136, PT ;  /* 0x000000880200720c */ /* 0x000fe20003fa4070 */
[--C-:B------:R-:W-:Y:S01]  /*62d0*/  @!P0 IMAD.IADD R142, R142, 0x1, -R2.reuse ;  /* 0x000000018e8e8824 */ /* 0x100fe200078e0a02 */
[----:B------:R-:W-:Y:S01]  /*62e0*/  ISETP.GE.AND P0, PT, R39, RZ, PT ;  /* 0x000000ff2700720c */ /* 0x000fe20003f06270 */
        /* <DEDUP_REMOVED lines=10> */
[----:B------:R-:W-:Y:S01]  /*6390*/  @!P5 IMAD.IADD R136, R136, 0x1, -R2 ;  /* 0x000000018888d824 */ /* 0x000fe200078e0a02 */
[C---:B------:R-:W-:Y:S01]  /*63a0*/  ISETP.GT.U32.AND P5, PT, R2.reuse, R146, PT ;  /* 0x000000920200720c */ /* 0x040fe20003fa4070 */
[----:B------:R-:W-:Y:S01]  /*63b0*/  @!P0 IMAD.MOV R12, RZ, RZ, -R12 ;  /* 0x000000ffff0c8224 */ /* 0x000fe200078e0a0c */
[C---:B------:R-:W-:Y:S01]  /*63c0*/  ISETP.GT.U32.AND P0, PT, R2.reuse, R148, PT ;  /* 0x000000940200720c */ /* 0x040fe20003f04070 */
[----:B------:R-:W-:Y:S01]  /*63d0*/  @!P3 IMAD.MOV R8, RZ, RZ, -R8 ;  /* 0x000000ffff08b224 */ /* 0x000fe200078e0a08 */
[C---:B------:R-:W-:Y:S01]  /*63e0*/  ISETP.GT.U32.AND P3, PT, R2.reuse, R140, PT ;  /* 0x0000008c0200720c */ /* 0x040fe20003f64070 */
[----:B------:R-:W-:Y:S01]  /*63f0*/  @!P6 IMAD.MOV R10, RZ, RZ, -R10 ;  /* 0x000000ffff0ae224 */ /* 0x000fe200078e0a0a */
[C---:B------:R-:W-:Y:S01]  /*6400*/  ISETP.GT.U32.AND P6, PT, R2.reuse, R136, PT ;  /* 0x000000880200720c */ /* 0x040fe20003fc4070 */
[----:B------:R-:W-:Y:S01]  /*6410*/  @!P4 IMAD.MOV R6, RZ, RZ, -R6 ;  /* 0x000000ffff06c224 */ /* 0x000fe200078e0a06 */
[----:B------:R-:W-:Y:S01]  /*6420*/  ISETP.GT.U32.AND P4, PT, R2, R138, PT ;  /* 0x0000008a0200720c */ /* 0x000fe20003f84070 */
[----:B------:R-:W-:Y:S01]  /*6430*/  @!P2 IMAD.MOV R4, RZ, RZ, -R4 ;  /* 0x000000ffff04a224 */ /* 0x000fe200078e0a04 */
[----:B------:R-:W-:Y:S01]  /*6440*/  ISETP.GE.AND P2, PT, R17, RZ, PT ;  /* 0x000000ff1100720c */ /* 0x000fe20003f46270 */
[----:B------:R-:W-:Y:S01]  /*6450*/  @!P1 IMAD.MOV R142, RZ, RZ, -R142 ;  /* 0x000000ffff8e9224 */ /* 0x000fe200078e0a8e */
        /* <DEDUP_REMOVED lines=8> */
[----:B------:R-:W-:Y:S01]  /*64e0*/  LEA.HI R21, R3, R21, RZ, 0x7 ;  /* 0x0000001503157211 */ /* 0x000fe200078f38ff */
[----:B------:R-:W-:Y:S01]  /*64f0*/  @!P4 IMAD.IADD R138, R138, 0x1, -R2 ;  /* 0x000000018a8ac824 */ /* 0x000fe200078e0a02 */
[----:B------:R-:W-:Y:S01]  /*6500*/  ISETP.GE.AND P4, PT, R31, RZ, PT ;  /* 0x000000ff1f00720c */ /* 0x000fe20003f86270 */
[----:B------:R-:W-:Y:S01]  /*6510*/  IMAD R2, R231, UR9, RZ ;  /* 0x00000009e7027c24 */ /* 0x000fe2000f8e02ff */
[----:B------:R-:W-:Y:S01]  /*6520*/  SHF.R.S32.HI R21, RZ, 0x7, R21 ;  /* 0x00000007ff157819 */ /* 0x000fe20000011415 */
[----:B------:R-:W-:Y:S01]  /*6530*/  @!P2 IMAD.MOV R144, RZ, RZ, -R144 ;  /* 0x000000ffff90a224 */ /* 0x000fe200078e0a90 */
[----:B------:R-:W-:Y:S01]  /*6540*/  ISETP.NE.AND P2, PT, R19, RZ, PT ;  /* 0x000000ff1300720c */ /* 0x000fe20003f45270 */
[----:B------:R-:W-:Y:S01]  /*6550*/  @!P1 IMAD.MOV R148, RZ, RZ, -R148 ;  /* 0x000000ffff949224 */ /* 0x000fe200078e0a94 */
[----:B------:R-:W-:Y:S01]  /*6560*/  LOP3.LUT R19, RZ, R19, RZ, 0x33, !PT ;  /* 0x00000013ff137212 */ /* 0x000fe200078e33ff */
[----:B------:R-:W-:Y:S01]  /*6570*/  @!P0 IMAD.MOV R146, RZ, RZ, -R146 ;  /* 0x000000ffff928224 */ /* 0x000fe200078e0a92 */
[C---:B------:R-:W-:Y:S01]  /*6580*/  IADD3 R3, P6, R2.reuse, UR4, RZ ;  /* 0x0000000402037c10 */ /* 0x040fe2000ffde0ff */
[----:B------:R-:W-:Y:S01]  /*6590*/  @!P5 IMAD.MOV R140, RZ, RZ, -R140 ;  /* 0x000000ffff8cd224 */ /* 0x000fe200078e0a8c */
[C---:B------:R-:W-:Y:S01]  /*65a0*/  SEL R134, R19.reuse, R134, !P2 ;  /* 0x0000008613867207 */ /* 0x040fe20005000000 */
[----:B------:R-:W-:Y:S01]  /*65b0*/  @!P3 IMAD.MOV R138, RZ, RZ, -R138 ;  /* 0x000000ffff8ab224 */ /* 0x000fe200078e0a8a */
[C---:B------:R-:W-:Y:S01]  /*65c0*/  SEL R133, R19.reuse, R40, !P2 ;  /* 0x0000002813857207 */ /* 0x040fe20005000000 */
[----:B------:R-:W-:Y:S01]  /*65d0*/  @!P4 IMAD.MOV R136, RZ, RZ, -R136 ;  /* 0x000000ffff88c224 */ /* 0x000fe200078e0a88 */
[C---:B------:R-:W-:Y:S01]  /*65e0*/  SEL R132, R19.reuse, R132, !P2 ;  /* 0x0000008413847207 */ /* 0x040fe20005000000 */
[----:B------:R-:W-:Y:S01]  /*65f0*/  ULDC UR4, c[0x0][0x234] ;  /* 0x00008d0000047ab9 */ /* 0x000fe20000000800 */
[----:B------:R-:W-:Y:S01]  /*6600*/  LEA.HI.X.SX32 R2, R2, UR5, 0x1, P6 ;  /* 0x0000000502027c11 */ /* 0x000fe2000b0f0eff */
[----:B------:R-:W-:Y:S01]  /*6610*/  ULDC UR5, c[0x0][0x240] ;  /* 0x0000900000057ab9 */ /* 0x000fe20000000800 */
[C---:B------:R-:W-:Y:S01]  /*6620*/  SEL R131, R19.reuse, R42, !P2 ;  /* 0x0000002a13837207 */ /* 0x040fe20005000000 */
[----:B------:R-:W-:Y:S01]  /*6630*/  IMAD R134, R134, UR5, RZ ;  /* 0x0000000586867c24 */ /* 0x000fe2000f8e02ff */
[----:B------:R-:W-:Y:S01]  /*6640*/  SEL R130, R19, R130, !P2 ;  /* 0x0000008213827207 */ /* 0x000fe20005000000 */
[----:B------:R-:W-:Y:S01]  /*6650*/  IMAD R133, R133, UR5, RZ ;  /* 0x0000000585857c24 */ /* 0x000fe2000f8e02ff */
        /* <DEDUP_REMOVED lines=46> */
[C---:B------:R-:W-:Y:S01]  /*6940*/  SEL R27, R19.reuse, R154, !P2 ;  /* 0x0000009a131b7207 */ /* 0x040fe20005000000 */
[----:B------:R-:W-:Y:S01]  /*6950*/  IMAD R86, R86, UR5, RZ ;  /* 0x0000000556567c24 */ /* 0x000fe2000f8e02ff */
[C---:B------:R-:W-:Y:S01]  /*6960*/  SEL R128, R19.reuse, R128, !P2 ;  /* 0x0000008013807207 */ /* 0x040fe20005000000 */
[----:B------:R-:W-:Y:S01]  /*6970*/  IMAD R84, R84, UR5, RZ ;  /* 0x0000000554547c24 */ /* 0x000fe2000f8e02ff */
[----:B------:R-:W-:Y:S01]  /*6980*/  SEL R126, R19, R126, !P2 ;  /* 0x0000007e137e7207 */ /* 0x000fe20005000000 */
[----:B------:R-:W-:Y:S01]  /*6990*/  IMAD R63, R63, UR5, RZ ;  /* 0x000000053f3f7c24 */ /* 0x000fe2000f8e02ff */
[C---:B------:R-:W-:Y:S01]  /*69a0*/  SEL R124, R19.reuse, R124, !P2 ;  /* 0x0000007c137c7207 */ /* 0x040fe20005000000 */
        /* <DEDUP_REMOVED lines=191> */
[-C--:B------:R-:W-:Y:S01]  /*75a0*/  IADD3 R154, P4, R134, R3.reuse, RZ ;  /* 0x00000003869a7210 */ /* 0x080fe20007f9e0ff */
[----:B------:R-:W-:Y:S01]  /*75b0*/  IMAD R13, R13, UR5, RZ ;  /* 0x000000050d0d7c24 */ /* 0x000fe2000f8e02ff */
[----:B------:R-:W-:Y:S01]  /*75c0*/  SEL R19, R19, R136, !P2 ;  /* 0x0000008813137207 */ /* 0x000fe20005000000 */
[----:B------:R-:W-:Y:S01]  /*75d0*/  IMAD R15, R15, UR5, RZ ;  /* 0x000000050f0f7c24 */ /* 0x000fe2000f8e02ff */
[-C--:B------:R-:W-:Y:S01]  /*75e0*/  IADD3 R153, P3, R133, R3.reuse, RZ ;  /* 0x0000000385997210 */ /* 0x080fe20007f7e0ff */
[----:B------:R0:W-:Y:S01]  /*75f0*/  STL [R1+0x834], R154 ;  /* 0x0008349a01007387 */ /* 0x0001e20000100800 */
[-C--:B------:R-:W-:Y:S01]  /*7600*/  IADD3 R152, P2, R132, R3.reuse, RZ ;  /* 0x0000000384987210 */ /* 0x080fe20007f5e0ff */
[----:B------:R-:W-:Y:S01]  /*7610*/  IMAD R17, R17, UR5, RZ ;  /* 0x0000000511117c24 */ /* 0x000fe2000f8e02ff */
[----:B------:R-:W-:Y:S01]  /*7620*/  USHF.L.U32 UR9, UR9, 0x7, URZ ;  /* 0x0000000709097899 */ /* 0x000fe2000800063f */
[----:B------:R1:W-:Y:S01]  /*7630*/  STL [R1+0x40], R153 ;  /* 0x0000409901007387 */ /* 0x0003e20000100800 */
[----:B------:R-:W-:Y:S01]  /*7640*/  IMAD R19, R19, UR5, RZ ;  /* 0x0000000513137c24 */ /* 0x000fe2000f8e02ff */
[----:B------:R-:W-:Y:S01]  /*7650*/  UMOV UR5, URZ ;  /* 0x0000003f00057c82 */ /* 0x000fe20008000000 */
[----:B------:R-:W-:Y:S01]  /*7660*/  IMAD R5, R5, UR4, RZ ;  /* 0x0000000405057c24 */ /* 0x000fe2000f8e02ff */
[----:B------:R2:W-:Y:S01]  /*7670*/  STL [R1+0x48], R152 ;  /* 0x0000489801007387 */ /* 0x0005e20000100800 */
[----:B------:R-:W-:Y:S01]  /*7680*/  UMOV UR4, URZ ;  /* 0x0000003f00047c82 */ /* 0x000fe20008000000 */
[----:B0-----:R-:W-:-:S02]  /*7690*/  IADD3 R154, P1, R131, R3, RZ ;  /* 0x00000003839a7210 */ /* 0x001fc40007f3e0ff */
[----:B------:R-:W-:Y:S02]  /*76a0*/  CS2R R136, SRZ ;  /* 0x0000000000887805 */ /* 0x000fe4000001ff00 */
[----:B------:R-:W-:Y:S02]  /*76b0*/  CS2R R138, SRZ ;  /* 0x00000000008a7805 */ /* 0x000fe4000001ff00 */
[----:B------:R-:W-:Y:S02]  /*76c0*/  CS2R R140, SRZ ;  /* 0x00000000008c7805 */ /* 0x000fe4000001ff00 */
[----:B-1----:R-:W-:Y:S01]  /*76d0*/  IADD3 R153, P0, R130, R3, RZ ;  /* 0x0000000382997210 */ /* 0x002fe20007f1e0ff */
[----:B------:R0:W-:Y:S01]  /*76e0*/  STL [R1+0x50], R154 ;  /* 0x0000509a01007387 */ /* 0x0001e20000100800 */
[----:B------:R-:W-:Y:S02]  /*76f0*/  CS2R R142, SRZ ;  /* 0x00000000008e7805 */ /* 0x000fe4000001ff00 */
[----:B------:R-:W-:-:S02]  /*7700*/  CS2R R144, SRZ ;  /* 0x0000000000907805 */ /* 0x000fc4000001ff00 */
[-C--:B--2---:R-:W-:Y:S01]  /*7710*/  IADD3 R152, P6, R129, R3.reuse, RZ ;  /* 0x0000000381987210 */ /* 0x084fe20007fde0ff */
[----:B------:R1:W-:Y:S01]  /*7720*/  STL [R1+0x58], R153 ;  /* 0x0000589901007387 */ /* 0x0003e20000100800 */
[----:B------:R-:W-:Y:S02]  /*7730*/  CS2R R146, SRZ ;  /* 0x0000000000927805 */ /* 0x000fe4000001ff00 */
[----:B------:R-:W-:Y:S02]  /*7740*/  CS2R R148, SRZ ;  /* 0x0000000000947805 */ /* 0x000fe4000001ff00 */
[----:B------:R-:W-:Y:S01]  /*7750*/  CS2R R150, SRZ ;  /* 0x0000000000967805 */ /* 0x000fe2000001ff00 */
[----:B------:R2:W-:Y:S01]  /*7760*/  STL [R1+0x60], R152 ;  /* 0x0000609801007387 */ /* 0x0005e20000100800 */
[----:B------:R-:W-:Y:S01]  /*7770*/  USHF.R.S32.HI UR42, URZ, 0x1f, UR9 ;  /* 0x0000001f3f2a7899 */ /* 0x000fe20008011409 */
[----:B0-----:R-:W-:Y:S02]  /*7780*/  IADD3 R154, P5, R128, R3, RZ ;  /* 0x00000003809a7210 */ /* 0x001fe40007fbe0ff */
[----:B-1----:R-:W-:-:S03]  /*7790*/  LEA.HI.X.SX32 R153, R134, R2, 0x1, P4 ;  /* 0x0000000286997211 */ /* 0x002fc600020f0eff */
[----:B------:R0:W-:Y:S01]  /*77a0*/  STL [R1+0x68], R154 ;  /* 0x0000689a01007387 */ /* 0x0001e20000100800 */
[----:B------:R-:W-:Y:S02]  /*77b0*/  CS2R R134, SRZ ;  /* 0x0000000000867805 */ /* 0x000fe4000001ff00 */
[-C--:B--2---:R-:W-:Y:S01]  /*77c0*/  IADD3 R152, P4, R127, R3.reuse, RZ ;  /* 0x000000037f987210 */ /* 0x084fe20007f9e0ff */
[----:B------:R1:W-:Y:S04]  /*77d0*/  STL [R1+0x830], R153 ;  /* 0x0008309901007387 */ /* 0x0003e80000100800 */
[----:B------:R2:W-:Y:S01]  /*77e0*/  STL [R1+0x70], R152 ;  /* 0x0000709801007387 */ /* 0x0005e20000100800 */
[----:B0-----:R-:W-:Y:S02]  /*77f0*/  LEA.HI.X.SX32 R154, R133, R2, 0x1, P3 ;  /* 0x00000002859a7211 */ /* 0x001fe400018f0eff */
[----:B-1----:R-:W-:-:S03]  /*7800*/  IADD3 R153, P3, R126, R3, RZ ;  /* 0x000000037e997210 */ /* 0x002fc60007f7e0ff */
[----:B------:R0:W-:Y:S01]  /*7810*/  STL [R1+0x3c], R154 ;  /* 0x00003c9a01007387 */ /* 0x0001e20000100800 */
[----:B--2---:R-:W-:-:S03]  /*7820*/  LEA.HI.X.SX32 R152, R132, R2, 0x1, P2 ;  /* 0x0000000284987211 */ /* 0x004fc600010f0eff */
[----:B------:R1:W-:Y:S01]  /*7830*/  STL [R1+0x78], R153 ;  /* 0x0000789901007387 */ /* 0x0003e20000100800 */
[----:B------:R-:W-:-:S03]  /*7840*/  CS2R R132, SRZ ;  /* 0x0000000000847805 */ /* 0x000fc6000001ff00 */
[----:B------:R2:W-:Y:S01]  /*7850*/  STL [R1+0x44], R152 ;  /* 0x0000449801007387 */ /* 0x0005e20000100800 */
[----:B0-----:R-:W-:Y:S02]  /*7860*/  IADD3 R154, P2, R125, R3, RZ ;  /* 0x000000037d9a7210 */ /* 0x001fe40007f5e0ff */
[----:B-1----:R-:W-:-:S03]  /*7870*/  LEA.HI.X.SX32 R153, R131, R2, 0x1, P1 ;  /* 0x0000000283997211 */ /* 0x002fc600008f0eff */
[----:B------:R0:W-:Y:S01]  /*7880*/  STL [R1+0x80], R154 ;  /* 0x0000809a01007387 */ /* 0x0001e20000100800 */
[----:B--2---:R-:W-:-:S03]  /*7890*/  IADD3 R152, P1, R124, R3, RZ ;  /* 0x000000037c987210 */ /* 0x004fc60007f3e0ff */
[----:B------:R1:W-:Y:S04]  /*78a0*/  STL [R1+0x4c], R153 ;  /* 0x00004c9901007387 */ /* 0x0003e80000100800 */
[----:B------:R2:W-:Y:S01]  /*78b0*/  STL [R1+0x88], R152 ;  /* 0x0000889801007387 */ /* 0x0005e20000100800 */
[-C--:B0-----:R-:W-:Y:S02]  /*78c0*/  LEA.HI.X.SX32 R154, R130, R2.reuse, 0x1, P0 ;  /* 0x00000002829a7211 */ /* 0x081fe400000f0eff */
[----:B------:R-:W-:Y:S02]  /*78d0*/  CS2R R130, SRZ ;  /* 0x0000000000827805 */ /* 0x000fe4000001ff00 */
[----:B-1----:R-:W-:Y:S01]  /*78e0*/  IADD3 R153, P0, R123, R3, RZ ;  /* 0x000000037b997210 */ /* 0x002fe20007f1e0ff */
[----:B------:R0:W-:Y:S01]  /*78f0*/  STL [R1+0x54], R154 ;  /* 0x0000549a01007387 */ /* 0x0001e20000100800 */
[----:B--2---:R-:W-:-:S03]  /*7900*/  LEA.HI.X.SX32 R152, R129, R2, 0x1, P6 ;  /* 0x0000000281987211 */ /* 0x004fc600030f0eff */
[----:B------:R1:W-:Y:S04]  /*7910*/  STL [R1+0x90], R153 ;  /* 0x0000909901007387 */ /* 0x0003e80000100800 */
[----:B------:R2:W-:Y:S01]  /*7920*/  STL [R1+0x5c], R152 ;  /* 0x00005c9801007387 */ /* 0x0005e20000100800 */
        /* <DEDUP_REMOVED lines=192> */
[----:B--2---:R-:W-:-:S03]  /*8530*/  IADD3 R152, P5, R79, R3, RZ ;  /* 0x000000034f987210 */ /* 0x004fc60007fbe0ff */
[----:B------:R1:W-:Y:S04]  /*8540*/  STL [R1+0x1b4], R153 ;  /* 0x0001b49901007387 */ /* 0x0003e80000100800 */
[----:B------:R2:W-:Y:S01]  /*8550*/  STL [R1+0x1f0], R152 ;  /* 0x0001f09801007387 */ /* 0x0005e20000100800 */
[----:B0-----:R-:W-:Y:S02]  /*8560*/  LEA.HI.X.SX32 R154, R85, R2, 0x1, P4 ;  /* 0x00000002559a7211 */ /* 0x001fe400020f0eff */
[----:B-1----:R-:W-:-:S03]  /*8570*/  IADD3 R153, P4, R78, R3, RZ ;  /* 0x000000034e997210 */ /* 0x002fc60007f9e0ff */
        /* <DEDUP_REMOVED lines=236> */
[-C--:B------:R-:W-:Y:S02]  /*9440*/  LEA.HI.X.SX32 R22, R22, R2.reuse, 0x1, P5 ;  /* 0x0000000216167211 */ /* 0x080fe400028f0eff */
[----:B--2---:R-:W-:Y:S01]  /*9450*/  IADD3 R152, P4, R20, R3, RZ ;  /* 0x0000000314987210 */ /* 0x004fe20007f9e0ff */
[----:B------:R1:W-:Y:S04]  /*9460*/  STL [R1+0x37c], R153 ;  /* 0x00037c9901007387 */ /* 0x0003e80000100800 */
[----:B------:R2:W-:Y:S01]  /*9470*/  STL [R1+0x3b8], R152 ;  /* 0x0003b89801007387 */ /* 0x0005e20000100800 */
[----:B0-----:R-:W-:Y:S02]  /*9480*/  LEA.HI.X.SX32 R154, R28, R2, 0x1, P3 ;  /* 0x000000021c9a7211 */ /* 0x001fe400018f0eff */
[----:B------:R-:W-:-:S02]  /*9490*/  CS2R R28, SRZ ;  /* 0x00000000001c7805 */ /* 0x000fc4000001ff00 */
        /* <DEDUP_REMOVED lines=8> */
[-C--:B------:R-:W-:Y:S02]  /*9520*/  LEA.HI.X.SX32 R16, R16, R2.reuse, 0x1, P2 ;  /* 0x0000000210107211 */ /* 0x080fe400010f0eff */
[----:B------:R-:W-:Y:S02]  /*9530*/  CS2R R26, SRZ ;  /* 0x00000000001a7805 */ /* 0x000fe4000001ff00 */
[----:B--2---:R-:W-:Y:S01]  /*9540*/  IADD3 R152, P1, R14, R3, RZ ;  /* 0x000000030e987210 */ /* 0x004fe20007f3e0ff */
[----:B------:R1:W-:Y:S04]  /*9550*/  STL [R1+0x394], R153 ;  /* 0x0003949901007387 */ /* 0x0003e80000100800 */
[----:B------:R2:W-:Y:S01]  /*9560*/  STL [R1+0x3d0], R152 ;  /* 0x0003d09801007387 */ /* 0x0005e20000100800 */
[----:B0-----:R-:W-:-:S02]  /*9570*/  LEA.HI.X.SX32 R154, R25, R2, 0x1, P0 ;  /* 0x00000002199a7211 */ /* 0x001fc400000f0eff */
[----:B-1----:R-:W-:-:S03]  /*9580*/  IADD3 R153, P0, R12, R3, RZ ;  /* 0x000000030c997210 */ /* 0x002fc60007f1e0ff */
[----:B------:R-:W-:Y:S01]  /*9590*/  STL [R1+0x39c], R154 ;  /* 0x00039c9a01007387 */ /* 0x000fe20000100800 */
[----:B--2---:R-:W-:-:S03]  /*95a0*/  LEA.HI.X.SX32 R152, R23, R2, 0x1, P6 ;  /* 0x0000000217987211 */ /* 0x004fc600030f0eff */
[----:B------:R-:W-:Y:S01]  /*95b0*/  STL [R1+0x3d8], R153 ;  /* 0x0003d89901007387 */ /* 0x000fe20000100800 */
[----:B------:R-:W-:-:S03]  /*95c0*/  IADD3 R23, P6, R10, R3, RZ ;  /* 0x000000030a177210 */ /* 0x000fc60007fde0ff */
[----:B------:R0:W-:Y:S01]  /*95d0*/  STL [R1+0x3a4], R152 ;  /* 0x0003a49801007387 */ /* 0x0001e20000100800 */
[----:B------:R-:W-:-:S03]  /*95e0*/  LEA.HI.X.SX32 R10, R10, R2, 0x1, P6 ;  /* 0x000000020a0a7211 */ /* 0x000fc600030f0eff */
[----:B------:R1:W-:Y:S04]  /*95f0*/  STL [R1+0x3e0], R23 ;  /* 0x0003e01701007387 */ /* 0x0003e80000100800 */
[----:B------:R2:W-:Y:S01]  /*9600*/  STL [R1+0x3ac], R22 ;  /* 0x0003ac1601007387 */ /* 0x0005e20000100800 */
[----:B0-----:R-:W-:Y:S02]  /*9610*/  IADD3 R152, P5, R8, R3, RZ ;  /* 0x0000000308987210 */ /* 0x001fe40007fbe0ff */
[----:B-1----:R-:W-:-:S03]  /*9620*/  LEA.HI.X.SX32 R23, R20, R2, 0x1, P4 ;  /* 0x0000000214177211 */ /* 0x002fc600020f0eff */
[----:B------:R-:W-:Y:S01]  /*9630*/  STL [R1+0x3e8], R152 ;  /* 0x0003e89801007387 */ /* 0x000fe20000100800 */
[----:B------:R-:W-:Y:S02]  /*9640*/  LEA.HI.X.SX32 R20, R18, R2, 0x1, P3 ;  /* 0x0000000212147211 */ /* 0x000fe400018f0eff */
[-C--:B--2---:R-:W-:Y:S01]  /*9650*/  IADD3 R22, P4, R6, R3.reuse, RZ ;  /* 0x0000000306167210 */ /* 0x084fe20007f9e0ff */
[----:B------:R-:W-:Y:S01]  /*9660*/  STL [R1+0x3b4], R23 ;  /* 0x0003b41701007387 */ /* 0x000fe20000100800 */
[----:B------:R-:W-:-:S03]  /*9670*/  IADD3 R18, P3, R4, R3, RZ ;  /* 0x0000000304127210 */ /* 0x000fc60007f7e0ff */
[----:B------:R-:W-:Y:S01]  /*9680*/  STL [R1+0x3f4], R22 ;  /* 0x0003f41601007387 */ /* 0x000fe20000100800 */
[----:B------:R-:W-:-:S03]  /*9690*/  LEA.HI.X.SX32 R4, R4, R2, 0x1, P3 ;  /* 0x0000000204047211 */ /* 0x000fc600018f0eff */
[----:B------:R0:W-:Y:S04]  /*96a0*/  STL [R1+0x3bc], R20 ;  /* 0x0003bc1401007387 */ /* 0x0001e80000100800 */
        /* <DEDUP_REMOVED lines=9> */
[----:B------:R-:W-:Y:S04]  /*9740*/  STL [R1+0x40c], R16 ;  /* 0x00040c1001007387 */ /* 0x000fe80000100800 */
[----:B------:R0:W-:Y:S04]  /*9750*/  STL [R1+0x3d4], R14 ;  /* 0x0003d40e01007387 */ /* 0x0001e80000100800 */
[----:B------:R1:W-:Y:S04]  /*9760*/  STL [R1+0x414], R12 ;  /* 0x0004140c01007387 */ /* 0x0003e80000100800 */
[----:B------:R2:W-:Y:S01]  /*9770*/  STL [R1+0x3dc], R10 ;  /* 0x0003dc0a01007387 */ /* 0x0005e20000100800 */
[----:B0-----:R-:W-:-:S02]  /*9780*/  IADD3 R14, P6, R13, R3, RZ ;  /* 0x000000030d0e7210 */ /* 0x001fc40007fde0ff */
[----:B-1----:R-:W-:-:S03]  /*9790*/  LEA.HI.X.SX32 R12, R8, R2, 0x1, P5 ;  /* 0x00000002080c7211 */ /* 0x002fc600028f0eff */
[----:B------:R-:W-:Y:S01]  /*97a0*/  STL [R1+0x41c], R14 ;  /* 0x00041c0e01007387 */ /* 0x000fe20000100800 */
[-C--:B------:R-:W-:Y:S02]  /*97b0*/  LEA.HI.X.SX32 R8, R6, R2.reuse, 0x1, P4 ;  /* 0x0000000206087211 */ /* 0x080fe400020f0eff */
[-C--:B--2---:R-:W-:Y:S01]  /*97c0*/  IADD3 R10, P5, R15, R3.reuse, RZ ;  /* 0x000000030f0a7210 */ /* 0x084fe20007fbe0ff */
[----:B------:R-:W-:Y:S01]  /*97d0*/  STL [R1+0x3e4], R12 ;  /* 0x0003e40c01007387 */ /* 0x000fe20000100800 */
[-C--:B------:R-:W-:Y:S02]  /*97e0*/  IADD3 R6, P4, R17, R3.reuse, RZ ;  /* 0x0000000311067210 */ /* 0x080fe40007f9e0ff */
[----:B------:R-:W-:Y:S01]  /*97f0*/  IADD3 R3, P3, R19, R3, RZ ;  /* 0x0000000313037210 */ /* 0x000fe20007f7e0ff */
[----:B------:R-:W-:Y:S04]  /*9800*/  STL [R1+0x820], R10 ;  /* 0x0008200a01007387 */ /* 0x000fe80000100800 */
[----:B------:R-:W-:Y:S04]  /*9810*/  STL [R1+0x3f0], R8 ;  /* 0x0003f00801007387 */ /* 0x000fe80000100800 */
[----:B------:R0:W-:Y:S04]  /*9820*/  STL [R1+0x828], R6 ;  /* 0x0008280601007387 */ /* 0x0001e80000100800 */
[----:B------:R1:W-:Y:S04]  /*9830*/  STL [R1+0x3f8], R4 ;  /* 0x0003f80401007387 */ /* 0x0003e80000100800 */
[----:B------:R2:W-:Y:S01]  /*9840*/  STL [R1+0x82c], R3 ;  /* 0x00082c0301007387 */ /* 0x0005e20000100800 */
[----:B0-----:R-:W-:-:S02]  /*9850*/  LEA.HI.X.SX32 R6, R7, R2, 0x1, P2 ;  /* 0x0000000207067211 */ /* 0x001fc400010f0eff */
[-C--:B------:R-:W-:Y:S02]  /*9860*/  LEA.HI.X.SX32 R7, R13, R2.reuse, 0x1, P6 ;  /* 0x000000020d077211 */ /* 0x080fe400030f0eff */
[----:B-1----:R-:W-:Y:S01]  /*9870*/  IADD3 R4, P2, R5, UR6, RZ ;  /* 0x0000000605047c10 */ /* 0x002fe2000ff5e0ff */
[----:B------:R0:W-:Y:S01]  /*9880*/  STL [R1+0x400], R6 ;  /* 0x0004000601007387 */ /* 0x0001e20000100800 */
[----:B------:R-:W-:Y:S01]  /*9890*/  UIADD3 UR6, UR8, 0x4000, URZ ;  /* 0x0000400008067890 */ /* 0x000fe2000fffe03f */
[----:B--2---:R-:W-:-:S03]  /*98a0*/  LEA.HI.X.SX32 R3, R9, R2, 0x1, P1 ;  /* 0x0000000209037211 */ /* 0x004fc600008f0eff */
[----:B------:R-:W-:Y:S02]  /*98b0*/  USHF.R.U32.HI UR14, URZ, 0x4, UR6 ;  /* 0x000000043f0e7899 */ /* 0x000fe40008011606 */
[----:B------:R-:W-:Y:S01]  /*98c0*/  UIADD3 UR6, UP0, UR12, 0x2, URZ ;  /* 0x000000020c067890 */ /* 0x000fe2000ff1e03f */
[----:B------:R1:W-:Y:S01]  /*98d0*/  STL [R1+0x408], R3 ;  /* 0x0004080301007387 */ /* 0x0003e20000100800 */
[----:B------:R-:W-:Y:S01]  /*98e0*/  USGXT.U32 UR14, UR14, 0xe ;  /* 0x0000000e0e0e789a */ /* 0x000fe20008000000 */
[----:B0-----:R-:W-:-:S05]  /*98f0*/  LEA.HI.X.SX32 R6, R11, R2, 0x1, P0 ;  /* 0x000000020b067211 */ /* 0x001fca00000f0eff */
[----:B------:R0:W-:Y:S01]  /*9900*/  STL [R1+0x410], R6 ;  /* 0x0004100601007387 */ /* 0x0001e20000100800 */
[----:B-1----:R-:W-:-:S03]  /*9910*/  LEA.HI.X.SX32 R3, R15, R2, 0x1, P5 ;  /* 0x000000020f037211 */ /* 0x002fc600028f0eff */
[----:B------:R-:W-:Y:S04]  /*9920*/  STL [R1+0x418], R7 ;  /* 0x0004180701007387 */ /* 0x000fe80000100800 */
[----:B------:R1:W-:Y:S01]  /*9930*/  STL [R1+0x420], R3 ;  /* 0x0004200301007387 */ /* 0x0003e20000100800 */
[-C--:B0-----:R-:W-:Y:S02]  /*9940*/  LEA.HI.X.SX32 R6, R17, R2.reuse, 0x1, P4 ;  /* 0x0000000211067211 */ /* 0x081fe400020f0eff */
[----:B------:R-:W-:-:S03]  /*9950*/  LEA.HI.X.SX32 R2, R19, R2, 0x1, P3 ;  /* 0x0000000213027211 */ /* 0x000fc600018f0eff */
[----:B------:R0:W-:Y:S01]  /*9960*/  STL [R1+0x824], R6 ;  /* 0x0008240601007387 */ /* 0x0001e20000100800 */
[----:B-1----:R-:W-:-:S03]  /*9970*/  LEA.HI.X.SX32 R3, R5, UR7, 0x1, P2 ;  /* 0x0000000705037c11 */ /* 0x002fc600090f0eff */
[----:B------:R1:W-:Y:S01]  /*9980*/  STL [R1+0x424], R2 ;  /* 0x0004240201007387 */ /* 0x0003e20000100800 */
[----:B------:R-:W-:Y:S02]  /*9990*/  UIADD3.X UR7, UR4, 0x40000040, URZ, UP0, !UPT ;  /* 0x4000004004077890 */ /* 0x000fe400087fe43f */
[----:B------:R-:W-:Y:S01]  /*99a0*/  UIADD3 UR10, UP0, UR14, 0x2, URZ ;  /* 0x000000020e0a7890 */ /* 0x000fe2000ff1e03f */
[----:B------:R-:W-:Y:S01]  /*99b0*/  UMOV UR4, UR6 ;  /* 0x0000000600047c82 */ /* 0x000fe20008000000 */
[----:B0-----:R-:W-:Y:S02]  /*99c0*/  IMAD.SHL.U32 R6, R24, 0x10, RZ ;  /* 0x0000001018067824 */ /* 0x001fe400078e00ff */
[----:B------:R-:W-:Y:S01]  /*99d0*/  UIADD3.X UR11, UR5, 0x40000040, URZ, UP0, !UPT ;  /* 0x40000040050b7890 */ /* 0x000fe200087fe43f */
[----:B------:R-:W-:Y:S01]  /*99e0*/  CS2R R24, SRZ ;  /* 0x0000000000187805 */ /* 0x000fe2000001ff00 */
[----:B-1----:R-:W0:Y:S01]  /*99f0*/  LDC R2, c[0x0][0x238] ;  /* 0x00008e00ff027b82 */ /* 0x002e220000000800 */
[----:B------:R1:W-:Y:S01]  /*9a00*/  STL [R1+0x880], R6 ;  /* 0x0008800601007387 */ /* 0x0003e20000100800 */
[----:B------:R-:W-:Y:S01]  /*9a10*/  UMOV UR5, UR7 ;  /* 0x0000000700057c82 */ /* 0x000fe20008000000 */
[----:B------:R-:W-:-:S02]  /*9a20*/  UMOV UR6, UR10 ;  /* 0x0000000a00067c82 */ /* 0x000fc40008000000 */
[----:B------:R-:W-:Y:S01]  /*9a30*/  UMOV UR7, UR11 ;  /* 0x0000000b00077c82 */ /* 0x000fe20008000000 */
[----:B------:R-:W-:Y:S01]  /*9a40*/  STL [R1+0x38], RZ ;  /* 0x000038ff01007387 */ /* 0x000fe20000100800 */
[----:B------:R-:W-:Y:S02]  /*9a50*/  UIADD3.64 UR16, UR4, 0x2, URZ ;  /* 0x0000000204107897 */ /* 0x000fe4000fffe03f */
[----:B------:R-:W-:Y:S01]  /*9a60*/  UIADD3.64 UR20, UR4, 0x4, URZ ;  /* 0x0000000404147897 */ /* 0x000fe2000fffe03f */
[----:B------:R2:W-:Y:S01]  /*9a70*/  STL [R1+0x85c], R21 ;  /* 0x00085c1501007387 */ /* 0x0005e20000100800 */
[----:B------:R-:W-:Y:S01]  /*9a80*/  UIADD3.64 UR24, UR4, 0x1fe, URZ ;  /* 0x000001fe04187897 */ /* 0x000fe2000fffe03f */
[----:B-1----:R-:W-:Y:S01]  /*9a90*/  LOP3.LUT R6, R6, 0x70, RZ, 0xc0, !PT ;  /* 0x0000007006067812 */ /* 0x002fe200078ec0ff */
[----:B------:R-:W-:Y:S02]  /*9aa0*/  UIADD3.64 UR28, UR4, 0x200, URZ ;  /* 0x00000200041c7897 */ /* 0x000fe4000fffe03f */
[----:B------:R-:W-:-:S02]  /*9ab0*/  UIADD3.64 UR32, UR4, 0x202, URZ ;  /* 0x0000020204207897 */ /* 0x000fc4000fffe03f */
[----:B------:R-:W-:Y:S01]  /*9ac0*/  IMAD R6, R231, 0x80, R6 ;  /* 0x00000080e7067824 */ /* 0x000fe200078e0206 */
[----:B------:R-:W-:Y:S02]  /*9ad0*/  UIADD3.64 UR36, UR4, 0x204, URZ ;  /* 0x0000020404247897 */ /* 0x000fe4000fffe03f */
[----:B------:R-:W-:Y:S02]  /*9ae0*/  UIADD3.64 UR18, UR6, 0x2, URZ ;  /* 0x0000000206127897 */ /* 0x000fe4000fffe03f */
[----:B------:R-:W-:Y:S01]  /*9af0*/  STL [R1+0x854], R6 ;  /* 0x0008540601007387 */ /* 0x000fe20000100800 */
[----:B------:R-:W-:Y:S01]  /*9b00*/  UIADD3.64 UR22, UR6, 0x4, URZ ;  /* 0x0000000406167897 */ /* 0x000fe2000fffe03f */
[C---:B0-----:R-:W-:Y:S02]  /*9b10*/  IMAD R7, R2.reuse, 0x7f, RZ ;  /* 0x0000007f02077824 */ /* 0x041fe400078e02ff */
[C---:B------:R-:W-:Y:S02]  /*9b20*/  IMAD R8, R2.reuse, 0x7e, RZ ;  /* 0x0000007e02087824 */ /* 0x040fe400078e02ff */
[C---:B------:R-:W-:Y:S01]  /*9b30*/  IMAD R9, R2.reuse, 0x7d, RZ ;  /* 0x0000007d02097824 */ /* 0x040fe200078e02ff */
[-C--:B------:R-:W-:Y:S01]  /*9b40*/  IADD3 R231, P3, R7, R4.reuse, RZ ;  /* 0x0000000407e77210 */ /* 0x080fe20007f7e0ff */
[----:B------:R-:W-:Y:S01]  /*9b50*/  IMAD R10, R2, 0x7c, RZ ;  /* 0x0000007c020a7824 */ /* 0x000fe200078e02ff */
[----:B--2---:R-:W-:Y:S01]  /*9b60*/  IADD3 R21, P4, R8, R4, RZ ;  /* 0x0000000408157210 */ /* 0x004fe20007f9e0ff */
[----:B------:R-:W-:-:S02]  /*9b70*/  IMAD R11, R2, 0x7b, RZ ;  /* 0x0000007b020b7824 */ /* 0x000fc400078e02ff */
[----:B------:R0:W-:Y:S01]  /*9b80*/  STL [R1+0x42c], R231 ;  /* 0x00042ce701007387 */ /* 0x0001e20000100800 */
[----:B------:R-:W-:Y:S01]  /*9b90*/  IMAD R12, R2, 0x7a, RZ ;  /* 0x0000007a020c7824 */ /* 0x000fe200078e02ff */
[-C--:B------:R-:W-:Y:S01]  /*9ba0*/  IADD3 R232, P6, R10, R4.reuse, RZ ;  /* 0x000000040ae87210 */ /* 0x080fe20007fde0ff */
[C---:B------:R-:W-:Y:S01]  /*9bb0*/  IMAD R13, R2.reuse, 0x79, RZ ;  /* 0x00000079020d7824 */ /* 0x040fe200078e02ff */
[----:B------:R1:W-:Y:S01]  /*9bc0*/  STL [R1+0x434], R21 ;  /* 0x0004341501007387 */ /* 0x0003e20000100800 */
[C---:B------:R-:W-:Y:S02]  /*9bd0*/  IMAD R14, R2.reuse, 0x78, RZ ;  /* 0x00000078020e7824 */ /* 0x040fe400078e02ff */
[C---:B------:R-:W-:Y:S02]  /*9be0*/  IMAD R15, R2.reuse, 0x77, RZ ;  /* 0x00000077020f7824 */ /* 0x040fe400078e02ff */
[C---:B------:R-:W-:Y:S01]  /*9bf0*/  IMAD R16, R2.reuse, 0x76, RZ ;  /* 0x0000007602107824 */ /* 0x040fe200078e02ff */
[----:B0-----:R-:W-:Y:S01]  /*9c00*/  IADD3 R231, P5, R9, R4, RZ ;  /* 0x0000000409e77210 */ /* 0x001fe20007fbe0ff */
[----:B------:R-:W-:-:S02]  /*9c10*/  IMAD R17, R2, 0x75, RZ ;  /* 0x0000007502117824 */ /* 0x000fc400078e02ff */
[C---:B------:R-:W-:Y:S01]  /*9c20*/  IMAD R18, R2.reuse, 0x74, RZ ;  /* 0x0000007402127824 */ /* 0x040fe200078e02ff */
[-C--:B-1----:R-:W-:Y:S01]  /*9c30*/  IADD3 R21, P0, R11, R4.reuse, RZ ;  /* 0x000000040b157210 */ /* 0x082fe20007f1e0ff */
[----:B------:R0:W-:Y:S01]  /*9c40*/  STL [R1+0x43c], R231 ;  /* 0x00043ce701007387 */ /* 0x0001e20000100800 */
[C---:B------:R-:W-:Y:S02]  /*9c50*/  IMAD R19, R2.reuse, 0x73, RZ ;  /* 0x0000007302137824 */ /* 0x040fe400078e02ff */
[C---:B------:R-:W-:Y:S01]  /*9c60*/  IMAD R20, R2.reuse, 0x72, RZ ;  /* 0x0000007202147824 */ /* 0x040fe200078e02ff */
[----:B------:R1:W-:Y:S01]  /*9c70*/  STL [R1+0x444], R232 ;  /* 0x000444e801007387 */ /* 0x0003e20000100800 */
[C---:B------:R-:W-:Y:S02]  /*9c80*/  IMAD R22, R2.reuse, 0x71, RZ ;  /* 0x0000007102167824 */ /* 0x040fe400078e02ff */
[C---:B------:R-:W-:Y:S01]  /*9c90*/  IMAD R23, R2.reuse, 0x70, RZ ;  /* 0x0000007002177824 */ /* 0x040fe200078e02ff */
[----:B------:R2:W-:Y:S01]  /*9ca0*/  STL [R1+0x44c], R21 ;  /* 0x00044c1501007387 */ /* 0x0005e20000100800 */
[----:B------:R-:W-:Y:S01]  /*9cb0*/  IMAD R57, R2, 0x6f, RZ ;  /* 0x0000006f02397824 */ /* 0x000fe200078e02ff */
[----:B0-----:R-:W-:Y:S01]  /*9cc0*/  IADD3 R231, P1, R12, R4, RZ ;  /* 0x000000040ce77210 */ /* 0x001fe20007f3e0ff */
[----:B------:R-:W-:-:S02]  /*9cd0*/  IMAD R58, R2, 0x6e, RZ ;  /* 0x0000006e023a7824 */ /* 0x000fc400078e02ff */
[C---:B------:R-:W-:Y:S01]  /*9ce0*/  IMAD R59, R2.reuse, 0x6d, RZ ;  /* 0x0000006d023b7824 */ /* 0x040fe200078e02ff */
[-C--:B-1----:R-:W-:Y:S01]  /*9cf0*/  IADD3 R232, P2, R13, R4.reuse, RZ ;  /* 0x000000040de87210 */ /* 0x082fe20007f5e0ff */
[----:B------:R0:W-:Y:S01]  /*9d00*/  STL [R1+0x454], R231 ;  /* 0x000454e701007387 */ /* 0x0001e20000100800 */
[----:B------:R-:W-:Y:S01]  /*9d10*/  IMAD R60, R2, 0x6c, RZ ;  /* 0x0000006c023c7824 */ /* 0x000fe200078e02ff */
[-C--:B--2---:R-:W-:Y:S02]  /*9d20*/  LEA.HI.X.SX32 R21, R7, R3.reuse, 0x1, P3 ;  /* 0x0000000307157211 */ /* 0x084fe400018f0eff */
[----:B------:R-:W-:Y:S01]  /*9d30*/  STL [R1+0x45c], R232 ;  /* 0x00045ce801007387 */ /* 0x000fe20000100800 */
[-C--:B------:R-:W-:Y:S01]  /*9d40*/  LEA.HI.X.SX32 R7, R8, R3.reuse, 0x1, P4 ;  /* 0x0000000308077211 */ /* 0x080fe200020f0eff */
[----:B------:R-:W-:Y:S01]  /*9d50*/  IMAD R61, R2, 0x6b, RZ ;  /* 0x0000006b023d7824 */ /* 0x000fe200078e02ff */
[-C--:B------:R-:W-:Y:S01]  /*9d60*/  LEA.HI.X.SX32 R8, R9, R3.reuse, 0x1, P5 ;  /* 0x0000000309087211 */ /* 0x080fe200028f0eff */
[----:B------:R1:W-:Y:S01]  /*9d70*/  STL [R1+0x428], R21 ;  /* 0x0004281501007387 */ /* 0x0003e20000100800 */
[----:B------:R-:W-:Y:S01]  /*9d80*/  LEA.HI.X.SX32 R9, R10, R3, 0x1, P6 ;  /* 0x000000030a097211 */ /* 0x000fe200030f0eff */
[----:B------:R-:W-:Y:S01]  /*9d90*/  IMAD R62, R2, 0x6a, RZ ;  /* 0x0000006a023e7824 */ /* 0x000fe200078e02ff */
[----:B0-----:R-:W-:Y:S01]  /*9da0*/  IADD3 R231, P3, R14, R4, RZ ;  /* 0x000000040ee77210 */ /* 0x001fe20007f7e0ff */
[----:B------:R-:W-:-:S02]  /*9db0*/  IMAD R63, R2, 0x69, RZ ;  /* 0x00000069023f7824 */ /* 0x000fc400078e02ff */
[C---:B------:R-:W-:Y:S02]  /*9dc0*/  IMAD R64, R2.reuse, 0x68, RZ ;  /* 0x0000006802407824 */ /* 0x040fe400078e02ff */
[----:B------:R-:W-:Y:S01]  /*9dd0*/  STL [R1+0x464], R231 ;  /* 0x000464e701007387 */ /* 0x000fe20000100800 */
[C---:B------:R-:W-:Y:S01]  /*9de0*/  IMAD R65, R2.reuse, 0x67, RZ ;  /* 0x0000006702417824 */ /* 0x040fe200078e02ff */
[----:B-1----:R-:W-:Y:S01]  /*9df0*/  IADD3 R21, P4, R15, R4, RZ ;  /* 0x000000040f157210 */ /* 0x002fe20007f9e0ff */
[C---:B------:R-:W-:Y:S01]  /*9e00*/  IMAD R66, R2.reuse, 0x66, RZ ;  /* 0x0000006602427824 */ /* 0x040fe200078e02ff */
[----:B------:R0:W-:Y:S01]  /*9e10*/  STL [R1+0x430], R7 ;  /* 0x0004300701007387 */ /* 0x0001e20000100800 */
[C---:B------:R-:W-:Y:S02]  /*9e20*/  IMAD R67, R2.reuse, 0x65, RZ ;  /* 0x0000006502437824 */ /* 0x040fe400078e02ff */
[C---:B------:R-:W-:Y:S01]  /*9e30*/  IMAD R68, R2.reuse, 0x64, RZ ;  /* 0x0000006402447824 */ /* 0x040fe200078e02ff */
[----:B------:R-:W-:Y:S01]  /*9e40*/  STL [R1+0x46c], R21 ;  /* 0x00046c1501007387 */ /* 0x000fe20000100800 */
[----:B------:R-:W-:-:S02]  /*9e50*/  IMAD R69, R2, 0x63, RZ ;  /* 0x0000006302457824 */ /* 0x000fc400078e02ff */
[C---:B------:R-:W-:Y:S01]  /*9e60*/  IMAD R70, R2.reuse, 0x62, RZ ;  /* 0x0000006202467824 */ /* 0x040fe200078e02ff */
[----:B------:R1:W-:Y:S01]  /*9e70*/  STL [R1+0x438], R8 ;  /* 0x0004380801007387 */ /* 0x0003e20000100800 */
[----:B------:R-:W-:Y:S01]  /*9e80*/  IMAD R71, R2, 0x61, RZ ;  /* 0x0000006102477824 */ /* 0x000fe200078e02ff */
[-C--:B0-----:R-:W-:Y:S01]  /*9e90*/  IADD3 R7, P5, R16, R4.reuse, RZ ;  /* 0x0000000410077210 */ /* 0x081fe20007fbe0ff */
[C---:B------:R-:W-:Y:S02]  /*9ea0*/  IMAD R72, R2.reuse, 0x60, RZ ;  /* 0x0000006002487824 */ /* 0x040fe400078e02ff */
[C---:B------:R-:W-:Y:S02]  /*9eb0*/  IMAD R73, R2.reuse, 0x5f, RZ ;  /* 0x0000005f02497824 */ /* 0x040fe400078e02ff */
[----:B------:R0:W-:Y:S01]  /*9ec0*/  STL [R1+0x474], R7 ;  /* 0x0004740701007387 */ /* 0x0001e20000100800 */
[----:B------:R-:W-:Y:S01]  /*9ed0*/  IMAD R74, R2, 0x5e, RZ ;  /* 0x0000005e024a7824 */ /* 0x000fe200078e02ff */
[----:B-1----:R-:W-:-:S02]  /*9ee0*/  IADD3 R8, P6, R17, R4, RZ ;  /* 0x0000000411087210 */ /* 0x002fc40007fde0ff */
[----:B------:R1:W-:Y:S01]  /*9ef0*/  STL [R1+0x440], R9 ;  /* 0x0004400901007387 */ /* 0x0003e20000100800 */
[C---:B------:R-:W-:Y:S02]  /*9f00*/  IMAD R75, R2.reuse, 0x5d, RZ ;  /* 0x0000005d024b7824 */ /* 0x040fe400078e02ff */
[C---:B------:R-:W-:Y:S01]  /*9f10*/  IMAD R76, R2.reuse, 0x5c, RZ ;  /* 0x0000005c024c7824 */ /* 0x040fe200078e02ff */
[----:B------:R2:W-:Y:S01]  /*9f20*/  STL [R1+0x47c], R8 ;  /* 0x00047c0801007387 */ /* 0x0005e20000100800 */
[C---:B------:R-:W-:Y:S01]  /*9f30*/  IMAD R77, R2.reuse, 0x5b, RZ ;  /* 0x0000005b024d7824 */ /* 0x040fe200078e02ff */
[-C--:B0-----:R-:W-:Y:S01]  /*9f40*/  LEA.HI.X.SX32 R7, R11, R3.reuse, 0x1, P0 ;  /* 0x000000030b077211 */ /* 0x081fe200000f0eff */
[C---:B------:R-:W-:Y:S02]  /*9f50*/  IMAD R78, R2.reuse, 0x5a, RZ ;  /* 0x0000005a024e7824 */ /* 0x040fe400078e02ff */
[----:B------:R-:W-:Y:S01]  /*9f60*/  IMAD R79, R2, 0x59, RZ ;  /* 0x00000059024f7824 */ /* 0x000fe200078e02ff */
[----:B-1----:R-:W-:Y:S01]  /*9f70*/  IADD3 R9, P0, R18, R4, RZ ;  /* 0x0000000412097210 */ /* 0x002fe20007f1e0ff */
[----:B------:R0:W-:Y:S01]  /*9f80*/  STL [R1+0x448], R7 ;  /* 0x0004480701007387 */ /* 0x0001e20000100800 */
[----:B------:R-:W-:Y:S01]  /*9f90*/  IMAD R80, R2, 0x58, RZ ;  /* 0x0000005802507824 */ /* 0x000fe200078e02ff */
[----:B--2---:R-:W-:-:S02]  /*9fa0*/  LEA.HI.X.SX32 R8, R12, R3, 0x1, P1 ;  /* 0x000000030c087211 */ /* 0x004fc400008f0eff */
[----:B------:R1:W-:Y:S01]  /*9fb0*/  STL [R1+0x484], R9 ;  /* 0x0004840901007387 */ /* 0x0003e20000100800 */
[C---:B------:R-:W-:Y:S02]  /*9fc0*/  IMAD R81, R2.reuse, 0x57, RZ ;  /* 0x0000005702517824 */ /* 0x040fe400078e02ff */
[C---:B------:R-:W-:Y:S01]  /*9fd0*/  IMAD R82, R2.reuse, 0x56, RZ ;  /* 0x0000005602527824 */ /* 0x040fe200078e02ff */
[----:B------:R2:W-:Y:S01]  /*9fe0*/  STL [R1+0x450], R8 ;  /* 0x0004500801007387 */ /* 0x0005e20000100800 */
[C---:B------:R-:W-:Y:S01]  /*9ff0*/  IMAD R83, R2.reuse, 0x55, RZ ;  /* 0x0000005502537824 */ /* 0x040fe200078e02ff */
[-C--:B0-----:R-:W-:Y:S01]  /*a000*/  IADD3 R7, P1, R19, R4.reuse, RZ ;  /* 0x0000000413077210 */ /* 0x081fe20007f3e0ff */
[C---:B------:R-:W-:Y:S02]  /*a010*/  IMAD R84, R2.reuse, 0x54, RZ ;  /* 0x0000005402547824 */ /* 0x040fe400078e02ff */
[C---:B------:R-:W-:Y:S01]  /*a020*/  IMAD R85, R2.reuse, 0x53, RZ ;  /* 0x0000005302557824 */ /* 0x040fe200078e02ff */
[----:B-1----:R-:W-:Y:S01]  /*a030*/  LEA.HI.X.SX32 R9, R13, R3, 0x1, P2 ;  /* 0x000000030d097211 */ /* 0x002fe200010f0eff */
[----:B------:R0:W-:Y:S01]  /*a040*/  STL [R1+0x48c], R7 ;  /* 0x00048c0701007387 */ /* 0x0001e20000100800 */
[----:B------:R-:W-:Y:S01]  /*a050*/  IMAD R86, R2, 0x52, RZ ;  /* 0x0000005202567824 */ /* 0x000fe200078e02ff */
[----:B--2---:R-:W-:-:S02]  /*a060*/  IADD3 R8, P2, R20, R4, RZ ;  /* 0x0000000414087210 */ /* 0x004fc40007f5e0ff */
[----:B------:R1:W-:Y:S01]  /*a070*/  STL [R1+0x458], R9 ;  /* 0x0004580901007387 */ /* 0x0003e20000100800 */
[C---:B------:R-:W-:Y:S02]  /*a080*/  IMAD R87, R2.reuse, 0x51, RZ ;  /* 0x0000005102577824 */ /* 0x040fe400078e02ff */
[C---:B------:R-:W-:Y:S01]  /*a090*/  IMAD R152, R2.reuse, 0x50, RZ ;  /* 0x0000005002987824 */ /* 0x040fe200078e02ff */
[----:B------:R2:W-:Y:S01]  /*a0a0*/  STL [R1+0x494], R8 ;  /* 0x0004940801007387 */ /* 0x0005e20000100800 */
[----:B------:R-:W-:Y:S01]  /*a0b0*/  IMAD R153, R2, 0x4f, RZ ;  /* 0x0000004f02997824 */ /* 0x000fe200078e02ff */
        /* <DEDUP_REMOVED lines=14> */
[----:B------:R-:W-:Y:S01]  /*a1a0*/  IMAD R161, R2, 0x47, RZ ;  /* 0x0000004702a17824 */ /* 0x000fe200078e02ff */
        /* <DEDUP_REMOVED lines=14> */
[----:B------:R-:W-:Y:S01]  /*a290*/  IMAD.SHL.U32 R168, R2, 0x40, RZ ;  /* 0x0000004002a87824 */ /* 0x000fe200078e00ff */
        /* <DEDUP_REMOVED lines=20> */
[C---:B------:R-:W-:Y:S01]  /*a3e0*/  IMAD R179, R2.reuse, 0x35, RZ ;  /* 0x0000003502b37824 */ /* 0x040fe200078e02ff */
        /* <DEDUP_REMOVED lines=8> */
[----:B------:R-:W-:Y:S01]  /*a470*/  IMAD R183, R2, 0x31, RZ ;  /* 0x0000003102b77824 */ /* 0x000fe200078e02ff */
        /* <DEDUP_REMOVED lines=13> */
[C---:B------:R-:W-:Y:S01]  /*a550*/  IMAD R190, R2.reuse, 0x2a, RZ ;  /* 0x0000002a02be7824 */ /* 0x040fe200078e02ff */
[----:B------:R-:W-:Y:S01]  /*a560*/  CS2R R56, SRZ ;  /* 0x0000000000387805 */ /* 0x000fe2000001ff00 */
        /* <DEDUP_REMOVED lines=10> */
[----:B0-----:R-:W-:Y:S01]  /*a610*/  IADD3 R7, P6, R65, R4, RZ ;  /* 0x0000000441077210 */ /* 0x001fe20007fde0ff */
[C---:B------:R-:W-:Y:S02]  /*a620*/  IMAD R196, R2.reuse, 0x24, RZ ;  /* 0x0000002402c47824 */ /* 0x040fe400078e02ff */
[C---:B------:R-:W-:Y:S01]  /*a630*/  IMAD R197, R2.reuse, 0x23, RZ ;  /* 0x0000002302c57824 */ /* 0x040fe200078e02ff */
[----:B-1----:R-:W-:Y:S01]  /*a640*/  LEA.HI.X.SX32 R9, R59, R3, 0x1, P0 ;  /* 0x000000033b097211 */ /* 0x002fe200000f0eff */
[----:B------:R0:W-:Y:S01]  /*a650*/  STL [R1+0x4ec], R7 ;  /* 0x0004ec0701007387 */ /* 0x0001e20000100800 */
[----:B------:R-:W-:Y:S01]  /*a660*/  IMAD R198, R2, 0x22, RZ ;  /* 0x0000002202c67824 */ /* 0x000fe200078e02ff */
[----:B------:R-:W-:-:S02]  /*a670*/  CS2R R58, SRZ ;  /* 0x00000000003a7805 */ /* 0x000fc4000001ff00 */
[-C--:B--2---:R-:W-:Y:S01]  /*a680*/  IADD3 R8, P0, R66, R4.reuse, RZ ;  /* 0x0000000442087210 */ /* 0x084fe20007f1e0ff */
[----:B------:R1:W-:Y:S01]  /*a690*/  STL [R1+0x4b8], R9 ;  /* 0x0004b80901007387 */ /* 0x0003e20000100800 */
[C---:B------:R-:W-:Y:S02]  /*a6a0*/  IMAD R199, R2.reuse, 0x21, RZ ;  /* 0x0000002102c77824 */ /* 0x040fe400078e02ff */
[C---:B------:R-:W-:Y:S01]  /*a6b0*/  IMAD.SHL.U32 R200, R2.reuse, 0x20, RZ ;  /* 0x0000002002c87824 */ /* 0x040fe200078e00ff */
        /* <DEDUP_REMOVED lines=10> */
[C---:B------:R-:W-:Y:S01]  /*a760*/  IMAD R205, R2.reuse, 0x1b, RZ ;  /* 0x0000001b02cd7824 */ /* 0x040fe200078e02ff */
[----:B------:R-:W-:Y:S01]  /*a770*/  CS2R R60, SRZ ;  /* 0x00000000003c7805 */ /* 0x000fe2000001ff00 */
[C---:B------:R-:W-:Y:S01]  /*a780*/  IMAD R206, R2.reuse, 0x1a, RZ ;  /* 0x0000001a02ce7824 */ /* 0x040fe200078e02ff */
[----:B------:R2:W-:Y:S01]  /*a790*/  STL [R1+0x4c8], R8 ;  /* 0x0004c80801007387 */ /* 0x0005e20000100800 */
[----:B------:R-:W-:Y:S01]  /*a7a0*/  IMAD R207, R2, 0x19, RZ ;  /* 0x0000001902cf7824 */ /* 0x000fe200078e02ff */
        /* <DEDUP_REMOVED lines=43> */
[----:B------:R-:W-:Y:S01]  /*aa60*/  IMAD.SHL.U32 R228, R2, 0x4, RZ ;  /* 0x0000000402e47824 */ /* 0x000fe200078e00ff */
[----:B--2---:R-:W-:-:S02]  /*aa70*/  LEA.HI.X.SX32 R8, R67, R3, 0x1, P1 ;  /* 0x0000000343087211 */ /* 0x004fc400008f0eff */
[----:B------:R1:W-:Y:S01]  /*aa80*/  STL [R1+0x52c], R9 ;  /* 0x00052c0901007387 */ /* 0x0003e20000100800 */
[C---:B------:R-:W-:Y:S01]  /*aa90*/  IMAD R229, R2.reuse, 0x3, RZ ;  /* 0x0000000302e57824 */ /* 0x040fe200078e02ff */
[----:B------:R-:W-:Y:S01]  /*aaa0*/  CS2R R66, SRZ ;  /* 0x0000000000427805 */ /* 0x000fe2000001ff00 */
[C---:B------:R-:W-:Y:S01]  /*aab0*/  IMAD.SHL.U32 R230, R2.reuse, 0x2, RZ ;  /* 0x0000000202e67824 */ /* 0x040fe200078e00ff */
[----:B------:R2:W-:Y:S01]  /*aac0*/  STL [R1+0x4f8], R8 ;  /* 0x0004f80801007387 */ /* 0x0005e20000100800 */
[----:B------:R-:W-:Y:S01]  /*aad0*/  IMAD.SHL.U32 R5, R2, 0x80, RZ ;  /* 0x0000008002057824 */ /* 0x000fe200078e00ff */
        /* <DEDUP_REMOVED lines=386> */
[-C--:B--2---:R-:W-:Y:S01]  /*c300*/  LEA.HI.X.SX32 R8, R226, R3.reuse, 0x1, P5 ;  /* 0x00000003e2087211 */ /* 0x084fe200028f0eff */
[----:B------:R1:W-:Y:S04]  /*c310*/  STL [R1+0x7e8], R9 ;  /* 0x0007e80901007387 */ /* 0x0003e80000100800 */
[----:B------:R2:W-:Y:S01]  /*c320*/  STL [R1+0x7f0], R8 ;  /* 0x0007f00801007387 */ /* 0x0005e20000100800 */
[-C--:B0-----:R-:W-:Y:S02]  /*c330*/  LEA.HI.X.SX32 R7, R227, R3.reuse, 0x1, P6 ;  /* 0x00000003e3077211 */ /* 0x081fe400030f0eff */
[----:B-1----:R-:W-:-:S03]  /*c340*/  LEA.HI.X.SX32 R9, R228, R3, 0x1, P0 ;  /* 0x00000003e4097211 */ /* 0x002fc600000f0eff */
[----:B------:R0:W-:Y:S01]  /*c350*/  STL [R1+0x7f8], R7 ;  /* 0x0007f80701007387 */ /* 0x0001e20000100800 */
[----:B--2---:R-:W-:-:S03]  /*c360*/  LEA.HI.X.SX32 R8, R229, R3, 0x1, P1 ;  /* 0x00000003e5087211 */ /* 0x004fc600008f0eff */
[----:B------:R1:W-:Y:S04]  /*c370*/  STL [R1+0x800], R9 ;  /* 0x0008000901007387 */ /* 0x0003e80000100800 */
[----:B------:R2:W-:Y:S01]  /*c380*/  STL [R1+0x808], R8 ;  /* 0x0008080801007387 */ /* 0x0005e20000100800 */
[----:B0-----:R-:W-:Y:S02]  /*c390*/  LEA.HI.X.SX32 R7, R230, R3, 0x1, P2 ;  /* 0x00000003e6077211 */ /* 0x001fe400010f0eff */
[----:B-1----:R-:W-:-:S03]  /*c3a0*/  LOP3.LUT R9, R6, 0x10, RZ, 0x3c, !PT ;  /* 0x0000001006097812 */ /* 0x002fc600078e3cff */
[----:B------:R0:W-:Y:S01]  /*c3b0*/  STL [R1+0x810], R7 ;  /* 0x0008100701007387 */ /* 0x0001e20000100800 */
[----:B--2---:R-:W-:-:S03]  /*c3c0*/  LOP3.LUT R8, R6, 0x20, RZ, 0x3c, !PT ;  /* 0x0000002006087812 */ /* 0x004fc600078e3cff */
[----:B------:R1:W-:Y:S04]  /*c3d0*/  STL [R1+0x818], R2 ;  /* 0x0008180201007387 */ /* 0x0003e80000100800 */
[----:B------:R2:W-:Y:S01]  /*c3e0*/  STL [R1+0x878], R9 ;  /* 0x0008780901007387 */ /* 0x0005e20000100800 */
[----:B0-----:R-:W-:-:S03]  /*c3f0*/  LOP3.LUT R7, R6, 0x30, RZ, 0x3c, !PT ;  /* 0x0000003006077812 */ /* 0x001fc600078e3cff */
[----:B------:R0:W-:Y:S01]  /*c400*/  STL [R1+0x874], R8 ;  /* 0x0008740801007387 */ /* 0x0001e20000100800 */
[----:B-1----:R-:W-:-:S03]  /*c410*/  SHF.R.S32.HI R2, RZ, 0x1f, R5 ;  /* 0x0000001fff027819 */ /* 0x002fc60000011405 */
[----:B------:R1:W-:Y:S01]  /*c420*/  STL [R1+0x870], R7 ;  /* 0x0008700701007387 */ /* 0x0003e20000100800 */
[C---:B--2---:R-:W-:Y:S02]  /*c430*/  LOP3.LUT R9, R6.reuse, 0x40, RZ, 0x3c, !PT ;  /* 0x0000004006097812 */ /* 0x044fe400078e3cff */
[----:B0-----:R-:W-:-:S03]  /*c440*/  LOP3.LUT R8, R6, 0x50, RZ, 0x3c, !PT ;  /* 0x0000005006087812 */ /* 0x001fc600078e3cff */
[----:B------:R0:W-:Y:S01]  /*c450*/  STL [R1+0x86c], R9 ;  /* 0x00086c0901007387 */ /* 0x0001e20000100800 */
[----:B-1----:R-:W-:-:S03]  /*c460*/  LOP3.LUT R7, R6, 0x60, RZ, 0x3c, !PT ;  /* 0x0000006006077812 */ /* 0x002fc600078e3cff */
[----:B------:R0:W-:Y:S01]  /*c470*/  STL [R1+0x868], R8 ;  /* 0x0008680801007387 */ /* 0x0001e20000100800 */
[----:B------:R-:W-:-:S03]  /*c480*/  LOP3.LUT R6, R6, 0x70, RZ, 0x3c, !PT ;  /* 0x0000007006067812 */ /* 0x000fc600078e3cff */
[----:B------:R0:W-:Y:S04]  /*c490*/  STL [R1+0x864], R7 ;  /* 0x0008640701007387 */ /* 0x0001e80000100800 */
[----:B------:R0:W-:Y:S02]  /*c4a0*/  STL [R1+0x860], R6 ;  /* 0x0008600601007387 */ /* 0x0001e40000100800 */
.L_x_2:
[----:B------:R-:W2:Y:S01]  /*c4b0*/  LDL R2, [R1+0x810] ;  /* 0x0008100001027983 */ /* 0x000ea20000100800 */
[----:B-1----:R-:W1:Y:S03]  /*c4c0*/  LDC R180, c[0x0][0x230] ;  /* 0x00008c00ffb47b82 */ /* 0x002e660000000800 */
[----:B------:R-:W3:Y:S04]  /*c4d0*/  LDL R152, [R1+0x804] ;  /* 0x0008040001987983 */ /* 0x000ee80000100800 */
[----:B------:R-:W-:Y:S04]  /*c4e0*/  STL [R1+0x8d8], R161 ;  /* 0x0008d8a101007387 */ /* 0x000fe80000100800 */
[----:B------:R-:W-:Y:S04]  /*c4f0*/  STL [R1+0x8d4], R162 ;  /* 0x0008d4a201007387 */ /* 0x000fe80000100800 */
[----:B------:R-:W-:Y:S04]  /*c500*/  STL [R1+0x8d0], R163 ;  /* 0x0008d0a301007387 */ /* 0x000fe80000100800 */
[----:B------:R-:W-:Y:S04]  /*c510*/  STL [R1+0x8cc], R168 ;  /* 0x0008cca801007387 */ /* 0x000fe80000100800 */
[----:B------:R-:W-:Y:S04]  /*c520*/  STL [R1+0x8c8], R169 ;  /* 0x0008c8a901007387 */ /* 0x000fe80000100800 */
[----:B------:R-:W1:Y:S01]  /*c530*/  LDL.LU R5, [R1+0x38] ;  /* 0x0000380001057983 */ /* 0x000e620000300800 */
[----:B------:R-:W-:-:S03]  /*c540*/  PRMT R207, RZ, 0x7610, R207 ;  /* 0x00007610ffcf7816 */ /* 0x000fc600000000cf */
[----:B-----5:R-:W-:Y:S01]  /*c550*/  STL [R1+0x884], R0 ;  /* 0x0008840001007387 */ /* 0x020fe20000100800 */
[----:B-1----:R-:W-:-:S03]  /*c560*/  IMAD R180, R5, -0x80, R180 ;  /* 0xffffff8005b47824 */ /* 0x002fc600078e02b4 */
[----:B------:R-:W-:Y:S02]  /*c570*/  STL [R1+0x898], R5 ;  /* 0x0008980501007387 */ /* 0x000fe40000100800 */
[C---:B------:R-:W-:Y:S02]  /*c580*/  ISETP.GT.AND P2, PT, R180.reuse, RZ, PT ;  /* 0x000000ffb400720c */ /* 0x040fe40003f44270 */
[----:B------:R1:W-:Y:S04]  /*c590*/  STL [R1+0x8c4], R5 ;  /* 0x0008c40501007387 */ /* 0x0003e80000100800 */
[----:B-1----:R-:W4:Y:S01]  /*c5a0*/  LDL R5, [R1+0x81c] ;  /* 0x00081c0001057983 */ /* 0x002f220000100800 */
[----:B------:R-:W-:-:S06]  /*c5b0*/  ISETP.GT.AND P3, PT, R180, 0x1, PT ;  /* 0x00000001b400780c */ /* 0x000fcc0003f64270 */
[----:B0-----:R-:W-:Y:S01]  /*c5c0*/  @P2 IMAD.MOV.U32 R6, RZ, RZ, R4 ;  /* 0x000000ffff062224 */ /* 0x001fe200078e0004 */
[C---:B------:R-:W-:Y:S01]  /*c5d0*/  ISETP.GT.AND P4, PT, R180.reuse, 0x2, PT ;  /* 0x00000002b400780c */ /* 0x040fe20003f84270 */
[----:B------:R-:W-:Y:S01]  /*c5e0*/  @P2 IMAD.MOV.U32 R7, RZ, RZ, R3 ;  /* 0x000000ffff072224 */ /* 0x000fe200078e0003 */
[----:B------:R-:W-:Y:S01]  /*c5f0*/  STL [R1+0x89c], R4 ;  /* 0x00089c0401007387 */ /* 0x000fe20000100800 */
[----:B------:R-:W-:Y:S02]  /*c600*/  PRMT R170, RZ, 0x7610, R170 ;  /* 0x00007610ffaa7816 */ /* 0x000fe400000000aa */
[----:B------:R-:W-:Y:S01]  /*c610*/  PRMT R206, RZ, 0x7610, R206 ;  /* 0x00007610ffce7816 */ /* 0x000fe200000000ce */
[----:B------:R0:W-:Y:S01]  /*c620*/  STL [R1+0x894], R3 ;  /* 0x0008940301007387 */ /* 0x0001e20000100800 */
[C---:B------:R-:W-:Y:S02]  /*c630*/  ISETP.GT.AND P1, PT, R180.reuse, 0x3, PT ;  /* 0x00000003b400780c */ /* 0x040fe40003f24270 */
[----:B------:R-:W-:Y:S01]  /*c640*/  PRMT R171, RZ, 0x7610, R171 ;  /* 0x00007610ffab7816 */ /* 0x000fe200000000ab */
[----:B------:R4:W3:Y:S01]  /*c650*/  @P2 LDG.E.U8 R207, desc[UR40][R6.64] ;  /* 0x0000002806cf2981 */ /* 0x0008e2000c1e1100 */
[----:B------:R-:W-:-:S03]  /*c660*/  ISETP.GT.AND P0, PT, R180, 0x4, PT ;  /* 0x00000004b400780c */ /* 0x000fc60003f04270 */
[----:B0-----:R-:W2:Y:S04]  /*c670*/  LDL.LU R3, [R1+0x814] ;  /* 0x0008140001037983 */ /* 0x001ea80000300800 */
[----:B------:R-:W3:Y:S01]  /*c680*/  LDL R7, [R1+0x818] ;  /* 0x0008180001077983 */ /* 0x000ee20000100800 */
[----:B----4-:R-:W-:-:S03]  /*c690*/  @P3 IMAD.MOV.U32 R6, RZ, RZ, R5 ;  /* 0x000000ffff063224 */ /* 0x010fc600078e0005 */
[----:B------:R-:W4:Y:S04]  /*c6a0*/  LDL R5, [R1+0x7ec] ;  /* 0x0007ec0001057983 */ /* 0x000f280000100800 */
[----:B---3--:R0:W3:Y:S04]  /*c6b0*/  @P3 LDG.E.U8 R170, desc[UR40][R6.64] ;  /* 0x0000002806aa3981 */ /* 0x0080e8000c1e1100 */
[----:B--2---:R-:W-:Y:S01]  /*c6c0*/  STL [R1+0x8a0], R3 ;  /* 0x0008a00301007387 */ /* 0x004fe20000100800 */
[----:B0-----:R-:W-:Y:S02]  /*c6d0*/  @P4 IMAD.MOV.U32 R6, RZ, RZ, R3 ;  /* 0x000000ffff064224 */ /* 0x001fe400078e0003 */
[----:B------:R-:W-:-:S02]  /*c6e0*/  @P4 IMAD.MOV.U32 R7, RZ, RZ, R2 ;  /* 0x000000ffff074224 */ /* 0x000fc400078e0002 */
[----:B------:R-:W2:Y:S04]  /*c6f0*/  LDL.LU R2, [R1+0x7fc] ;  /* 0x0007fc0001027983 */ /* 0x000ea80000300800 */
[----:B------:R0:W3:Y:S04]  /*c700*/  @P4 LDG.E.U8 R206, desc[UR40][R6.64] ;  /* 0x0000002806ce4981 */ /* 0x0000e8000c1e1100 */
[----:B------:R-:W0:Y:S04]  /*c710*/  LDL R6, [R1+0x808] ;  /* 0x0008080001067983 */ /* 0x000e280000100800 */
[----:B------:R-:W0:Y:S02]  /*c720*/  LDL R7, [R1+0x80c] ;  /* 0x00080c0001077983 */ /* 0x000e240000100800 */
[----:B0-----:R-:W-:-:S04]  /*c730*/  @P1 LOP3.LUT R7, R7, R6, RZ, 0x3c, !PT ;  /* 0x0000000607071212 */ /* 0x001fc800078e3cff */
[----:B------:R-:W-:-:S04]  /*c740*/  @P1 LOP3.LUT R6, R7, R6, RZ, 0x3c, !PT ;  /* 0x0000000607061212 */ /* 0x000fc800078e3cff */
[----:B------:R-:W-:-:S05]  /*c750*/  @P1 LOP3.LUT R7, R7, R6, RZ, 0x3c, !PT ;  /* 0x0000000607071212 */ /* 0x000fca00078e3cff */
[----:B------:R0:W3:Y:S04]  /*c760*/  @P1 LDG.E.U8 R171, desc[UR40][R6.64] ;  /* 0x0000002806ab1981 */ /* 0x0000e8000c1e1100 */
[----:B------:R-:W4:Y:S01]  /*c770*/  LDL R7, [R1+0x800] ;  /* 0x0008000001077983 */ /* 0x000f220000100800 */
[----:B------:R-:W-:Y:S01]  /*c780*/  PRMT R172, RZ, 0x7610, R172 ;  /* 0x00007610ffac7816 */ /* 0x000fe200000000ac */
[----:B0-----:R-:W-:Y:S01]  /*c790*/  @P0 IMAD.MOV.U32 R6, RZ, RZ, R152 ;  /* 0x000000ffff060224 */ /* 0x001fe200078e0098 */
[----:B------:R-:W-:Y:S01]  /*c7a0*/  ISETP.GT.AND P2, PT, R180, 0x5, PT ;  /* 0x00000005b400780c */ /* 0x000fe20003f44270 */
[----:B------:R-:W3:Y:S01]  /*c7b0*/  LDL R152, [R1+0x7dc] ;  /* 0x0007dc0001987983 */ /* 0x000ee20000100800 */
[----:B------:R-:W-:-:S03]  /*c7c0*/  PRMT R205, RZ, 0x7610, R205 ;  /* 0x00007610ffcd7816 */ /* 0x000fc600000000cd */
[----:B----4-:R2:W4:Y:S04]  /*c7d0*/  @P0 LDG.E.U8 R172, desc[UR40][R6.64] ;  /* 0x0000002806ac0981 */ /* 0x010528000c1e1100 */
[----:B------:R-:W3:Y:S04]  /*c7e0*/  LDL R7, [R1+0x7f8] ;  /* 0x0007f80001077983 */ /* 0x000ee80000100800 */
[----:B--2---:R-:W-:Y:S01]  /*c7f0*/  @P2 IMAD.MOV.U32 R6, RZ, RZ, R2 ;  /* 0x000000ffff062224 */ /* 0x004fe200078e0002 */
[----:B------:R-:W-:Y:S01]  /*c800*/  STL [R1+0x8a4], R2 ;  /* 0x0008a40201007387 */ /* 0x000fe20000100800 */
[----:B------:R-:W-:-:S03]  /*c810*/  ISETP.GT.AND P3, PT, R180, 0x6, PT ;  /* 0x00000006b400780c */ /* 0x000fc60003f64270 */
[----:B---3--:R0:W2:Y:S04]  /*c820*/  @P2 LDG.E.U8 R205, desc[UR40][R6.64] ;  /* 0x0000002806cd2981 */ /* 0x0080a8000c1e1100 */
[----:B------:R-:W0:Y:S04]  /*c830*/  LDL R6, [R1+0x7f0] ;  /* 0x0007f00001067983 */ /* 0x000e280000100800 */
[----:B------:R-:W0:Y:S01]  /*c840*/  LDL R7, [R1+0x7f4] ;  /* 0x0007f40001077983 */ /* 0x000e220000100800 */
[----:B------:R-:W-:Y:S02]  /*c850*/  PRMT R204, RZ, 0x7610, R204 ;  /* 0x00007610ffcc7816 */ /* 0x000fe400000000cc */
[----:B------:R-:W-:-:S02]  /*c860*/  ISETP.GT.AND P4, PT, R180, 0x7, PT ;  /* 0x00000007b400780c */ /* 0x000fc40003f84270 */
        /* <DEDUP_REMOVED lines=8> */
[----:B------:R-:W2:Y:S04]  /*c8f0*/  LDL R5, [R1+0x7c4] ;  /* 0x0007c40001057983 */ /* 0x000ea80000100800 */
[----:B----4-:R0:W4:Y:S04]  /*c900*/  @P4 LDG.E.U8 R203, desc[UR40][R6.64] ;  /* 0x0000002806cb4981 */ /* 0x010128000c1e1100 */
[----:B------:R-:W0:Y:S04]  /*c910*/  LDL R6, [R1+0x7e0] ;  /* 0x0007e00001067983 */ /* 0x000e280000100800 */
[----:B------:R-:W0:Y:S01]  /*c920*/  LDL R7, [R1+0x7e4] ;  /* 0x0007e40001077983 */ /* 0x000e220000100800 */
[----:B------:R-:W-:-:S02]  /*c930*/  PRMT R154, RZ, 0x7610, R154 ;  /* 0x00007610ff9a7816 */ /* 0x000fc4000000009a */
[----:B------:R-:W-:Y:S02]  /*c940*/  ISETP.GT.AND P0, PT, R180, 0x9, PT ;  /* 0x00000009b400780c */ /* 0x000fe40003f04270 */
[----:B0-----:R-:W-:-:S04]  /*c950*/  @P1 LOP3.LUT R7, R7, R6, RZ, 0x3c, !PT ;  /* 0x0000000607071212 */ /* 0x001fc800078e3cff */
[----:B------:R-:W-:-:S04]  /*c960*/  @P1 LOP3.LUT R6, R7, R6, RZ, 0x3c, !PT ;  /* 0x0000000607061212 */ /* 0x000fc800078e3cff */
[----:B------:R-:W-:-:S05]  /*c970*/  @P1 LOP3.LUT R7, R7, R6, RZ, 0x3c, !PT ;  /* 0x0000000607071212 */ /* 0x000fca00078e3cff */
[----:B------:R0:W4:Y:S04]  /*c980*/  @P1 LDG.E.U8 R154, desc[UR40][R6.64] ;  /* 0x00000028069a1981 */ /* 0x000128000c1e1100 */
[----:B------:R-:W3:Y:S01]  /*c990*/  LDL R7, [R1+0x7d8] ;  /* 0x0007d80001077983 */ /* 0x000ee20000100800 */
[----:B------:R-:W-:Y:S01]  /*c9a0*/  PRMT R155, RZ, 0x7610, R155 ;  /* 0x00007610ff9b7816 */ /* 0x000fe2000000009b */
[----:B0-----:R-:W-:Y:S01]  /*c9b0*/  @P0 IMAD.MOV.U32 R6, RZ, RZ, R152 ;  /* 0x000000ffff060224 */ /* 0x001fe200078e0098 */
[----:B------:R-:W-:Y:S01]  /*c9c0*/  ISETP.GT.AND P2, PT, R180, 0xa, PT ;  /* 0x0000000ab400780c */ /* 0x000fe20003f44270 */
[----:B------:R-:W4:Y:S04]  /*c9d0*/  LDL R152, [R1+0x7b4] ;  /* 0x0007b40001987983 */ /* 0x000f280000100800 */
[----:B---3--:R0:W3:Y:S04]  /*c9e0*/  @P0 LDG.E.U8 R155, desc[UR40][R6.64] ;  /* 0x00000028069b0981 */ /* 0x0080e8000c1e1100 */
[----:B------:R-:W0:Y:S04]  /*c9f0*/  LDL R6, [R1+0x7d0] ;  /* 0x0007d00001067983 */ /* 0x000e280000100800 */
[----:B------:R-:W0:Y:S01]  /*ca00*/  LDL R7, [R1+0x7d4] ;  /* 0x0007d40001077983 */ /* 0x000e220000100800 */
[----:B------:R-:W-:-:S02]  /*ca10*/  PRMT R192, RZ, 0x7610, R192 ;  /* 0x00007610ffc07816 */ /* 0x000fc400000000c0 */
[----:B0-----:R-:W-:-:S04]  /*ca20*/  @P2 LOP3.LUT R7, R7, R6, RZ, 0x3c, !PT ;  /* 0x0000000607072212 */ /* 0x001fc800078e3cff */
[----:B------:R-:W-:-:S04]  /*ca30*/  @P2 LOP3.LUT R6, R7, R6, RZ, 0x3c, !PT ;  /* 0x0000000607062212 */ /* 0x000fc800078e3cff */
[----:B------:R-:W-:-:S05]  /*ca40*/  @P2 LOP3.LUT R7, R7, R6, RZ, 0x3c, !PT ;  /* 0x0000000607072212 */ /* 0x000fca00078e3cff */
[----:B------:R0:W3:Y:S04]  /*ca50*/  @P2 LDG.E.U8 R192, desc[UR40][R6.64] ;  /* 0x0000002806c02981 */ /* 0x0000e8000c1e1100 */
[----:B------:R-:W0:Y:S04]  /*ca60*/  LDL R6, [R1+0x7c8] ;  /* 0x0007c80001067983 */ /* 0x000e280000100800 */
[----:B------:R-:W0:Y:S01]  /*ca70*/  LDL R7, [R1+0x7cc] ;  /* 0x0007cc0001077983 */ /* 0x000e220000100800 */
[----:B------:R-:W-:Y:S02]  /*ca80*/  ISETP.GT.AND P3, PT, R180, 0xb, PT ;  /* 0x0000000bb400780c */ /* 0x000fe40003f64270 */
[----:B------:R-:W-:-:S11]  /*ca90*/  PRMT R193, RZ, 0x7610, R193 ;  /* 0x00007610ffc17816 */ /* 0x000fd600000000c1 */
[----:B0-----:R-:W-:-:S04]  /*caa0*/  @P3 LOP3.LUT R7, R7, R6, RZ, 0x3c, !PT ;  /* 0x0000000607073212 */ /* 0x001fc800078e3cff */
[----:B------:R-:W-:-:S04]  /*cab0*/  @P3 LOP3.LUT R6, R7, R6, RZ, 0x3c, !PT ;  /* 0x0000000607063212 */ /* 0x000fc800078e3cff */
[----:B------:R-:W-:-:S05]  /*cac0*/  @P3 LOP3.LUT R7, R7, R6, RZ, 0x3c, !PT ;  /* 0x0000000607073212 */ /* 0x000fca00078e3cff */
[----:B------:R2:W3:Y:S04]  /*cad0*/  @P3 LDG.E.U8 R193, desc[UR40][R6.64] ;  /* 0x0000002806c13981 */ /* 0x0004e8000c1e1100 */
[----:B------:R-:W4:Y:S01]  /*cae0*/  LDL R7, [R1+0x7c0] ;  /* 0x0007c00001077983 */ /* 0x000f220000100800 */
[----:B------:R-:W-:Y:S02]  /*caf0*/  ISETP.GT.AND P4, PT, R180, 0xc, PT ;  /* 0x0000000cb400780c */ /* 0x000fe40003f84270 */
[----:B------:R-:W-:-:S11]  /*cb00*/  PRMT R199, RZ, 0x7610, R199 ;  /* 0x00007610ffc77816 */ /* 0x000fd600000000c7 */
[----:B--2---:R-:W-:Y:S01]  /*cb10*/  @P4 IMAD.MOV.U32 R6, RZ, RZ, R5 ;  /* 0x000000ffff064224 */ /* 0x004fe200078e0005 */
        /* <DEDUP_REMOVED lines=190> */
[----:B------:R0:W3:Y:S04]  /*d700*/  @P1 LDG.E.U8 R164, desc[UR40][R6.64] ;  /* 0x0000002806a41981 */ /* 0x0000e8000c1e1100 */
[----:B------:R-:W2:Y:S01]  /*d710*/  LDL R7, [R1+0x6e8] ;  /* 0x0006e80001077983 */ /* 0x000ea20000100800 */
[----:B------:R-:W-:Y:S01]  /*d720*/  PRMT R175, RZ, 0x7610, R175 ;  /* 0x00007610ffaf7816 */ /* 0x000fe200000000af */
[----:B0-----:R-:W-:Y:S01]  /*d730*/  @P0 IMAD.MOV.U32 R6, RZ, RZ, R152 ;  /* 0x000000ffff060224 */ /* 0x001fe200078e0098 */
[----:B------:R-:W-:Y:S01]  /*d740*/  ISETP.GT.AND P2, PT, R180, 0x28, PT ;  /* 0x00000028b400780c */ /* 0x000fe20003f44270 */
[----:B------:R-:W4:Y:S04]  /*d750*/  LDL R152, [R1+0x6c4] ;  /* 0x0006c40001987983 */ /* 0x000f280000100800 */
[----:B--2---:R0:W2:Y:S04]  /*d760*/  @P0 LDG.E.U8 R175, desc[UR40][R6.64] ;  /* 0x0000002806af0981 */ /* 0x0040a8000c1e1100 */
[----:B------:R-:W0:Y:S04]  /*d770*/  LDL R6, [R1+0x6e0] ;  /* 0x0006e00001067983 */ /* 0x000e280000100800 */
[----:B------:R-:W0:Y:S01]  /*d780*/  LDL R7, [R1+0x6e4] ;  /* 0x0006e40001077983 */ /* 0x000e220000100800 */
[----:B------:R-:W-:-:S02]  /*d790*/  PRMT R23, RZ, 0x7610, R23 ;  /* 0x00007610ff177816 */ /* 0x000fc40000000017 */
[----:B0-----:R-:W-:-:S04]  /*d7a0*/  @P2 LOP3.LUT R7, R7, R6, RZ, 0x3c, !PT ;  /* 0x0000000607072212 */ /* 0x001fc800078e3cff */
[----:B------:R-:W-:-:S04]  /*d7b0*/  @P2 LOP3.LUT R6, R7, R6, RZ, 0x3c, !PT ;  /* 0x0000000607062212 */ /* 0x000fc800078e3cff */
[----:B------:R-:W-:-:S05]  /*d7c0*/  @P2 LOP3.LUT R7, R7, R6, RZ, 0x3c, !PT ;  /* 0x0000000607072212 */ /* 0x000fca00078e3cff */
[----:B------:R0:W2:Y:S04]  /*d7d0*/  @P2 LDG.E.U8 R23, desc[UR40][R6.64] ;  /* 0x0000002806172981 */ /* 0x0000a8000c1e1100 */
[----:B------:R-:W0:Y:S04]  /*d7e0*/  LDL R6, [R1+0x6d8] ;  /* 0x0006d80001067983 */ /* 0x000e280000100800 */
[----:B------:R-:W0:Y:S01]  /*d7f0*/  LDL R7, [R1+0x6dc] ;  /* 0x0006dc0001077983 */ /* 0x000e220000100800 */
[----:B------:R-:W-:Y:S02]  /*d800*/  ISETP.GT.AND P3, PT, R180, 0x29, PT ;  /* 0x00000029b400780c */ /* 0x000fe40003f64270 */
[----:B------:R-:W-:-:S11]  /*d810*/  PRMT R174, RZ, 0x7610, R174 ;  /* 0x00007610ffae7816 */ /* 0x000fd600000000ae */
[----:B0-----:R-:W-:-:S04]  /*d820*/  @P3 LOP3.LUT R7, R7, R6, RZ, 0x3c, !PT ;  /* 0x0000000607073212 */ /* 0x001fc800078e3cff */
[----:B------:R-:W-:-:S04]  /*d830*/  @P3 LOP3.LUT R6, R7, R6, RZ, 0x3c, !PT ;  /* 0x0000000607063212 */ /* 0x000fc800078e3cff */
[----:B------:R-:W-:-:S05]  /*d840*/  @P3 LOP3.LUT R7, R7, R6, RZ, 0x3c, !PT ;  /* 0x0000000607073212 */ /* 0x000fca00078e3cff */
[----:B------:R0:W2:Y:S04]  /*d850*/  @P3 LDG.E.U8 R174, desc[UR40][R6.64] ;  /* 0x0000002806ae3981 */ /* 0x0000a8000c1e1100 */
[----:B------:R-:W3:Y:S01]  /*d860*/  LDL R7, [R1+0x6d0] ;  /* 0x0006d00001077983 */ /* 0x000ee20000100800 */
[----:B------:R-:W-:Y:S02]  /*d870*/  ISETP.GT.AND P4, PT, R180, 0x2a, PT ;  /* 0x0000002ab400780c */ /* 0x000fe40003f84270 */
[----:B------:R-:W-:-:S11]  /*d880*/  PRMT R159, RZ, 0x7610, R159 ;  /* 0x00007610ff9f7816 */ /* 0x000fd6000000009f */
[----:B0-----:R-:W-:Y:S01]  /*d890*/  @P4 IMAD.MOV.U32 R6, RZ, RZ, R5 ;  /* 0x000000ffff064224 */ /* 0x001fe200078e0005 */
[----:B------:R-:W-:Y:S01]  /*d8a0*/  ISETP.GT.AND P1, PT, R180, 0x2b, PT ;  /* 0x0000002bb400780c */ /* 0x000fe20003f24270 */
[----:B------:R-:W2:Y:S04]  /*d8b0*/  LDL R5, [R1+0x6ac] ;  /* 0x0006ac0001057983 */ /* 0x000ea80000100800 */
[----:B---3--:R0:W3:Y:S04]  /*d8c0*/  @P4 LDG.E.U8 R159, desc[UR40][R6.64] ;  /* 0x00000028069f4981 */ /* 0x0080e8000c1e1100 */
        /* <DEDUP_REMOVED lines=10> */
[----:B----4-:R-:W-:Y:S01]  /*d970*/  @P0 IMAD.MOV.U32 R6, RZ, RZ, R152 ;  /* 0x000000ffff060224 */ /* 0x010fe200078e0098 */
        /* <DEDUP_REMOVED lines=153> */
[----:B------:R-:W3:Y:S04]  /*e310*/  @P2 LDG.E.U8 R161, desc[UR40][R6.64] ;  /* 0x0000002806a12981 */ /* 0x000ee8000c1e1100 */
[----:B--2---:R0:W-:Y:S04]  /*e320*/  STL [R1+0x8], R0 ;  /* 0x0000080001007387 */ /* 0x0041e80000100800 */
[----:B0-----:R-:W2:Y:S04]  /*e330*/  LDL R0, [R1+0x5fc] ;  /* 0x0005fc0001007983 */ /* 0x001ea80000100800 */
[----:B---3--:R0:W-:Y:S04]  /*e340*/  STL [R1+0x4], R161 ;  /* 0x000004a101007387 */ /* 0x0081e80000100800 */
[----:B0-----:R-:W3:Y:S04]  /*e350*/  LDL.LU R161, [R1+0x8d8] ;  /* 0x0008d80001a17983 */ /* 0x001ee80000300800 */
[----:B------:R-:W4:Y:S04]  /*e360*/  LDL R6, [R1+0x610] ;  /* 0x0006100001067983 */ /* 0x000f280000100800 */
[----:B------:R-:W4:Y:S01]  /*e370*/  LDL R7, [R1+0x614] ;  /* 0x0006140001077983 */ /* 0x000f220000100800 */
[----:B------:R-:W-:-:S02]  /*e380*/  ISETP.GT.AND P3, PT, R180, 0x42, PT ;  /* 0x00000042b400780c */ /* 0x000fc40003f64270 */
[----:B------:R-:W-:-:S11]  /*e390*/  PRMT R162, RZ, 0x7610, R162 ;  /* 0x00007610ffa27816 */ /* 0x000fd600000000a2 */
[----:B----4-:R-:W-:-:S04]  /*e3a0*/  @P3 LOP3.LUT R7, R7, R6, RZ, 0x3c, !PT ;  /* 0x0000000607073212 */ /* 0x010fc800078e3cff */
[----:B------:R-:W-:-:S04]  /*e3b0*/  @P3 LOP3.LUT R6, R7, R6, RZ, 0x3c, !PT ;  /* 0x0000000607063212 */ /* 0x000fc800078e3cff */
[----:B------:R-:W-:-:S05]  /*e3c0*/  @P3 LOP3.LUT R7, R7, R6, RZ, 0x3c, !PT ;  /* 0x0000000607073212 */ /* 0x000fca00078e3cff */
[----:B------:R-:W4:Y:S01]  /*e3d0*/  @P3 LDG.E.U8 R162, desc[UR40][R6.64] ;  /* 0x0000002806a23981 */ /* 0x000f22000c1e1100 */
[C---:B------:R-:W-:Y:S02]  /*e3e0*/  ISETP.GT.AND P4, PT, R180.reuse, 0x43, PT ;  /* 0x00000043b400780c */ /* 0x040fe40003f84270 */
[----:B------:R-:W-:Y:S01]  /*e3f0*/  PRMT R252, RZ, 0x7610, R252 ;  /* 0x00007610fffc7816 */ /* 0x000fe200000000fc */
[----:B----4-:R0:W-:Y:S04]  /*e400*/  STL [R1], R162 ;  /* 0x000000a201007387 */ /* 0x0101e80000100800 */
[----:B0-----:R-:W4:Y:S04]  /*e410*/  LDL.LU R162, [R1+0x8d4] ;  /* 0x0008d40001a27983 */ /* 0x001f280000300800 */
[----:B------:R-:W2:Y:S02]  /*e420*/  LDL R7, [R1+0x608] ;  /* 0x0006080001077983 */ /* 0x000ea40000100800 */
[----:B------:R-:W-:Y:S01]  /*e430*/  @P4 IMAD.MOV.U32 R6, RZ, RZ, R5 ;  /* 0x000000ffff064224 */ /* 0x000fe200078e0005 */
[----:B------:R-:W-:-:S02]  /*e440*/  ISETP.GT.AND P1, PT, R180, 0x44, PT ;  /* 0x00000044b400780c */ /* 0x000fc40003f24270 */
[----:B------:R-:W-:Y:S01]  /*e450*/  ISETP.GT.AND P0, PT, R180, 0x45, PT ;  /* 0x00000045b400780c */ /* 0x000fe20003f04270 */
[----:B------:R-:W3:Y:S04]  /*e460*/  LDL R5, [R1+0x5e4] ;  /* 0x0005e40001057983 */ /* 0x000ee80000100800 */
[----:B--2---:R0:W2:Y:S04]  /*e470*/  @P4 LDG.E.U8 R252, desc[UR40][R6.64] ;  /* 0x0000002806fc4981 */ /* 0x0040a8000c1e1100 */
[----:B------:R-:W0:Y:S04]  /*e480*/  LDL R6, [R1+0x600] ;  /* 0x0006000001067983 */ /* 0x000e280000100800 */
[----:B------:R-:W0:Y:S01]  /*e490*/  LDL R7, [R1+0x604] ;  /* 0x0006040001077983 */ /* 0x000e220000100800 */
[----:B------:R-:W-:-:S02]  /*e4a0*/  PRMT R240, RZ, 0x7610, R240 ;  /* 0x00007610fff07816 */ /* 0x000fc400000000f0 */
[----:B------:R-:W-:Y:S02]  /*e4b0*/  PRMT R239, RZ, 0x7610, R239 ;  /* 0x00007610ffef7816 */ /* 0x000fe400000000ef */
[----:B0-----:R-:W-:-:S04]  /*e4c0*/  @P1 LOP3.LUT R7, R7, R6, RZ, 0x3c, !PT ;  /* 0x0000000607071212 */ /* 0x001fc800078e3cff */
[----:B------:R-:W-:-:S04]  /*e4d0*/  @P1 LOP3.LUT R6, R7, R6, RZ, 0x3c, !PT ;  /* 0x0000000607061212 */ /* 0x000fc800078e3cff */
[----:B------:R-:W-:-:S05]  /*e4e0*/  @P1 LOP3.LUT R7, R7, R6, RZ, 0x3c, !PT ;  /* 0x0000000607071212 */ /* 0x000fca00078e3cff */
[----:B------:R0:W2:Y:S02]  /*e4f0*/  @P1 LDG.E.U8 R240, desc[UR40][R6.64] ;  /* 0x0000002806f01981 */ /* 0x0000a4000c1e1100 */
[----:B0-----:R-:W-:Y:S02]  /*e500*/  @P0 IMAD.MOV.U32 R6, RZ, RZ, R0 ;  /* 0x000000ffff060224 */ /* 0x001fe400078e0000 */
[----:B------:R-:W-:Y:S01]  /*e510*/  @P0 IMAD.MOV.U32 R7, RZ, RZ, R152 ;  /* 0x000000ffff070224 */ /* 0x000fe200078e0098 */
[----:B------:R-:W-:Y:S01]  /*e520*/  ISETP.GT.AND P2, PT, R180, 0x46, PT ;  /* 0x00000046b400780c */ /* 0x000fe20003f44270 */
[----:B------:R-:W4:Y:S04]  /*e530*/  LDL R152, [R1+0x5c8] ;  /* 0x0005c80001987983 */ /* 0x000f280000100800 */
[----:B------:R0:W2:Y:S01]  /*e540*/  @P0 LDG.E.U8 R239, desc[UR40][R6.64] ;  /* 0x0000002806ef0981 */ /* 0x0000a2000c1e1100 */
[----:B------:R-:W-:-:S02]  /*e550*/  PRMT R238, RZ, 0x7610, R238 ;  /* 0x00007610ffee7816 */ /* 0x000fc400000000ee */
[----:B------:R-:W-:Y:S01]  /*e560*/  ISETP.GT.AND P3, PT, R180, 0x47, PT ;  /* 0x00000047b400780c */ /* 0x000fe20003f64270 */
[----:B------:R-:W4:Y:S04]  /*e570*/  LDL R0, [R1+0x5cc] ;  /* 0x0005cc0001007983 */ /* 0x000f280000100800 */
[----:B------:R-:W0:Y:S04]  /*e580*/  LDL R6, [R1+0x5f0] ;  /* 0x0005f00001067983 */ /* 0x000e280000100800 */
[----:B------:R-:W0:Y:S02]  /*e590*/  LDL R7, [R1+0x5f4] ;  /* 0x0005f40001077983 */ /* 0x000e240000100800 */
[----:B0-----:R-:W-:-:S04]  /*e5a0*/  @P2 LOP3.LUT R7, R7, R6, RZ, 0x3c, !PT ;  /* 0x0000000607072212 */ /* 0x001fc800078e3cff */
[----:B------:R-:W-:-:S04]  /*e5b0*/  @P2 LOP3.LUT R6, R7, R6, RZ, 0x3c, !PT ;  /* 0x0000000607062212 */ /* 0x000fc800078e3cff */
[----:B------:R-:W-:-:S05]  /*e5c0*/  @P2 LOP3.LUT R7, R7, R6, RZ, 0x3c, !PT ;  /* 0x0000000607072212 */ /* 0x000fca00078e3cff */
[----:B------:R0:W2:Y:S04]  /*e5d0*/  @P2 LDG.E.U8 R238, desc[UR40][R6.64] ;  /* 0x0000002806ee2981 */ /* 0x0000a8000c1e1100 */
[----:B------:R-:W0:Y:S04]  /*e5e0*/  LDL R6, [R1+0x5e8] ;  /* 0x0005e80001067983 */ /* 0x000e280000100800 */
[----:B------:R-:W0:Y:S01]  /*e5f0*/  LDL R7, [R1+0x5ec] ;  /* 0x0005ec0001077983 */ /* 0x000e220000100800 */
[----:B------:R-:W-:Y:S02]  /*e600*/  PRMT R237, RZ, 0x7610, R237 ;  /* 0x00007610ffed7816 */ /* 0x000fe400000000ed */
[----:B------:R-:W-:-:S02]  /*e610*/  ISETP.GT.AND P4, PT, R180, 0x48, PT ;  /* 0x00000048b400780c */ /* 0x000fc40003f84270 */
[----:B0-----:R-:W-:-:S04]  /*e620*/  @P3 LOP3.LUT R7, R7, R6, RZ, 0x3c, !PT ;  /* 0x0000000607073212 */ /* 0x001fc800078e3cff */
[----:B------:R-:W-:-:S04]  /*e630*/  @P3 LOP3.LUT R6, R7, R6, RZ, 0x3c, !PT ;  /* 0x0000000607063212 */ /* 0x000fc800078e3cff */
[----:B------:R-:W-:-:S05]  /*e640*/  @P3 LOP3.LUT R7, R7, R6, RZ, 0x3c, !PT ;  /* 0x0000000607073212 */ /* 0x000fca00078e3cff */
[----:B------:R3:W2:Y:S04]  /*e650*/  @P3 LDG.E.U8 R237, desc[UR40][R6.64] ;  /* 0x0000002806ed3981 */ /* 0x0006a8000c1e1100 */
[----:B------:R-:W4:Y:S01]  /*e660*/  LDL R7, [R1+0x5e0] ;  /* 0x0005e00001077983 */ /* 0x000f220000100800 */
[----:B------:R-:W-:Y:S01]  /*e670*/  PRMT R236, RZ, 0x7610, R236 ;  /* 0x00007610ffec7816 */ /* 0x000fe200000000ec */
[----:B---3--:R-:W-:Y:S01]  /*e680*/  @P4 IMAD.MOV.U32 R6, RZ, RZ, R5 ;  /* 0x000000ffff064224 */ /* 0x008fe200078e0005 */
[----:B------:R-:W-:Y:S01]  /*e690*/  ISETP.GT.AND P0, PT, R180, 0x49, PT ;  /* 0x00000049b400780c */ /* 0x000fe20003f04270 */
[----:B------:R-:W3:Y:S04]  /*e6a0*/  LDL R5, [R1+0x5bc] ;  /* 0x0005bc0001057983 */ /* 0x000ee80000100800 */
[----:B----4-:R0:W4:Y:S04]  /*e6b0*/  @P4 LDG.E.U8 R236, desc[UR40][R6.64] ;  /* 0x0000002806ec4981 */ /* 0x010128000c1e1100 */
[----:B------:R-:W0:Y:S04]  /*e6c0*/  LDL R6, [R1+0x5d8] ;  /* 0x0005d80001067983 */ /* 0x000e280000100800 */
[----:B------:R-:W0:Y:S01]  /*e6d0*/  LDL R7, [R1+0x5dc] ;  /* 0x0005dc0001077983 */ /* 0x000e220000100800 */
[----:B------:R-:W-:-:S02]  /*e6e0*/  PRMT R235, RZ, 0x7610, R235 ;  /* 0x00007610ffeb7816 */ /* 0x000fc400000000eb */
[----:B0-----:R-:W-:-:S04]  /*e6f0*/  @P0 LOP3.LUT R7, R7, R6, RZ, 0x3c, !PT ;  /* 0x0000000607070212 */ /* 0x001fc800078e3cff */
[----:B------:R-:W-:-:S04]  /*e700*/  @P0 LOP3.LUT R6, R7, R6, RZ, 0x3c, !PT ;  /* 0x0000000607060212 */ /* 0x000fc800078e3cff */
[----:B------:R-:W-:-:S05]  /*e710*/  @P0 LOP3.LUT R7, R7, R6, RZ, 0x3c, !PT ;  /* 0x0000000607070212 */ /* 0x000fca00078e3cff */
[----:B------:R0:W4:Y:S04]  /*e720*/  @P0 LDG.E.U8 R235, desc[UR40][R6.64] ;  /* 0x0000002806eb0981 */ /* 0x000128000c1e1100 */
[----:B------:R-:W0:Y:S04]  /*e730*/  LDL R6, [R1+0x5d0] ;  /* 0x0005d00001067983 */ /* 0x000e280000100800 */
[----:B------:R-:W0:Y:S01]  /*e740*/  LDL R7, [R1+0x5d4] ;  /* 0x0005d40001077983 */ /* 0x000e220000100800 */
[C---:B------:R-:W-:Y:S02]  /*e750*/  ISETP.GT.AND P1, PT, R180.reuse, 0x4a, PT ;  /* 0x0000004ab400780c */ /* 0x040fe40003f24270 */
[----:B------:R-:W-:-:S02]  /*e760*/  ISETP.GT.AND P2, PT, R180, 0x4b, PT ;  /* 0x0000004bb400780c */ /* 0x000fc40003f44270 */
[----:B------:R-:W-:Y:S02]  /*e770*/  PRMT R234, RZ, 0x7610, R234 ;  /* 0x00007610ffea7816 */ /* 0x000fe400000000ea */
[----:B------:R-:W-:-:S07]  /*e780*/  PRMT R232, RZ, 0x7610, R232 ;  /* 0x00007610ffe87816 */ /* 0x000fce00000000e8 */
[----:B0-----:R-:W-:-:S04]  /*e790*/  @P1 LOP3.LUT R7, R7, R6, RZ, 0x3c, !PT ;  /* 0x0000000607071212 */ /* 0x001fc800078e3cff */
[----:B------:R-:W-:-:S04]  /*e7a0*/  @P1 LOP3.LUT R6, R7, R6, RZ, 0x3c, !PT ;  /* 0x0000000607061212 */ /* 0x000fc800078e3cff */
[----:B------:R-:W-:-:S05]  /*e7b0*/  @P1 LOP3.LUT R7, R7, R6, RZ, 0x3c, !PT ;  /* 0x0000000607071212 */ /* 0x000fca00078e3cff */
[----:B------:R0:W4:Y:S02]  /*e7c0*/  @P1 LDG.E.U8 R234, desc[UR40][R6.64] ;  /* 0x0000002806ea1981 */ /* 0x000124000c1e1100 */
[----:B0-----:R-:W-:Y:S02]  /*e7d0*/  @P2 IMAD.MOV.U32 R6, RZ, RZ, R0 ;  /* 0x000000ffff062224 */ /* 0x001fe400078e0000 */
[----:B------:R-:W-:Y:S01]  /*e7e0*/  @P2 IMAD.MOV.U32 R7, RZ, RZ, R152 ;  /* 0x000000ffff072224 */ /* 0x000fe200078e0098 */
[----:B------:R-:W-:Y:S01]  /*e7f0*/  ISETP.GT.AND P0, PT, R180, 0x4c, PT ;  /* 0x0000004cb400780c */ /* 0x000fe20003f04270 */
[----:B------:R-:W2:Y:S04]  /*e800*/  LDL R152, [R1+0x5a8] ;  /* 0x0005a80001987983 */ /* 0x000ea80000100800 */
[----:B------:R0:W4:Y:S01]  /*e810*/  @P2 LDG.E.U8 R232, desc[UR40][R6.64] ;  /* 0x0000002806e82981 */ /* 0x000122000c1e1100 */
[----:B------:R-:W-:-:S02]  /*e820*/  PRMT R230, RZ, 0x7610, R230 ;  /* 0x00007610ffe67816 */ /* 0x000fc400000000e6 */
[----:B------:R-:W-:Y:S01]  /*e830*/  ISETP.GT.AND P1, PT, R180, 0x4d, PT ;  /* 0x0000004db400780c */ /* 0x000fe20003f24270 */
[----:B------:R-:W2:Y:S04]  /*e840*/  LDL R0, [R1+0x5ac] ;  /* 0x0005ac0001007983 */ /* 0x000ea80000100800 */
[----:B------:R-:W0:Y:S04]  /*e850*/  LDL R6, [R1+0x5c0] ;  /* 0x0005c00001067983 */ /* 0x000e280000100800 */
[----:B------:R-:W0:Y:S02]  /*e860*/  LDL R7, [R1+0x5c4] ;  /* 0x0005c40001077983 */ /* 0x000e240000100800 */
[----:B0-----:R-:W-:-:S04]  /*e870*/  @P0 LOP3.LUT R7, R7, R6, RZ, 0x3c, !PT ;  /* 0x0000000607070212 */ /* 0x001fc800078e3cff */
[----:B------:R-:W-:-:S04]  /*e880*/  @P0 LOP3.LUT R6, R7, R6, RZ, 0x3c, !PT ;  /* 0x0000000607060212 */ /* 0x000fc800078e3cff */
[----:B------:R-:W-:-:S05]  /*e890*/  @P0 LOP3.LUT R7, R7, R6, RZ, 0x3c, !PT ;  /* 0x0000000607070212 */ /* 0x000fca00078e3cff */
[----:B------:R3:W4:Y:S04]  /*e8a0*/  @P0 LDG.E.U8 R230, desc[UR40][R6.64] ;  /* 0x0000002806e60981 */ /* 0x000728000c1e1100 */
[----:B------:R-:W2:Y:S01]  /*e8b0*/  LDL R7, [R1+0x5b8] ;  /* 0x0005b80001077983 */ /* 0x000ea20000100800 */
[----:B------:R-:W-:Y:S01]  /*e8c0*/  PRMT R229, RZ, 0x7610, R229 ;  /* 0x00007610ffe57816 */ /* 0x000fe200000000e5 */
[----:B---3--:R-:W-:Y:S01]  /*e8d0*/  @P1 IMAD.MOV.U32 R6, RZ, RZ, R5 ;  /* 0x000000ffff061224 */ /* 0x008fe200078e0005 */
[C---:B------:R-:W-:Y:S01]  /*e8e0*/  ISETP.GT.AND P0, PT, R180.reuse, 0x4e, PT ;  /* 0x0000004eb400780c */ /* 0x040fe20003f04270 */
[----:B------:R-:W3:Y:S04]  /*e8f0*/  LDL R5, [R1+0x59c] ;  /* 0x00059c0001057983 */ /* 0x000ee80000100800 */
[----:B--2---:R0:W2:Y:S04]  /*e900*/  @P1 LDG.E.U8 R229, desc[UR40][R6.64] ;  /* 0x0000002806e51981 */ /* 0x0040a8000c1e1100 */
[----:B------:R-:W0:Y:S04]  /*e910*/  LDL R6, [R1+0x5b0] ;  /* 0x0005b00001067983 */ /* 0x000e280000100800 */
[----:B------:R-:W0:Y:S01]  /*e920*/  LDL R7, [R1+0x5b4] ;  /* 0x0005b40001077983 */ /* 0x000e220000100800 */
[----:B------:R-:W-:-:S02]  /*e930*/  ISETP.GT.AND P1, PT, R180, 0x4f, PT ;  /* 0x0000004fb400780c */ /* 0x000fc40003f24270 */
[----:B------:R-:W-:Y:S02]  /*e940*/  PRMT R227, RZ, 0x7610, R227 ;  /* 0x00007610ffe37816 */ /* 0x000fe400000000e3 */
        /* <DEDUP_REMOVED lines=11> */
[----:B------:R-:W-:Y:S01]  /*ea00*/  PRMT R233, RZ, 0x7610, R233 ;  /* 0x00007610ffe97816 */ /* 0x000fe200000000e9 */
[----:B------:R-:W4:Y:S04]  /*ea10*/  LDL R0, [R1+0x58c] ;  /* 0x00058c0001007983 */ /* 0x000f280000100800 */
[----:B------:R-:W0:Y:S04]  /*ea20*/  LDL R6, [R1+0x5a0] ;  /* 0x0005a00001067983 */ /* 0x000e280000100800 */
[----:B------:R-:W0:Y:S01]  /*ea30*/  LDL R7, [R1+0x5a4] ;  /* 0x0005a40001077983 */ /* 0x000e220000100800 */
[----:B------:R-:W-:-:S02]  /*ea40*/  ISETP.GT.AND P1, PT, R180, 0x51, PT ;  /* 0x00000051b400780c */ /* 0x000fc40003f24270 */
[----:B0-----:R-:W-:-:S04]  /*ea50*/  @P0 LOP3.LUT R7, R7, R6, RZ, 0x3c, !PT ;  /* 0x0000000607070212 */ /* 0x001fc800078e3cff */
[----:B------:R-:W-:-:S04]  /*ea60*/  @P0 LOP3.LUT R6, R7, R6, RZ, 0x3c, !PT ;  /* 0x0000000607060212 */ /* 0x000fc800078e3cff */
[----:B------:R-:W-:-:S05]  /*ea70*/  @P0 LOP3.LUT R7, R7, R6, RZ, 0x3c, !PT ;  /* 0x0000000607070212 */ /* 0x000fca00078e3cff */
[----:B------:R3:W2:Y:S04]  /*ea80*/  @P0 LDG.E.U8 R251, desc[UR40][R6.64] ;  /* 0x0000002806fb0981 */ /* 0x0006a8000c1e1100 */
[----:B------:R-:W4:Y:S01]  /*ea90*/  LDL R7, [R1+0x598] ;  /* 0x0005980001077983 */ /* 0x000f220000100800 */
[----:B---3--:R-:W-:Y:S01]  /*eaa0*/  @P1 IMAD.MOV.U32 R6, RZ, RZ, R5 ;  /* 0x000000ffff061224 */ /* 0x008fe200078e0005 */
[C---:B------:R-:W-:Y:S02]  /*eab0*/  ISETP.GT.AND P0, PT, R180.reuse, 0x52, PT ;  /* 0x00000052b400780c */ /* 0x040fe40003f04270 */
[----:B------:R-:W-:Y:S01]  /*eac0*/  PRMT R231, RZ, 0x7610, R231 ;  /* 0x00007610ffe77816 */ /* 0x000fe200000000e7 */
[----:B------:R-:W3:Y:S04]  /*ead0*/  LDL R5, [R1+0x57c] ;  /* 0x00057c0001057983 */ /* 0x000ee80000100800 */
[----:B----4-:R0:W4:Y:S04]  /*eae0*/  @P1 LDG.E.U8 R233, desc[UR40][R6.64] ;  /* 0x0000002806e91981 */ /* 0x010128000c1e1100 */
[----:B------:R-:W0:Y:S04]  /*eaf0*/  LDL R6, [R1+0x590] ;  /* 0x0005900001067983 */ /* 0x000e280000100800 */
[----:B------:R-:W0:Y:S01]  /*eb00*/  LDL R7, [R1+0x594] ;  /* 0x0005940001077983 */ /* 0x000e220000100800 */
[----:B------:R-:W-:-:S02]  /*eb10*/  ISETP.GT.AND P1, PT, R180, 0x53, PT ;  /* 0x00000053b400780c */ /* 0x000fc40003f24270 */
[----:B------:R-:W-:Y:S02]  /*eb20*/  PRMT R228, RZ, 0x7610, R228 ;  /* 0x00007610ffe47816 */ /* 0x000fe400000000e4 */
        /* <DEDUP_REMOVED lines=10> */
[----:B------:R-:W-:Y:S01]  /*ebd0*/  PRMT R224, RZ, 0x7610, R224 ;  /* 0x00007610ffe07816 */ /* 0x000fe200000000e0 */
[----:B------:R-:W2:Y:S04]  /*ebe0*/  LDL R0, [R1+0x56c] ;  /* 0x00056c0001007983 */ /* 0x000ea80000100800 */
[----:B------:R-:W0:Y:S04]  /*ebf0*/  LDL R6, [R1+0x580] ;  /* 0x0005800001067983 */ /* 0x000e280000100800 */
[----:B------:R-:W0:Y:S01]  /*ec00*/  LDL R7, [R1+0x584] ;  /* 0x0005840001077983 */ /* 0x000e220000100800 */
[----:B------:R-:W-:-:S02]  /*ec10*/  ISETP.GT.AND P1, PT, R180, 0x55, PT ;  /* 0x00000055b400780c */ /* 0x000fc40003f24270 */
[----:B0-----:R-:W-:-:S04]  /*ec20*/  @P0 LOP3.LUT R7, R7, R6, RZ, 0x3c, !PT ;  /* 0x0000000607070212 */ /* 0x001fc800078e3cff */
[----:B------:R-:W-:-:S04]  /*ec30*/  @P0 LOP3.LUT R6, R7, R6, RZ, 0x3c, !PT ;  /* 0x0000000607060212 */ /* 0x000fc800078e3cff */
[----:B------:R-:W-:-:S05]  /*ec40*/  @P0 LOP3.LUT R7, R7, R6, RZ, 0x3c, !PT ;  /* 0x0000000607070212 */ /* 0x000fca00078e3cff */
[----:B------:R3:W4:Y:S04]  /*ec50*/  @P0 LDG.E.U8 R225, desc[UR40][R6.64] ;  /* 0x0000002806e10981 */ /* 0x000728000c1e1100 */
[----:B------:R-:W2:Y:S01]  /*ec60*/  LDL R7, [R1+0x578] ;  /* 0x0005780001077983 */ /* 0x000ea20000100800 */
[----:B---3--:R-:W-:Y:S01]  /*ec70*/  @P1 IMAD.MOV.U32 R6, RZ, RZ, R5 ;  /* 0x000000ffff061224 */ /* 0x008fe200078e0005 */
[C---:B------:R-:W-:Y:S02]  /*ec80*/  ISETP.GT.AND P0, PT, R180.reuse, 0x56, PT ;  /* 0x00000056b400780c */ /* 0x040fe40003f04270 */
[----:B------:R-:W-:Y:S01]  /*ec90*/  PRMT R223, RZ, 0x7610, R223 ;  /* 0x00007610ffdf7816 */ /* 0x000fe200000000df */
[----:B------:R-:W3:Y:S04]  /*eca0*/  LDL R5, [R1+0x55c] ;  /* 0x00055c0001057983 */ /* 0x000ee80000100800 */
[----:B--2---:R0:W2:Y:S04]  /*ecb0*/  @P1 LDG.E.U8 R224, desc[UR40][R6.64] ;  /* 0x0000002806e01981 */ /* 0x0040a8000c1e1100 */
[----:B------:R-:W0:Y:S04]  /*ecc0*/  LDL R6, [R1+0x570] ;  /* 0x0005700001067983 */ /* 0x000e280000100800 */
[----:B------:R-:W0:Y:S01]  /*ecd0*/  LDL R7, [R1+0x574] ;  /* 0x0005740001077983 */ /* 0x000e220000100800 */
[----:B------:R-:W-:-:S02]  /*ece0*/  ISETP.GT.AND P1, PT, R180, 0x57, PT ;  /* 0x00000057b400780c */ /* 0x000fc40003f24270 */
        /* <DEDUP_REMOVED lines=68> */
[----:B------:R-:W-:-:S03]  /*f130*/  PRMT R163, RZ, 0x7610, R163 ;  /* 0x00007610ffa37816 */ /* 0x000fc600000000a3 */
[----:B------:R-:W4:Y:S04]  /*f140*/  LDL R0, [R1+0x50c] ;  /* 0x00050c0001007983 */ /* 0x000f280000100800 */
[----:B------:R-:W0:Y:S04]  /*f150*/  LDL R6, [R1+0x520] ;  /* 0x0005200001067983 */ /* 0x000e280000100800 */
[----:B------:R-:W0:Y:S02]  /*f160*/  LDL R7, [R1+0x524] ;  /* 0x0005240001077983 */ /* 0x000e240000100800 */
[----:B0-----:R-:W-:-:S04]  /*f170*/  @P0 LOP3.LUT R7, R7, R6, RZ, 0x3c, !PT ;  /* 0x0000000607070212 */ /* 0x001fc800078e3cff */
[----:B------:R-:W-:-:S04]  /*f180*/  @P0 LOP3.LUT R6, R7, R6, RZ, 0x3c, !PT ;  /* 0x0000000607060212 */ /* 0x000fc800078e3cff */
[----:B------:R-:W-:-:S05]  /*f190*/  @P0 LOP3.LUT R7, R7, R6, RZ, 0x3c, !PT ;  /* 0x0000000607070212 */ /* 0x000fca00078e3cff */
[----:B------:R-:W3:Y:S01]  /*f1a0*/  @P0 LDG.E.U8 R163, desc[UR40][R6.64] ;  /* 0x0000002806a30981 */ /* 0x000ee2000c1e1100 */
[C---:B------:R-:W-:Y:S02]  /*f1b0*/  ISETP.GT.AND P1, PT, R180.reuse, 0x61, PT ;  /* 0x00000061b400780c */ /* 0x040fe40003f24270 */
[----:B------:R-:W-:Y:S01]  /*f1c0*/  PRMT R221, RZ, 0x7610, R221 ;  /* 0x00007610ffdd7816 */ /* 0x000fe200000000dd */
[----:B---3--:R0:W-:Y:S04]  /*f1d0*/  STL [R1+0x10], R163 ;  /* 0x000010a301007387 */ /* 0x0081e80000100800 */
[----:B0-----:R-:W3:Y:S04]  /*f1e0*/  LDL.LU R163, [R1+0x8d0] ;  /* 0x0008d00001a37983 */ /* 0x001ee80000300800 */
[----:B------:R-:W2:Y:S02]  /*f1f0*/  LDL R7, [R1+0x518] ;  /* 0x0005180001077983 */ /* 0x000ea40000100800 */
[----:B------:R-:W-:Y:S01]  /*f200*/  @P1 IMAD.MOV.U32 R6, RZ, RZ, R5 ;  /* 0x000000ffff061224 */ /* 0x000fe200078e0005 */
[----:B------:R-:W-:-:S02]  /*f210*/  ISETP.GT.AND P0, PT, R180, 0x62, PT ;  /* 0x00000062b400780c */ /* 0x000fc40003f04270 */
        /* <DEDUP_REMOVED lines=11> */
[----:B----4-:R-:W-:Y:S02]  /*f2d0*/  @P1 IMAD.MOV.U32 R6, RZ, RZ, R0 ;  /* 0x000000ffff061224 */ /* 0x010fe400078e0000 */
        /* <DEDUP_REMOVED lines=99> */
[----:B------:R-:W-:Y:S02]  /*f910*/  ISETP.GT.AND P1, PT, R180, 0x71, PT ;  /* 0x00000071b400780c */ /* 0x000fe40003f24270 */
[----:B------:R-:W-:Y:S01]  /*f920*/  PRMT R169, RZ, 0x7610, R169 ;  /* 0x00007610ffa97816 */ /* 0x000fe200000000a9 */
[----:B---3--:R0:W-:Y:S04]  /*f930*/  STL [R1+0x18], R168 ;  /* 0x000018a801007387 */ /* 0x0081e80000100800 */
[----:B0-----:R-:W3:Y:S04]  /*f940*/  LDL.LU R168, [R1+0x8cc] ;  /* 0x0008cc0001a87983 */ /* 0x001ee80000300800 */
[----:B------:R-:W2:Y:S02]  /*f950*/  LDL R7, [R1+0x498] ;  /* 0x0004980001077983 */ /* 0x000ea40000100800 */
[----:B------:R-:W-:-:S02]  /*f960*/  @P1 IMAD.MOV.U32 R6, RZ, RZ, R5 ;  /* 0x000000ffff061224 */ /* 0x000fc400078e0005 */
[----:B------:R-:W3:Y:S04]  /*f970*/  LDL R5, [R1+0x47c] ;  /* 0x00047c0001057983 */ /* 0x000ee80000100800 */
[----:B--2---:R-:W2:Y:S01]  /*f980*/  @P1 LDG.E.U8 R169, desc[UR40][R6.64] ;  /* 0x0000002806a91981 */ /* 0x004ea2000c1e1100 */
[----:B------:R-:W-:-:S03]  /*f990*/  ISETP.GT.AND P0, PT, R180, 0x72, PT ;  /* 0x00000072b400780c */ /* 0x000fc60003f04270 */
[----:B--2---:R0:W-:Y:S04]  /*f9a0*/  STL [R1+0x14], R169 ;  /* 0x000014a901007387 */ /* 0x0041e80000100800 */
[----:B0-----:R-:W2:Y:S04]  /*f9b0*/  LDL.LU R169, [R1+0x8c8] ;  /* 0x0008c80001a97983 */ /* 0x001ea80000300800 */
[----:B------:R-:W4:Y:S04]  /*f9c0*/  LDL R6, [R1+0x490] ;  /* 0x0004900001067983 */ /* 0x000f280000100800 */
[----:B------:R-:W4:Y:S01]  /*f9d0*/  LDL R7, [R1+0x494] ;  /* 0x0004940001077983 */ /* 0x000f220000100800 */
[----:B------:R-:W-:-:S02]  /*f9e0*/  PRMT R153, RZ, 0x7610, R153 ;  /* 0x00007610ff997816 */ /* 0x000fc40000000099 */
[----:B----4-:R-:W-:-:S04]  /*f9f0*/  @P0 LOP3.LUT R7, R7, R6, RZ, 0x3c, !PT ;  /* 0x0000000607070212 */ /* 0x010fc800078e3cff */
[----:B------:R-:W-:-:S04]  /*fa00*/  @P0 LOP3.LUT R6, R7, R6, RZ, 0x3c, !PT ;  /* 0x0000000607060212 */ /* 0x000fc800078e3cff */
[----:B------:R-:W-:-:S05]  /*fa10*/  @P0 LOP3.LUT R7, R7, R6, RZ, 0x3c, !PT ;  /* 0x0000000607070212 */ /* 0x000fca00078e3cff */
[----:B------:R0:W4:Y:S01]  /*fa20*/  @P0 LDG.E.U8 R153, desc[UR40][R6.64] ;  /* 0x0000002806990981 */ /* 0x000122000c1e1100 */
[----:B------:R-:W-:Y:S02]  /*fa30*/  ISETP.GT.AND P1, PT, R180, 0x73, PT ;  /* 0x00000073b400780c */ /* 0x000fe40003f24270 */
[----:B0-----:R-:W-:Y:S01]  /*fa40*/  PRMT R6, RZ, 0x7610, R6 ;  /* 0x00007610ff067816 */ /* 0x001fe20000000006 */
[----:B----4-:R0:W-:Y:S10]  /*fa50*/  STL [R1+0xc], R153 ;  /* 0x00000c9901007387 */ /* 0x0101f40000100800 */
[----:B0-----:R-:W-:-:S02]  /*fa60*/  @P1 IMAD.MOV.U32 R153, RZ, RZ, R152 ;  /* 0x000000ffff991224 */ /* 0x001fc400078e0098 */
[----:B------:R-:W-:Y:S01]  /*fa70*/  @P1 IMAD.MOV.U32 R152, RZ, RZ, R0 ;  /* 0x000000ffff981224 */ /* 0x000fe200078e0000 */
[----:B------:R-:W-:Y:S01]  /*fa80*/  ISETP.GT.AND P0, PT, R180, 0x74, PT ;  /* 0x00000074b400780c */ /* 0x000fe20003f04270 */
[----:B------:R-:W4:Y:S04]  /*fa90*/  LDL R0, [R1+0x46c] ;  /* 0x00046c0001007983 */ /* 0x000f280000100800 */
[----:B------:R0:W2:Y:S04]  /*faa0*/  @P1 LDG.E.U8 R6, desc[UR40][R152.64] ;  /* 0x0000002898061981 */ /* 0x0000a8000c1e1100 */
[----:B------:R-:W0:Y:S04]  /*fab0*/  LDL R152, [R1+0x480] ;  /* 0x0004800001987983 */ /* 0x000e280000100800 */
[----:B------:R-:W0:Y:S01]  /*fac0*/  LDL R153, [R1+0x484] ;  /* 0x0004840001997983 */ /* 0x000e220000100800 */
[----:B------:R-:W-:-:S02]  /*fad0*/  PRMT R7, RZ, 0x7610, R7 ;  /* 0x00007610ff077816 */ /* 0x000fc40000000007 */
[----:B------:R-:W-:Y:S02]  /*fae0*/  ISETP.GT.AND P1, PT, R180, 0x75, PT ;  /* 0x00000075b400780c */ /* 0x000fe40003f24270 */
        /* <DEDUP_REMOVED lines=39> */
[----:B------:R-:W4:Y:S01]  /*fd60*/  LDL R153, [R1+0x450] ;  /* 0x0004500001997983 */ /* 0x000f220000100800 */
[----:B------:R-:W-:Y:S02]  /*fd70*/  ISETP.GT.AND P0, PT, R180, 0x7a, PT ;  /* 0x0000007ab400780c */ /* 0x000fe40003f04270 */
[----:B------:R-:W-:-:S11]  /*fd80*/  PRMT R169, RZ, 0x7610, R169 ;  /* 0x00007610ffa97816 */ /* 0x000fd600000000a9 */
[----:B---3--:R-:W-:-:S05]  /*fd90*/  @P0 IMAD.MOV.U32 R152, RZ, RZ, R5 ;  /* 0x000000ffff980224 */ /* 0x008fca00078e0005 */
[----:B----4-:R0:W3:Y:S04]  /*fda0*/  @P0 LDG.E.U8 R169, desc[UR40][R152.64] ;  /* 0x0000002898a90981 */ /* 0x0100e8000c1e1100 */
[----:B------:R-:W4:Y:S01]  /*fdb0*/  LDL R153, [R1+0x448] ;  /* 0x0004480001997983 */ /* 0x000f220000100800 */
[----:B------:R-:W-:Y:S02]  /*fdc0*/  ISETP.GT.AND P0, PT, R180, 0x7b, PT ;  /* 0x0000007bb400780c */ /* 0x000fe40003f04270 */
[----:B------:R-:W-:Y:S02]  /*fdd0*/  LOP3.LUT R207, R207, 0xffff, RZ, 0xc0, !PT ;  /* 0x0000ffffcfcf7812 */ /* 0x000fe400078ec0ff */
[----:B------:R-:W-:-:S04]  /*fde0*/  LOP3.LUT R170, R170, 0xffff, RZ, 0xc0, !PT ;  /* 0x0000ffffaaaa7812 */ /* 0x000fc800078ec0ff */
[--C-:B------:R-:W-:Y:S02]  /*fdf0*/  PRMT R5, R207, 0x3340, R170.reuse ;  /* 0x00003340cf057816 */ /* 0x100fe400000000aa */
[----:B------:R-:W-:-:S03]  /*fe00*/  PRMT R170, RZ, 0x7610, R170 ;  /* 0x00007610ffaa7816 */ /* 0x000fc600000000aa */
[----:B0-----:R-:W-:Y:S01]  /*fe10*/  @P0 IMAD.MOV.U32 R152, RZ, RZ, R0 ;  /* 0x000000ffff980224 */ /* 0x001fe200078e0000 */
[----:B------:R-:W-:Y:S01]  /*fe20*/  LOP3.LUT R206, R206, 0xffff, RZ, 0xc0, !PT ;  /* 0x0000ffffcece7812 */ /* 0x000fe200078ec0ff */
[----:B------:R-:W2:Y:S04]  /*fe30*/  LDL R0, [R1+0x434] ;  /* 0x0004340001007983 */ /* 0x000ea80000100800 */
[----:B----4-:R0:W4:Y:S04]  /*fe40*/  @P0 LDG.E.U8 R170, desc[UR40][R152.64] ;  /* 0x0000002898aa0981 */ /* 0x010128000c1e1100 */
[----:B------:R-:W0:Y:S04]  /*fe50*/  LDL R152, [R1+0x440] ;  /* 0x0004400001987983 */ /* 0x000e280000100800 */
[----:B------:R-:W0:Y:S01]  /*fe60*/  LDL R153, [R1+0x444] ;  /* 0x0004440001997983 */ /* 0x000e220000100800 */
[----:B------:R-:W-:-:S02]  /*fe70*/  ISETP.GT.AND P0, PT, R180, 0x7c, PT ;  /* 0x0000007cb400780c */ /* 0x000fc40003f04270 */
[----:B------:R-:W-:-:S04]  /*fe80*/  LOP3.LUT R171, R171, 0xffff, RZ, 0xc0, !PT ;  /* 0x0000ffffabab7812 */ /* 0x000fc800078ec0ff */
[--C-:B------:R-:W-:Y:S02]  /*fe90*/  PRMT R207, R206, 0x3340, R171.reuse ;  /* 0x00003340cecf7816 */ /* 0x100fe400000000ab */
[----:B------:R-:W-:-:S05]  /*fea0*/  PRMT R171, RZ, 0x7610, R171 ;  /* 0x00007610ffab7816 */ /* 0x000fca00000000ab */
[----:B0-----:R-:W-:-:S04]  /*feb0*/  @P0 LOP3.LUT R153, R153, R152, RZ, 0x3c, !PT ;  /* 0x0000009899990212 */ /* 0x001fc800078e3cff */
[----:B------:R-:W-:-:S04]  /*fec0*/  @P0 LOP3.LUT R152, R153, R152, RZ, 0x3c, !PT ;  /* 0x0000009899980212 */ /* 0x000fc800078e3cff */
[----:B------:R-:W-:-:S05]  /*fed0*/  @P0 LOP3.LUT R153, R153, R152, RZ, 0x3c, !PT ;  /* 0x0000009899990212 */ /* 0x000fca00078e3cff */
[----:B------:R0:W4:Y:S04]  /*fee0*/  @P0 LDG.E.U8 R171, desc[UR40][R152.64] ;  /* 0x0000002898ab0981 */ /* 0x000128000c1e1100 */
[----:B------:R-:W0:Y:S04]  /*fef0*/  LDL R152, [R1+0x438] ;  /* 0x0004380001987983 */ /* 0x000e280000100800 */
[----:B------:R-:W0:Y:S01]  /*ff00*/  LDL R153, [R1+0x43c] ;  /* 0x00043c0001997983 */ /* 0x000e220000100800 */
[----:B------:R-:W-:Y:S02]  /*ff10*/  ISETP.GT.AND P0, PT, R180, 0x7d, PT ;  /* 0x0000007db400780c */ /* 0x000fe40003f04270 */
[----:B------:R-:W-:-:S02]  /*ff20*/  LOP3.LUT R172, R172, 0xffff, RZ, 0xc0, !PT ;  /* 0x0000ffffacac7812 */ /* 0x000fc400078ec0ff */
[----:B------:R-:W-:-:S04]  /*ff30*/  LOP3.LUT R205, R205, 0xffff, RZ, 0xc0, !PT ;  /* 0x0000ffffcdcd7812 */ /* 0x000fc800078ec0ff */
[----:B------:R-:W-:Y:S02]  /*ff40*/  PRMT R206, R172, 0x3340, R205 ;  /* 0x00003340acce7816 */ /* 0x000fe400000000cd */
[----:B------:R-:W-:Y:S02]  /*ff50*/  PRMT R172, RZ, 0x7610, R172 ;  /* 0x00007610ffac7816 */ /* 0x000fe400000000ac */
[----:B------:R-:W-:Y:S02]  /*ff60*/  LOP3.LUT R204, R204, 0xffff, RZ, 0xc0, !PT ;  /* 0x0000ffffcccc7812 */ /* 0x000fe400078ec0ff */
[----:B------:R-:W-:Y:S02]  /*ff70*/  LOP3.LUT R203, R203, 0xffff, RZ, 0xc0, !PT ;  /* 0x0000ffffcbcb7812 */ /* 0x000fe400078ec0ff */
[----:B------:R-:W-:Y:S02]  /*ff80*/  LOP3.LUT R154, R154, 0xffff, RZ, 0xc0, !PT ;  /* 0x0000ffff9a9a7812 */ /* 0x000fe400078ec0ff */
[----:B------:R-:W-:-:S02]  /*ff90*/  LOP3.LUT R155, R155, 0xffff, RZ, 0xc0, !PT ;  /* 0x0000ffff9b9b7812 */ /* 0x000fc400078ec0ff */
[----:B------:R-:W-:Y:S02]  /*ffa0*/  LOP3.LUT R192, R192, 0xffff, RZ, 0xc0, !PT ;  /* 0x0000ffffc0c07812 */ /* 0x000fe400078ec0ff */
[----:B------:R-:W-:Y:S02]  /*ffb0*/  LOP3.LUT R193, R193, 0xffff, RZ, 0xc0, !PT ;  /* 0x0000ffffc1c17812 */ /* 0x000fe400078ec0ff */
[----:B------:R-:W-:Y:S02]  /*ffc0*/  PRMT R205, R204, 0x3340, R203 ;  /* 0x00003340cccd7816 */ /* 0x000fe400000000cb */
[----:B------:R-:W-:Y:S02]  /*ffd0*/  PRMT R204, R154, 0x3340, R155 ;  /* 0x000033409acc7816 */ /* 0x000fe4000000009b */
[----:B------:R-:W-:Y:S02]  /*ffe0*/  PRMT R154, R192, 0x3340, R193 ;  /* 0x00003340c09a7816 */ /* 0x000fe400000000c1 */
[----:B------:R-:W3:Y:S04]  /*fff0*/  LDL R192, [R1+0x428] ;  /* 0x0004280001c07983 */ /* 0x000ee80000100800 */
[----:B------:R-:W3:Y:S01]  /*10000*/  LDL R193, [R1+0x42c] ;  /* 0x00042c0001c17983 */ /* 0x000ee20000100800 */
[----:B0-----:R-:W-:-:S04]  /*10010*/  @P0 LOP3.LUT R153, R153, R152, RZ, 0x3c, !PT ;  /* 0x0000009899990212 */ /* 0x001fc800078e3cff */
[----:B------:R-:W-:-:S04]  /*10020*/  @P0 LOP3.LUT R152, R153, R152, RZ, 0x3c, !PT ;  /* 0x0000009899980212 */ /* 0x000fc800078e3cff */
[----:B------:R-:W-:-:S05]  /*10030*/  @P0 LOP3.LUT R153, R153, R152, RZ, 0x3c, !PT ;  /* 0x0000009899990212 */ /* 0x000fca00078e3cff */
[----:B------:R2:W4:Y:S04]  /*10040*/  @P0 LDG.E.U8 R172, desc[UR40][R152.64] ;  /* 0x0000002898ac0981 */ /* 0x000528000c1e1100 */
[----:B------:R-:W3:Y:S01]  /*10050*/  LDL R153, [R1+0x430] ;  /* 0x0004300001997983 */ /* 0x000ee20000100800 */
[----:B------:R-:W-:-:S13]  /*10060*/  ISETP.GT.AND P0, PT, R180, 0x7e, PT ;  /* 0x0000007eb400780c */ /* 0x000fda0003f04270 */
[----:B--2---:R-:W-:Y:S02]  /*10070*/  @P0 IMAD.MOV.U32 R152, RZ, RZ, R0 ;  /* 0x000000ffff980224 */ /* 0x004fe400078e0000 */
[----:B------:R-:W2:Y:S01]  /*10080*/  LDL R0, [R1+0x854] ;  /* 0x0008540001007983 */ /* 0x000ea20000100800 */
[----:B------:R-:W-:Y:S02]  /*10090*/  PRMT R203, RZ, 0x7610, R203 ;  /* 0x00007610ffcb7816 */ /* 0x000fe400000000cb */
[----:B------:R-:W-:Y:S02]  /*100a0*/  LOP3.LUT R199, R199, 0xffff, RZ, 0xc0, !PT ;  /* 0x0000ffffc7c77812 */ /* 0x000fe400078ec0ff */
[----:B------:R-:W-:Y:S02]  /*100b0*/  LOP3.LUT R200, R200, 0xffff, RZ, 0xc0, !PT ;  /* 0x0000ffffc8c87812 */ /* 0x000fe400078ec0ff */
[----:B------:R-:W-:Y:S02]  /*100c0*/  LOP3.LUT R201, R201, 0xffff, RZ, 0xc0, !PT ;  /* 0x0000ffffc9c97812 */ /* 0x000fe400078ec0ff */
[----:B------:R-:W-:-:S02]  /*100d0*/  LOP3.LUT R202, R202, 0xffff, RZ, 0xc0, !PT ;  /* 0x0000ffffcaca7812 */ /* 0x000fc400078ec0ff */
[----:B------:R-:W-:Y:S02]  /*100e0*/  PRMT R199, R199, 0x3340, R200 ;  /* 0x00003340c7c77816 */ /* 0x000fe400000000c8 */
[----:B------:R-:W-:-:S04]  /*100f0*/  PRMT R155, R201, 0x3340, R202 ;  /* 0x00003340c99b7816 */ /* 0x000fc800000000ca */
[----:B------:R-:W-:Y:S02]  /*10100*/  PRMT R155, R199, 0x5410, R155 ;  /* 0x00005410c79b7816 */ /* 0x000fe4000000009b */
[----:B------:R-:W-:Y:S02]  /*10110*/  PRMT R199, RZ, 0x7610, R199 ;  /* 0x00007610ffc77816 */ /* 0x000fe400000000c7 */
[----:B------:R-:W-:Y:S01]  /*10120*/  PRMT R154, R204, 0x5410, R154 ;  /* 0x00005410cc9a7816 */ /* 0x000fe2000000009a */
[----:B---3--:R0:W3:Y:S01]  /*10130*/  @P0 LDG.E.U8 R203, desc[UR40][R152.64] ;  /* 0x0000002898cb0981 */ /* 0x0080e2000c1e1100 */
[----:B------:R-:W-:-:S13]  /*10140*/  ISETP.GT.AND P0, PT, R180, 0x7f, PT ;  /* 0x0000007fb400780c */ /* 0x000fda0003f04270 */
[----:B------:R-:W-:-:S04]  /*10150*/  @P0 LOP3.LUT R193, R193, R192, RZ, 0x3c, !PT ;  /* 0x000000c0c1c10212 */ /* 0x000fc800078e3cff */
[----:B------:R-:W-:-:S04]  /*10160*/  @P0 LOP3.LUT R192, R193, R192, RZ, 0x3c, !PT ;  /* 0x000000c0c1c00212 */ /* 0x000fc800078e3cff */
[----:B------:R-:W-:-:S05]  /*10170*/  @P0 LOP3.LUT R193, R193, R192, RZ, 0x3c, !PT ;  /* 0x000000c0c1c10212 */ /* 0x000fca00078e3cff */
[----:B------:R-:W3:Y:S01]  /*10180*/  @P0 LDG.E.U8 R199, desc[UR40][R192.64] ;  /* 0x00000028c0c70981 */ /* 0x000ee2000c1e1100 */
[----:B0-----:R-:W-:Y:S02]  /*10190*/  PRMT R152, R5, 0x5410, R207 ;  /* 0x0000541005987816 */ /* 0x001fe400000000cf */
[----:B------:R-:W-:Y:S01]  /*101a0*/  PRMT R153, R206, 0x5410, R205 ;  /* 0x00005410ce997816 */ /* 0x000fe200000000cd */
[----:B------:R-:W-:Y:S06]  /*101b0*/  BAR.SYNC.DEFER_BLOCKING 0x0 ;  /* 0x0000000000007b1d */ /* 0x000fec0000010000 */
[----:B------:R-:W4:Y:S04]  /*101c0*/  LDL.LU R5, [R1+0x8c4] ;  /* 0x0008c40001057983 */ /* 0x000f280000300800 */
[----:B--2---:R0:W-:Y:S04]  /*101d0*/  STS.128 [R0+UR8], R152 ;  /* 0x0000009800007988 */ /* 0x0041e80008000c08 */
[----:B0-----:R-:W2:Y:S01]  /*101e0*/  LDL R0, [R1+0x878] ;  /* 0x0008780001007983 */ /* 0x001ea20000100800 */
[----:B------:R-:W-:-:S02]  /*101f0*/  LOP3.LUT R184, R184, 0xffff, RZ, 0xc0, !PT ;  /* 0x0000ffffb8b87812 */ /* 0x000fc400078ec0ff */
[----:B------:R-:W-:-:S04]  /*10200*/  LOP3.LUT R183, R183, 0xffff, RZ, 0xc0, !PT ;  /* 0x0000ffffb7b77812 */ /* 0x000fc800078ec0ff */
[----:B------:R-:W-:Y:S02]  /*10210*/  PRMT R152, R183, 0x3340, R184 ;  /* 0x00003340b7987816 */ /* 0x000fe400000000b8 */
[----:B------:R-:W0:Y:S01]  /*10220*/  S2R R184, SR_TID.X ;  /* 0x0000000000b87919 */ /* 0x000e220000002100 */
[----:B------:R-:W-:Y:S02]  /*10230*/  LOP3.LUT R181, R181, 0xffff, RZ, 0xc0, !PT ;  /* 0x0000ffffb5b57812 */ /* 0x000fe400078ec0ff */
[----:B------:R-:W-:Y:S02]  /*10240*/  LOP3.LUT R182, R182, 0xffff, RZ, 0xc0, !PT ;  /* 0x0000ffffb6b67812 */ /* 0x000fe400078ec0ff */
[----:B------:R-:W-:Y:S02]  /*10250*/  LOP3.LUT R185, R185, 0xffff, RZ, 0xc0, !PT ;  /* 0x0000ffffb9b97812 */ /* 0x000fe400078ec0ff */
[----:B------:R-:W-:Y:S02]  /*10260*/  LOP3.LUT R186, R186, 0xffff, RZ, 0xc0, !PT ;  /* 0x0000ffffbaba7812 */ /* 0x000fe400078ec0ff */
[----:B------:R-:W-:-:S02]  /*10270*/  LOP3.LUT R187, R187, 0xffff, RZ, 0xc0, !PT ;  /* 0x0000ffffbbbb7812 */ /* 0x000fc400078ec0ff */
[----:B------:R-:W-:Y:S02]  /*10280*/  LOP3.LUT R188, R188, 0xffff, RZ, 0xc0, !PT ;  /* 0x0000ffffbcbc7812 */ /* 0x000fe400078ec0ff */
        /* <DEDUP_REMOVED lines=8> */
[----:B------:R-:W-:Y:S02]  /*10310*/  PRMT R181, R181, 0x3340, R182 ;  /* 0x00003340b5b57816 */ /* 0x000fe400000000b6 */
[----:B------:R-:W-:Y:S02]  /*10320*/  PRMT R185, R185, 0x3340, R186 ;  /* 0x00003340b9b97816 */ /* 0x000fe400000000ba */
[----:B------:R-:W-:-:S02]  /*10330*/  PRMT R153, R187, 0x3340, R188 ;  /* 0x00003340bb997816 */ /* 0x000fc400000000bc */
[----:B------:R-:W-:Y:S02]  /*10340*/  PRMT R189, R189, 0x3340, R190 ;  /* 0x00003340bdbd7816 */ /* 0x000fe400000000be */
[----:B------:R-:W-:Y:S02]  /*10350*/  PRMT R154, R191, 0x3340, R194 ;  /* 0x00003340bf9a7816 */ /* 0x000fe400000000c2 */
[----:B------:R-:W-:Y:S02]  /*10360*/  PRMT R195, R195, 0x3340, R196 ;  /* 0x00003340c3c37816 */ /* 0x000fe400000000c4 */
[----:B------:R-:W-:Y:S02]  /*10370*/  PRMT R155, R197, 0x3340, R198 ;  /* 0x00003340c59b7816 */ /* 0x000fe400000000c6 */
[----:B------:R-:W-:Y:S02]  /*10380*/  PRMT R152, R181, 0x5410, R152 ;  /* 0x00005410b5987816 */ /* 0x000fe40000000098 */
[----:B------:R-:W-:-:S02]  /*10390*/  PRMT R153, R185, 0x5410, R153 ;  /* 0x00005410b9997816 */ /* 0x000fc40000000099 */
[----:B------:R-:W-:Y:S02]  /*103a0*/  PRMT R154, R189, 0x5410, R154 ;  /* 0x00005410bd9a7816 */ /* 0x000fe4000000009a */
[----:B------:R-:W-:Y:S02]  /*103b0*/  PRMT R155, R195, 0x5410, R155 ;  /* 0x00005410c39b7816 */ /* 0x000fe4000000009b */
[----:B------:R-:W-:Y:S02]  /*103c0*/  LOP3.LUT R176, R176, 0xffff, RZ, 0xc0, !PT ;  /* 0x0000ffffb0b07812 */ /* 0x000fe400078ec0ff */
[----:B------:R-:W-:Y:S02]  /*103d0*/  LOP3.LUT R177, R177, 0xffff, RZ, 0xc0, !PT ;  /* 0x0000ffffb1b17812 */ /* 0x000fe400078ec0ff */
[----:B------:R-:W-:Y:S02]  /*103e0*/  LOP3.LUT R157, R157, 0xffff, RZ, 0xc0, !PT ;  /* 0x0000ffff9d9d7812 */ /* 0x000fe400078ec0ff */
[----:B------:R-:W-:-:S02]  /*103f0*/  LOP3.LUT R165, R165, 0xffff, RZ, 0xc0, !PT ;  /* 0x0000ffffa5a57812 */ /* 0x000fc400078ec0ff */
[----:B------:R-:W-:Y:S02]  /*10400*/  PRMT R157, R157, 0x3340, R176 ;  /* 0x000033409d9d7816 */ /* 0x000fe400000000b0 */
[----:B------:R-:W-:Y:S02]  /*10410*/  LOP3.LUT R179, R179, 0xffff, RZ, 0xc0, !PT ;  /* 0x0000ffffb3b37812 */ /* 0x000fe400078ec0ff */
[----:B0-----:R-:W-:Y:S02]  /*10420*/  LOP3.LUT R184, R184, 0x7f, RZ, 0xc0, !PT ;  /* 0x0000007fb8b87812 */ /* 0x001fe400078ec0ff */
[----:B------:R-:W-:Y:S02]  /*10430*/  LOP3.LUT R178, R178, 0xffff, RZ, 0xc0, !PT ;  /* 0x0000ffffb2b27812 */ /* 0x000fe400078ec0ff */
[----:B------:R-:W-:Y:S02]  /*10440*/  ISETP.GE.AND P0, PT, R184, R180, PT ;  /* 0x000000b4b800720c */ /* 0x000fe40003f06270 */
[----:B------:R-:W-:Y:S01]  /*10450*/  PRMT R178, R179, 0x3340, R178 ;  /* 0x00003340b3b27816 */ /* 0x000fe200000000b2 */
[----:B--2---:R0:W-:Y:S04]  /*10460*/  STS.128 [R0+UR8], R152 ;  /* 0x0000009800007988 */ /* 0x0041e80008000c08 */
[----:B0-----:R-:W2:Y:S01]  /*10470*/  LDL.LU R0, [R1+0x3c] ;  /* 0x00003c0001007983 */ /* 0x001ea20000300800 */
[----:B------:R-:W-:-:S03]  /*10480*/  PRMT R152, R165, 0x3340, R177 ;  /* 0x00003340a5987816 */ /* 0x000fc600000000b1 */
[----:B------:R-:W3:Y:S04]  /*10490*/  LDL R176, [R1+0x874] ;  /* 0x0008740001b07983 */ /* 0x000ee80000100800 */
[----:B------:R-:W2:Y:S04]  /*104a0*/  LDL R177, [R1+0x40] ;  /* 0x0000400001b17983 */ /* 0x000ea80000100800 */
        /* <DEDUP_REMOVED lines=9> */
[----:B------:R-:W2:Y:S01]  /*10540*/  LDL R181, [R1+0x338] ;  /* 0x0003380001b57983 */ /* 0x000ea20000100800 */
        /* <DEDUP_REMOVED lines=19> */
[----:B----4-:R-:W-:Y:S02]  /*10680*/  PRMT R5, RZ, 0x7610, R5 ;  /* 0x00007610ff057816 */ /* 0x010fe40000000005 */
[----:B------:R-:W-:Y:S02]  /*10690*/  PRMT R175, RZ, 0x7610, R175 ;  /* 0x00007610ffaf7816 */ /* 0x000fe400000000af */
[----:B------:R-:W-:Y:S02]  /*106a0*/  PRMT R174, RZ, 0x7610, R174 ;  /* 0x00007610ffae7816 */ /* 0x000fe400000000ae */
[----:B------:R-:W-:Y:S02]  /*106b0*/  PRMT R173, RZ, 0x7610, R173 ;  /* 0x00007610ffad7816 */ /* 0x000fe400000000ad */
[----:B------:R-:W-:Y:S01]  /*106c0*/  PRMT R23, RZ, 0x7610, R23 ;  /* 0x00007610ff177816 */ /* 0x000fe20000000017 */
[----:B---3--:R2:W-:Y:S02]  /*106d0*/  STS.128 [R176+UR8], R152 ;  /* 0x00000098b0007988 */ /* 0x0085e40008000c08 */
[----:B--2---:R-:W-:-:S02]  /*106e0*/  @!P0 IMAD.MOV.U32 R152, RZ, RZ, R177 ;  /* 0x000000ffff988224 */ /* 0x004fc400078e00b1 */
[----:B------:R-:W-:-:S05]  /*106f0*/  @!P0 IMAD.MOV.U32 R153, RZ, RZ, R0 ;  /* 0x000000ffff998224 */ /* 0x000fca00078e0000 */
[----:B------:R0:W2:Y:S02]  /*10700*/  @!P0 LDG.E.U8 R5, desc[UR40][R152.64] ;  /* 0x0000002898058981 */ /* 0x0000a4000c1e1100 */
[----:B0-----:R-:W-:Y:S02]  /*10710*/  @!P0 IMAD.MOV.U32 R152, RZ, RZ, R180 ;  /* 0x000000ffff988224 */ /* 0x001fe400078e00b4 */
[----:B------:R-:W-:-:S05]  /*10720*/  @!P0 IMAD.MOV.U32 R153, RZ, RZ, R179 ;  /* 0x000000ffff998224 */ /* 0x000fca00078e00b3 */
[----:B------:R0:W3:Y:S02]  /*10730*/  @!P0 LDG.E.U8 R175, desc[UR40][R152.64] ;  /* 0x0000002898af8981 */ /* 0x0000e4000c1e1100 */
[----:B0-----:R-:W-:Y:S02]  /*10740*/  @!P0 IMAD.MOV.U32 R152, RZ, RZ, R190 ;  /* 0x000000ffff988224 */ /* 0x001fe400078e00be */
[----:B------:R-:W-:-:S05]  /*10750*/  @!P0 IMAD.MOV.U32 R153, RZ, RZ, R191 ;  /* 0x000000ffff998224 */ /* 0x000fca00078e00bf */
[----:B------:R0:W4:Y:S02]  /*10760*/  @!P0 LDG.E.U8 R174, desc[UR40][R152.64] ;  /* 0x0000002898ae8981 */ /* 0x000124000c1e1100 */
[----:B0-----:R-:W-:Y:S02]  /*10770*/  @!P0 IMAD.MOV.U32 R152, RZ, RZ, R186 ;  /* 0x000000ffff988224 */ /* 0x001fe400078e00ba */
[----:B------:R-:W-:-:S05]  /*10780*/  @!P0 IMAD.MOV.U32 R153, RZ, RZ, R187 ;  /* 0x000000ffff998224 */ /* 0x000fca00078e00bb */
[----:B------:R0:W3:Y:S04]  /*10790*/  @!P0 LDG.E.U8 R173, desc[UR40][R152.64] ;  /* 0x0000002898ad8981 */ /* 0x0000e8000c1e1100 */
[----:B------:R1:W-:Y:S01]  /*107a0*/  STL [R1+0x888], R0 ;  /* 0x0008880001007387 */ /* 0x0003e20000100800 */
[----:B0-----:R-:W-:Y:S02]  /*107b0*/  @!P0 IMAD.MOV.U32 R152, RZ, RZ, R184 ;  /* 0x000000ffff988224 */ /* 0x001fe400078e00b8 */
[----:B------:R-:W-:Y:S01]  /*107c0*/  @!P0 IMAD.MOV.U32 R153, RZ, RZ, R185 ;  /* 0x000000ffff998224 */ /* 0x000fe200078e00b9 */
[----:B-1----:R-:W-:-:S04]  /*107d0*/  PRMT R0, RZ, 0x7610, R0 ;  /* 0x00007610ff007816 */ /* 0x002fc80000000000 */
[----:B------:R0:W4:Y:S02]  /*107e0*/  @!P0 LDG.E.U8 R23, desc[UR40][R152.64] ;  /* 0x0000002898178981 */ /* 0x000124000c1e1100 */
[----:B0-----:R-:W-:Y:S02]  /*107f0*/  @!P0 IMAD.MOV.U32 R152, RZ, RZ, R181 ;  /* 0x000000ffff988224 */ /* 0x001fe400078e00b5 */
[----:B------:R-:W-:-:S05]  /*10800*/  @!P0 IMAD.MOV.U32 R153, RZ, RZ, R183 ;  /* 0x000000ffff998224 */ /* 0x000fca00078e00b7 */
[----:B------:R-:W4:Y:S04]  /*10810*/  @!P0 LDG.E.U8 R0, desc[UR40][R152.64] ;  /* 0x0000002898008981 */ /* 0x000f28000c1e1100 */
[----:B--2---:R-:W-:Y:S04]  /*10820*/  STL [R1+0x8a8], R5 ;  /* 0x0008a80501007387 */ /* 0x004fe80000100800 */
[----:B---3--:R0:W-:Y:S04]  /*10830*/  STL [R1+0x2c], R173 ;  /* 0x00002cad01007387 */ /* 0x0081e80000100800 */
[----:B0-----:R-:W2:Y:S04]  /*10840*/  LDL R173, [R1+0x2f4] ;  /* 0x0002f40001ad7983 */ /* 0x001ea80000100800 */
[----:B----4-:R0:W-:Y:S04]  /*10850*/  STL [R1+0x34], R0 ;  /* 0x0000340001007387 */ /* 0x0101e80000100800 */
[----:B------:R-:W3:Y:S04]  /*10860*/  LDL R181, [R1+0x870] ;  /* 0x0008700001b57983 */ /* 0x000ee80000100800 */
[----:B------:R-:W4:Y:S04]  /*10870*/  LDL R180, [R1+0x2b4] ;  /* 0x0002b40001b47983 */ /* 0x000f280000100800 */
[----:B------:R-:W2:Y:S04]  /*10880*/  LDL R179, [R1+0x2b8] ;  /* 0x0002b80001b37983 */ /* 0x000ea80000100800 */
[----:B------:R-:W4:Y:S04]  /*10890*/  LDL R177, [R1+0x274] ;  /* 0x0002740001b17983 */ /* 0x000f280000100800 */
[----:B------:R-:W4:Y:S04]  /*108a0*/  LDL R176, [R1+0x278] ;  /* 0x0002780001b07983 */ /* 0x000f280000100800 */
[----:B0-----:R-:W4:Y:S01]  /*108b0*/  LDL R0, [R1+0x2f8] ;  /* 0x0002f80001007983 */ /* 0x001f220000100800 */
[----:B------:R-:W-:-:S02]  /*108c0*/  LOP3.LUT R250, R250, 0xffff, RZ, 0xc0, !PT ;  /* 0x0000fffffafa7812 */ /* 0x000fc400078ec0ff */
[----:B------:R-:W-:Y:S01]  /*108d0*/  LOP3.LUT R249, R249, 0xffff, RZ, 0xc0, !PT ;  /* 0x0000fffff9f97812 */ /* 0x000fe200078ec0ff */
[----:B------:R0:W-:Y:S01]  /*108e0*/  STL [R1+0x24], R175 ;  /* 0x000024af01007387 */ /* 0x0001e20000100800 */
        /* <DEDUP_REMOVED lines=13> */
[----:B------:R-:W-:Y:S01]  /*109c0*/  LOP3.LUT R21, R21, 0xffff, RZ, 0xc0, !PT ;  /* 0x0000ffff15157812 */ /* 0x000fe200078ec0ff */
[----:B------:R1:W-:Y:S01]  /*109d0*/  STL [R1+0x28], R174 ;  /* 0x000028ae01007387 */ /* 0x0003e20000100800 */
[----:B------:R-:W-:Y:S02]  /*109e0*/  PRMT R249, R250, 0x3340, R249 ;  /* 0x00003340faf97816 */ /* 0x000fe400000000f9 */
[----:B------:R-:W-:Y:S01]  /*109f0*/  PRMT R247, R248, 0x3340, R247 ;  /* 0x00003340f8f77816 */ /* 0x000fe200000000f7 */
[----:B------:R1:W-:Y:S01]  /*10a00*/  STL [R1+0x30], R23 ;  /* 0x0000301701007387 */ /* 0x0003e20000100800 */
[----:B------:R-:W-:-:S02]  /*10a10*/  PRMT R245, R246, 0x3340, R245 ;  /* 0x00003340f6f57816 */ /* 0x000fc400000000f5 */
[----:B------:R-:W-:Y:S01]  /*10a20*/  PRMT R243, R244, 0x3340, R243 ;  /* 0x00003340f4f37816 */ /* 0x000fe200000000f3 */
[----:B0-----:R-:W4:Y:S01]  /*10a30*/  LDL R175, [R1+0x234] ;  /* 0x0002340001af7983 */ /* 0x001f220000100800 */
[----:B------:R-:W-:Y:S02]  /*10a40*/  PRMT R241, R242, 0x3340, R241 ;  /* 0x00003340f2f17816 */ /* 0x000fe400000000f1 */
[----:B------:R-:W-:Y:S01]  /*10a50*/  PRMT R208, R209, 0x3340, R208 ;  /* 0x00003340d1d07816 */ /* 0x000fe200000000d0 */
[----:B-1----:R-:W4:Y:S01]  /*10a60*/  LDL R174, [R1+0x1f4] ;  /* 0x0001f40001ae7983 */ /* 0x002f220000100800 */
[----:B------:R-:W-:Y:S02]  /*10a70*/  PRMT R17, R17, 0x3340, R22 ;  /* 0x0000334011117816 */ /* 0x000fe40000000016 */
[----:B------:R-:W-:Y:S02]  /*10a80*/  PRMT R23, R20, 0x3340, R21 ;  /* 0x0000334014177816 */ /* 0x000fe40000000015 */
[----:B------:R-:W-:-:S02]  /*10a90*/  PRMT R20, R249, 0x5410, R247 ;  /* 0x00005410f9147816 */ /* 0x000fc400000000f7 */
[----:B------:R-:W-:Y:S02]  /*10aa0*/  PRMT R21, R245, 0x5410, R243 ;  /* 0x00005410f5157816 */ /* 0x000fe400000000f3 */
[----:B------:R-:W-:Y:S02]  /*10ab0*/  PRMT R22, R241, 0x5410, R208 ;  /* 0x00005410f1167816 */ /* 0x000fe400000000d0 */
[----:B------:R-:W-:Y:S02]  /*10ac0*/  PRMT R23, R17, 0x5410, R23 ;  /* 0x0000541011177816 */ /* 0x000fe40000000017 */
[----:B------:R-:W-:Y:S01]  /*10ad0*/  PRMT R178, RZ, 0x7610, R178 ;  /* 0x00007610ffb27816 */ /* 0x000fe200000000b2 */
[----:B------:R-:W4:Y:S01]  /*10ae0*/  LDL R17, [R1+0x238] ;  /* 0x0002380001117983 */ /* 0x000f220000100800 */
[----:B------:R-:W-:-:S03]  /*10af0*/  PRMT R5, RZ, 0x7610, R5 ;  /* 0x00007610ff057816 */ /* 0x000fc60000000005 */
[----:B---3--:R2:W-:Y:S02]  /*10b00*/  STS.128 [R181+UR8], R20 ;  /* 0x00000014b5007988 */ /* 0x0085e40008000c08 */
[----:B--2---:R-:W-:Y:S01]  /*10b10*/  @!P0 IMAD.MOV.U32 R20, RZ, RZ, R179 ;  /* 0x000000ffff148224 */ /* 0x004fe200078e00b3 */
[----:B------:R-:W-:Y:S01]  /*10b20*/  PRMT R182, RZ, 0x7610, R182 ;  /* 0x00007610ffb67816 */ /* 0x000fe200000000b6 */
[----:B----4-:R-:W-:Y:S01]  /*10b30*/  @!P0 IMAD.MOV.U32 R21, RZ, RZ, R180 ;  /* 0x000000ffff158224 */ /* 0x010fe200078e00b4 */
[----:B------:R-:W2:Y:S04]  /*10b40*/  LDL R23, [R1+0x174] ;  /* 0x0001740001177983 */ /* 0x000ea80000100800 */
[----:B------:R0:W3:Y:S01]  /*10b50*/  @!P0 LDG.E.U8 R178, desc[UR40][R20.64] ;  /* 0x0000002814b28981 */ /* 0x0000e2000c1e1100 */
[----:B------:R-:W-:-:S03]  /*10b60*/  @!P0 IMAD.MOV.U32 R152, RZ, RZ, R0 ;  /* 0x000000ffff988224 */ /* 0x000fc600078e0000 */
[----:B------:R-:W4:Y:S01]  /*10b70*/  LDL R0, [R1+0x1f8] ;  /* 0x0001f80001007983 */ /* 0x000f220000100800 */
[----:B------:R-:W-:-:S03]  /*10b80*/  @!P0 IMAD.MOV.U32 R153, RZ, RZ, R173 ;  /* 0x000000ffff998224 */ /* 0x000fc600078e00ad */
[----:B------:R-:W2:Y:S01]  /*10b90*/  LDL R173, [R1+0x1b8] ;  /* 0x0001b80001ad7983 */ /* 0x000ea20000100800 */
[----:B0-----:R-:W-:Y:S02]  /*10ba0*/  @!P0 IMAD.MOV.U32 R20, RZ, RZ, R176 ;  /* 0x000000ffff148224 */ /* 0x001fe400078e00b0 */
[----:B------:R-:W-:Y:S01]  /*10bb0*/  @!P0 IMAD.MOV.U32 R21, RZ, RZ, R177 ;  /* 0x000000ffff158224 */ /* 0x000fe200078e00b1 */
[----:B------:R-:W3:Y:S04]  /*10bc0*/  @!P0 LDG.E.U8 R182, desc[UR40][R152.64] ;  /* 0x0000002898b68981 */ /* 0x000ee8000c1e1100 */
[----:B------:R0:W2:Y:S04]  /*10bd0*/  @!P0 LDG.E.U8 R5, desc[UR40][R20.64] ;  /* 0x0000002814058981 */ /* 0x0000a8000c1e1100 */
[----:B------:R-:W3:Y:S04]  /*10be0*/  LDL R22, [R1+0x178] ;  /* 0x0001780001167983 */ /* 0x000ee80000100800 */
[----:B------:R-:W3:Y:S01]  /*10bf0*/  LDL R152, [R1+0x1b4] ;  /* 0x0001b40001987983 */ /* 0x000ee20000100800 */
[----:B------:R-:W-:-:S02]  /*10c00*/  PRMT R2, RZ, 0x7610, R2 ;  /* 0x00007610ff027816 */ /* 0x000fc40000000002 */
[----:B------:R-:W-:Y:S01]  /*10c10*/  PRMT R3, RZ, 0x7610, R3 ;  /* 0x00007610ff037816 */ /* 0x000fe20000000003 */
[----:B0-----:R-:W-:Y:S02]  /*10c20*/  @!P0 IMAD.MOV.U32 R21, RZ, RZ, R175 ;  /* 0x000000ffff158224 */ /* 0x001fe400078e00af */
[----:B------:R-:W-:-:S05]  /*10c30*/  @!P0 IMAD.MOV.U32 R20, RZ, RZ, R17 ;  /* 0x000000ffff148224 */ /* 0x000fca00078e0011 */
[----:B------:R0:W3:Y:S02]  /*10c40*/  @!P0 LDG.E.U8 R2, desc[UR40][R20.64] ;  /* 0x0000002814028981 */ /* 0x0000e4000c1e1100 */
[----:B0-----:R-:W-:Y:S02]  /*10c50*/  @!P0 IMAD.MOV.U32 R21, RZ, RZ, R174 ;  /* 0x000000ffff158224 */ /* 0x001fe400078e00ae */
[----:B----4-:R-:W-:-:S05]  /*10c60*/  @!P0 IMAD.MOV.U32 R20, RZ, RZ, R0 ;  /* 0x000000ffff148224 */ /* 0x010fca00078e0000 */
[----:B------:R0:W4:Y:S04]  /*10c70*/  @!P0 LDG.E.U8 R3, desc[UR40][R20.64] ;  /* 0x0000002814038981 */ /* 0x000128000c1e1100 */
[----:B--2---:R1:W-:Y:S04]  /*10c80*/  STL [R1+0x8ac], R5 ;  /* 0x0008ac0501007387 */ /* 0x0043e80000100800 */
[----:B------:R-:W2:Y:S04]  /*10c90*/  LDL R17, [R1+0x134] ;  /* 0x0001340001117983 */ /* 0x000ea80000100800 */
[----:B-1----:R-:W4:Y:S01]  /*10ca0*/  LDL R5, [R1+0x138] ;  /* 0x0001380001057983 */ /* 0x002f220000100800 */
[----:B------:R-:W-:Y:S01]  /*10cb0*/  PRMT R4, RZ, 0x7610, R4 ;  /* 0x00007610ff047816 */ /* 0x000fe20000000004 */
[----:B0-----:R-:W-:-:S02]  /*10cc0*/  @!P0 IMAD.MOV.U32 R20, RZ, RZ, R173 ;  /* 0x000000ffff148224 */ /* 0x001fc400078e00ad */
[----:B---3--:R-:W-:-:S05]  /*10cd0*/  @!P0 IMAD.MOV.U32 R21, RZ, RZ, R152 ;  /* 0x000000ffff158224 */ /* 0x008fca00078e0098 */
[----:B------:R0:W3:Y:S01]  /*10ce0*/  @!P0 LDG.E.U8 R4, desc[UR40][R20.64] ;  /* 0x0000002814048981 */ /* 0x0000e2000c1e1100 */
[----:B------:R-:W-:Y:S01]  /*10cf0*/  PRMT R250, RZ, 0x7610, R250 ;  /* 0x00007610fffa7816 */ /* 0x000fe200000000fa */
[----:B0-----:R-:W-:Y:S02]  /*10d00*/  @!P0 IMAD.MOV.U32 R20, RZ, RZ, R22 ;  /* 0x000000ffff148224 */ /* 0x001fe400078e0016 */
[----:B------:R-:W-:-:S05]  /*10d10*/  @!P0 IMAD.MOV.U32 R21, RZ, RZ, R23 ;  /* 0x000000ffff158224 */ /* 0x000fca00078e0017 */
[----:B------:R2:W3:Y:S01]  /*10d20*/  @!P0 LDG.E.U8 R250, desc[UR40][R20.64] ;  /* 0x0000002814fa8981 */ /* 0x0004e2000c1e1100 */
[----:B------:R-:W-:-:S03]  /*10d30*/  PRMT R249, RZ, 0x7610, R249 ;  /* 0x00007610fff97816 */ /* 0x000fc600000000f9 */
[----:B------:R0:W-:Y:S04]  /*10d40*/  STL [R1+0x8b0], R2 ;  /* 0x0008b00201007387 */ /* 0x0001e80000100800 */
[----:B------:R-:W3:Y:S01]  /*10d50*/  LDL R0, [R1+0xf8] ;  /* 0x0000f80001007983 */ /* 0x000ee20000100800 */
[----:B--2---:R-:W-:Y:S02]  /*10d60*/  @!P0 IMAD.MOV.U32 R21, RZ, RZ, R17 ;  /* 0x000000ffff158224 */ /* 0x004fe400078e0011 */
[----:B----4-:R-:W-:-:S05]  /*10d70*/  @!P0 IMAD.MOV.U32 R20, RZ, RZ, R5 ;  /* 0x000000ffff148224 */ /* 0x010fca00078e0005 */
[----:B------:R-:W2:Y:S04]  /*10d80*/  @!P0 LDG.E.U8 R249, desc[UR40][R20.64] ;  /* 0x0000002814f98981 */ /* 0x000ea8000c1e1100 */
[----:B------:R-:W-:Y:S04]  /*10d90*/  STL [R1+0x8b4], R3 ;  /* 0x0008b40301007387 */ /* 0x000fe80000100800 */
[----:B0-----:R-:W4:Y:S04]  /*10da0*/  LDL R2, [R1+0xf4] ;  /* 0x0000f40001027983 */ /* 0x001f280000100800 */
[----:B---3--:R-:W-:Y:S04]  /*10db0*/  STL [R1+0x8b8], R4 ;  /* 0x0008b80401007387 */ /* 0x008fe80000100800 */
[----:B------:R-:W3:Y:S04]  /*10dc0*/  LDL R176, [R1+0xb4] ;  /* 0x0000b40001b07983 */ /* 0x000ee80000100800 */
[----:B------:R-:W3:Y:S04]  /*10dd0*/  LDL R175, [R1+0xb8] ;  /* 0x0000b80001af7983 */ /* 0x000ee80000100800 */
[----:B------:R0:W-:Y:S04]  /*10de0*/  STL [R1+0x20], R182 ;  /* 0x000020b601007387 */ /* 0x0001e80000100800 */
[----:B------:R-:W3:Y:S04]  /*10df0*/  LDL R174, [R1+0x74] ;  /* 0x0000740001ae7983 */ /* 0x000ee80000100800 */
[----:B------:R-:W3:Y:S04]  /*10e00*/  LDL R173, [R1+0x78] ;  /* 0x0000780001ad7983 */ /* 0x000ee80000100800 */
[----:B------:R-:W3:Y:S04]  /*10e10*/  LDL R152, [R1+0x82c] ;  /* 0x00082c0001987983 */ /* 0x000ee80000100800 */
[----:B------:R-:W3:Y:S04]  /*10e20*/  LDL.LU R183, [R1+0x8] ;  /* 0x0000080001b77983 */ /* 0x000ee80000300800 */
[----:B------:R-:W3:Y:S04]  /*10e30*/  LDL.LU R184, [R1+0x4] ;  /* 0x0000040001b87983 */ /* 0x000ee80000300800 */
[----:B0-----:R-:W3:Y:S04]  /*10e40*/  LDL.LU R182, [R1] ;  /* 0x0000000001b67983 */ /* 0x001ee80000300800 */
[----:B------:R-:W-:Y:S04]  /*10e50*/  STL [R1+0x8bc], R250 ;  /* 0x0008bcfa01007387 */ /* 0x000fe80000100800 */
[----:B------:R0:W-:Y:S04]  /*10e60*/  STL [R1+0x1c], R178 ;  /* 0x00001cb201007387 */ /* 0x0001e80000100800 */
[----:B------:R-:W3:Y:S04]  /*10e70*/  LDL R153, [R1+0x424] ;  /* 0x0004240001997983 */ /* 0x000ee80000100800 */
[----:B------:R-:W3:Y:S04]  /*10e80*/  LDL R23, [R1+0x3f0] ;  /* 0x0003f00001177983 */ /* 0x000ee80000100800 */
[----:B------:R-:W3:Y:S04]  /*10e90*/  LDL R22, [R1+0x3f4] ;  /* 0x0003f40001167983 */ /* 0x000ee80000100800 */
[----:B------:R-:W3:Y:S04]  /*10ea0*/  LDL R17, [R1+0x3ac] ;  /* 0x0003ac0001117983 */ /* 0x000ee80000100800 */
[----:B------:R-:W3:Y:S04]  /*10eb0*/  LDL R5, [R1+0x3b0] ;  /* 0x0003b00001057983 */ /* 0x000ee80000100800 */
[----:B--2---:R-:W-:Y:S04]  /*10ec0*/  STL [R1+0x8c0], R249 ;  /* 0x0008c0f901007387 */ /* 0x004fe80000100800 */
[----:B------:R-:W2:Y:S04]  /*10ed0*/  LDL R4, [R1+0x36c] ;  /* 0x00036c0001047983 */ /* 0x000ea80000100800 */
[----:B------:R-:W2:Y:S01]  /*10ee0*/  LDL R3, [R1+0x370] ;  /* 0x0003700001037983 */ /* 0x000ea20000100800 */
[----:B----4-:R-:W-:-:S03]  /*10ef0*/  @!P0 IMAD.MOV.U32 R21, RZ, RZ, R2 ;  /* 0x000000ffff158224 */ /* 0x010fc600078e0002 */
[----:B------:R-:W4:Y:S01]  /*10f00*/  LDL R2, [R1+0x32c] ;  /* 0x00032c0001027983 */ /* 0x000f220000100800 */
[----:B------:R-:W-:Y:S01]  /*10f10*/  PRMT R248, RZ, 0x7610, R248 ;  /* 0x00007610fff87816 */ /* 0x000fe200000000f8 */
[----:B------:R-:W-:Y:S01]  /*10f20*/  @!P0 IMAD.MOV.U32 R20, RZ, RZ, R0 ;  /* 0x000000ffff148224 */ /* 0x000fe200078e0000 */
[----:B------:R-:W-:Y:S01]  /*10f30*/  PRMT R247, RZ, 0x7610, R247 ;  /* 0x00007610fff77816 */ /* 0x000fe200000000f7 */
[----:B------:R-:W4:Y:S04]  /*10f40*/  LDL R0, [R1+0x330] ;  /* 0x0003300001007983 */ /* 0x000f280000100800 */
[----:B------:R3:W4:Y:S01]  /*10f50*/  @!P0 LDG.E.U8 R248, desc[UR40][R20.64] ;  /* 0x0000002814f88981 */ /* 0x000722000c1e1100 */
[----:B------:R-:W-:Y:S02]  /*10f60*/  PRMT R246, RZ, 0x7610, R246 ;  /* 0x00007610fff67816 */ /* 0x000fe400000000f6 */
[----:B------:R-:W-:Y:S01]  /*10f70*/  PRMT R245, RZ, 0x7610, R245 ;  /* 0x00007610fff57816 */ /* 0x000fe200000000f5 */
[----:B0-----:R-:W4:Y:S01]  /*10f80*/  LDL R178, [R1+0x86c] ;  /* 0x00086c0001b27983 */ /* 0x001f220000100800 */
[----:B------:R-:W-:-:S02]  /*10f90*/  PRMT R244, RZ, 0x7610, R244 ;  /* 0x00007610fff47816 */ /* 0x000fc400000000f4 */
[----:B------:R-:W-:Y:S01]  /*10fa0*/  PRMT R243, RZ, 0x7610, R243 ;  /* 0x00007610fff37816 */ /* 0x000fe200000000f3 */
[----:B------:R-:W4:Y:S01]  /*10fb0*/  LDL R177, [R1+0x2ac] ;  /* 0x0002ac0001b17983 */ /* 0x000f220000100800 */
[----:B---3--:R-:W-:Y:S02]  /*10fc0*/  @!P0 IMAD.MOV.U32 R20, RZ, RZ, R175 ;  /* 0x000000ffff148224 */ /* 0x008fe400078e00af */
[----:B------:R-:W-:Y:S01]  /*10fd0*/  @!P0 IMAD.MOV.U32 R21, RZ, RZ, R176 ;  /* 0x000000ffff158224 */ /* 0x000fe200078e00b0 */
[----:B------:R-:W-:Y:S01]  /*10fe0*/  PRMT R242, RZ, 0x7610, R242 ;  /* 0x00007610fff27816 */ /* 0x000fe200000000f2 */
[----:B------:R-:W3:Y:S04]  /*10ff0*/  LDL R176, [R1+0x22c] ;  /* 0x00022c0001b07983 */ /* 0x000ee80000100800 */
[----:B------:R0:W3:Y:S04]  /*11000*/  @!P0 LDG.E.U8 R247, desc[UR40][R20.64] ;  /* 0x0000002814f78981 */ /* 0x0000e8000c1e1100 */
[----:B------:R-:W3:Y:S01]  /*11010*/  LDL R175, [R1+0x230] ;  /* 0x0002300001af7983 */ /* 0x000ee20000100800 */
[----:B------:R-:W-:-:S02]  /*11020*/  PRMT R241, RZ, 0x7610, R241 ;  /* 0x00007610fff17816 */ /* 0x000fc400000000f1 */
[----:B------:R-:W-:Y:S01]  /*11030*/  LOP3.LUT R252, R252, 0xffff, RZ, 0xc0, !PT ;  /* 0x0000fffffcfc7812 */ /* 0x000fe200078ec0ff */
[----:B------:R-:W3:Y:S01]  /*11040*/  LDL R179, [R1+0xa4] ;  /* 0x0000a40001b37983 */ /* 0x000ee20000100800 */
[----:B0-----:R-:W-:Y:S02]  /*11050*/  @!P0 IMAD.MOV.U32 R20, RZ, RZ, R173 ;  /* 0x000000ffff148224 */ /* 0x001fe400078e00ad */
[----:B------:R-:W-:Y:S01]  /*11060*/  @!P0 IMAD.MOV.U32 R21, RZ, RZ, R174 ;  /* 0x000000ffff158224 */ /* 0x000fe200078e00ae */
[----:B------:R-:W-:Y:S01]  /*11070*/  LOP3.LUT R240, R240, 0xffff, RZ, 0xc0, !PT ;  /* 0x0000fffff0f07812 */ /* 0x000fe200078ec0ff */
[----:B------:R-:W3:Y:S04]  /*11080*/  LDL R174, [R1+0x1ac] ;  /* 0x0001ac0001ae7983 */ /* 0x000ee80000100800 */
[----:B------:R0:W3:Y:S01]  /*11090*/  @!P0 LDG.E.U8 R246, desc[UR40][R20.64] ;  /* 0x0000002814f68981 */ /* 0x0000e2000c1e1100 */
[----:B------:R-:W-:-:S02]  /*110a0*/  LOP3.LUT R239, R239, 0xffff, RZ, 0xc0, !PT ;  /* 0x0000ffffefef7812 */ /* 0x000fc400078ec0ff */
        /* <DEDUP_REMOVED lines=11> */
[----:B------:R-:W-:-:S05]  /*11160*/  @!P0 IMAD.MOV.U32 R21, RZ, RZ, R23 ;  /* 0x000000ffff158224 */ /* 0x000fca00078e0017 */
[----:B------:R0:W3:Y:S02]  /*11170*/  @!P0 LDG.E.U8 R244, desc[UR40][R20.64] ;  /* 0x0000002814f48981 */ /* 0x0000e4000c1e1100 */
[----:B0-----:R-:W-:Y:S02]  /*11180*/  @!P0 IMAD.MOV.U32 R20, RZ, RZ, R5 ;  /* 0x000000ffff148224 */ /* 0x001fe400078e0005 */
[----:B------:R-:W-:Y:S01]  /*11190*/  @!P0 IMAD.MOV.U32 R21, RZ, RZ, R17 ;  /* 0x000000ffff158224 */ /* 0x000fe200078e0011 */
[----:B------:R-:W3:Y:S04]  /*111a0*/  LDL R5, [R1+0x2b0] ;  /* 0x0002b00001057983 */ /* 0x000ee80000100800 */
[----:B------:R2:W3:Y:S02]  /*111b0*/  @!P0 LDG.E.U8 R243, desc[UR40][R20.64] ;  /* 0x0000002814f38981 */ /* 0x0004e4000c1e1100 */
[----:B--2---:R-:W-:-:S02]  /*111c0*/  @!P0 IMAD.MOV.U32 R21, RZ, RZ, R4 ;  /* 0x000000ffff158224 */ /* 0x004fc400078e0004 */
[----:B------:R-:W2:Y:S01]  /*111d0*/  LDL R4, [R1+0x26c] ;  /* 0x00026c0001047983 */ /* 0x000ea20000100800 */
[----:B------:R-:W-:-:S03]  /*111e0*/  @!P0 IMAD.MOV.U32 R20, RZ, RZ, R3 ;  /* 0x000000ffff148224 */ /* 0x000fc600078e0003 */
[----:B------:R-:W2:Y:S04]  /*111f0*/  LDL R3, [R1+0x270] ;  /* 0x0002700001037983 */ /* 0x000ea80000100800 */
[----:B------:R4:W2:Y:S02]  /*11200*/  @!P0 LDG.E.U8 R242, desc[UR40][R20.64] ;  /* 0x0000002814f28981 */ /* 0x0008a4000c1e1100 */
[----:B----4-:R-:W-:Y:S02]  /*11210*/  @!P0 IMAD.MOV.U32 R21, RZ, RZ, R2 ;  /* 0x000000ffff158224 */ /* 0x010fe400078e0002 */
[----:B------:R-:W4:Y:S01]  /*11220*/  LDL R2, [R1+0x1ec] ;  /* 0x0001ec0001027983 */ /* 0x000f220000100800 */
[----:B------:R-:W-:-:S03]  /*11230*/  @!P0 IMAD.MOV.U32 R20, RZ, RZ, R0 ;  /* 0x000000ffff148224 */ /* 0x000fc600078e0000 */
[----:B------:R-:W4:Y:S01]  /*11240*/  LDL R0, [R1+0x1f0] ;  /* 0x0001f00001007983 */ /* 0x000f220000100800 */
[----:B------:R-:W-:-:S03]  /*11250*/  LOP3.LUT R17, R183, 0xffff, RZ, 0xc0, !PT ;  /* 0x0000ffffb7117812 */ /* 0x000fc600078ec0ff */
[----:B------:R0:W4:Y:S01]  /*11260*/  @!P0 LDG.E.U8 R241, desc[UR40][R20.64] ;  /* 0x0000002814f18981 */ /* 0x000122000c1e1100 */
[----:B------:R-:W-:Y:S02]  /*11270*/  LOP3.LUT R234, R234, 0xffff, RZ, 0xc0, !PT ;  /* 0x0000ffffeaea7812 */ /* 0x000fe400078ec0ff */
[----:B------:R-:W-:Y:S02]  /*11280*/  LOP3.LUT R232, R232, 0xffff, RZ, 0xc0, !PT ;  /* 0x0000ffffe8e87812 */ /* 0x000fe400078ec0ff */
[----:B------:R-:W-:Y:S02]  /*11290*/  LOP3.LUT R230, R230, 0xffff, RZ, 0xc0, !PT ;  /* 0x0000ffffe6e67812 */ /* 0x000fe400078ec0ff */
[----:B------:R-:W-:Y:S02]  /*112a0*/  LOP3.LUT R229, R229, 0xffff, RZ, 0xc0, !PT ;  /* 0x0000ffffe5e57812 */ /* 0x000fe400078ec0ff */
[----:B0-----:R-:W-:Y:S02]  /*112b0*/  LOP3.LUT R20, R184, 0xffff, RZ, 0xc0, !PT ;  /* 0x0000ffffb8147812 */ /* 0x001fe400078ec0ff */
[----:B------:R-:W-:-:S02]  /*112c0*/  LOP3.LUT R21, R182, 0xffff, RZ, 0xc0, !PT ;  /* 0x0000ffffb6157812 */ /* 0x000fc400078ec0ff */
[----:B------:R-:W-:Y:S02]  /*112d0*/  LOP3.LUT R227, R227, 0xffff, RZ, 0xc0, !PT ;  /* 0x0000ffffe3e37812 */ /* 0x000fe400078ec0ff */
[----:B------:R-:W-:Y:S02]  /*112e0*/  LOP3.LUT R226, R226, 0xffff, RZ, 0xc0, !PT ;  /* 0x0000ffffe2e27812 */ /* 0x000fe400078ec0ff */
[----:B------:R-:W-:Y:S02]  /*112f0*/  PRMT R17, R17, 0x3340, R20 ;  /* 0x0000334011117816 */ /* 0x000fe40000000014 */
        /* <DEDUP_REMOVED lines=8> */
[----:B------:R-:W-:Y:S01]  /*11380*/  PRMT R21, R239, 0x5410, R21 ;  /* 0x00005410ef157816 */ /* 0x000fe20000000015 */
[----:B------:R-:W4:Y:S01]  /*11390*/  LDL R17, [R1+0x16c] ;  /* 0x00016c0001117983 */ /* 0x000f220000100800 */
[----:B------:R-:W-:-:S02]  /*113a0*/  PRMT R22, R235, 0x5410, R22 ;  /* 0x00005410eb167816 */ /* 0x000fc40000000016 */
[----:B------:R-:W-:Y:S02]  /*113b0*/  PRMT R23, R229, 0x5410, R23 ;  /* 0x00005410e5177816 */ /* 0x000fe40000000017 */
[----:B------:R-:W-:-:S03]  /*113c0*/  PRMT R237, RZ, 0x7610, R237 ;  /* 0x00007610ffed7816 */ /* 0x000fc600000000ed */
[----:B------:R0:W-:Y:S01]  /*113d0*/  STS.128 [R178+UR8], R20 ;  /* 0x00000014b2007988 */ /* 0x0001e20008000c08 */
[----:B------:R-:W-:Y:S02]  /*113e0*/  PRMT R229, RZ, 0x7610, R229 ;  /* 0x00007610ffe57816 */ /* 0x000fe400000000e5 */
[----:B------:R-:W-:Y:S01]  /*113f0*/  PRMT R227, RZ, 0x7610, R227 ;  /* 0x00007610ffe37816 */ /* 0x000fe200000000e3 */
[----:B0-----:R-:W-:Y:S01]  /*11400*/  @!P0 IMAD.MOV.U32 R21, RZ, RZ, R177 ;  /* 0x000000ffff158224 */ /* 0x001fe200078e00b1 */
[----:B------:R-:W4:Y:S04]  /*11410*/  LDL R178, [R1+0xac] ;  /* 0x0000ac0001b27983 */ /* 0x000f280000100800 */
[----:B------:R-:W4:Y:S01]  /*11420*/  LDL R177, [R1+0xb0] ;  /* 0x0000b00001b17983 */ /* 0x000f220000100800 */
[----:B---3--:R-:W-:Y:S01]  /*11430*/  @!P0 IMAD.MOV.U32 R20, RZ, RZ, R5 ;  /* 0x000000ffff148224 */ /* 0x008fe200078e0005 */
[----:B------:R-:W-:-:S02]  /*11440*/  PRMT R226, RZ, 0x7610, R226 ;  /* 0x00007610ffe27816 */ /* 0x000fc400000000e2 */
[----:B------:R-:W3:Y:S04]  /*11450*/  LDL R5, [R1+0x170] ;  /* 0x0001700001057983 */ /* 0x000ee80000100800 */
[----:B------:R2:W3:Y:S01]  /*11460*/  @!P0 LDG.E.U8 R237, desc[UR40][R20.64] ;  /* 0x0000002814ed8981 */ /* 0x0004e2000c1e1100 */
[----:B------:R-:W-:-:S03]  /*11470*/  PRMT R209, RZ, 0x7610, R209 ;  /* 0x00007610ffd17816 */ /* 0x000fc600000000d1 */
[----:B------:R-:W3:Y:S04]  /*11480*/  LDL R23, [R1+0x3e4] ;  /* 0x0003e40001177983 */ /* 0x000ee80000100800 */
[----:B------:R-:W3:Y:S01]  /*11490*/  LDL R22, [R1+0x3e8] ;  /* 0x0003e80001167983 */ /* 0x000ee20000100800 */
[----:B--2---:R-:W-:-:S03]  /*114a0*/  @!P0 IMAD.MOV.U32 R21, RZ, RZ, R4 ;  /* 0x000000ffff158224 */ /* 0x004fc600078e0004 */
[----:B------:R-:W2:Y:S01]  /*114b0*/  LDL R4, [R1+0x12c] ;  /* 0x00012c0001047983 */ /* 0x000ea20000100800 */
[----:B------:R-:W-:-:S03]  /*114c0*/  @!P0 IMAD.MOV.U32 R20, RZ, RZ, R3 ;  /* 0x000000ffff148224 */ /* 0x000fc600078e0003 */
[----:B------:R-:W2:Y:S04]  /*114d0*/  LDL R3, [R1+0x130] ;  /* 0x0001300001037983 */ /* 0x000ea80000100800 */
[----:B------:R0:W2:Y:S02]  /*114e0*/  @!P0 LDG.E.U8 R229, desc[UR40][R20.64] ;  /* 0x0000002814e58981 */ /* 0x0000a4000c1e1100 */
[----:B0-----:R-:W-:Y:S02]  /*114f0*/  @!P0 IMAD.MOV.U32 R20, RZ, RZ, R175 ;  /* 0x000000ffff148224 */ /* 0x001fe400078e00af */
[----:B------:R-:W-:Y:S01]  /*11500*/  @!P0 IMAD.MOV.U32 R21, RZ, RZ, R176 ;  /* 0x000000ffff158224 */ /* 0x000fe200078e00b0 */
[----:B------:R-:W2:Y:S04]  /*11510*/  LDL R175, [R1+0x70] ;  /* 0x0000700001af7983 */ /* 0x000ea80000100800 */
[----:B------:R4:W2:Y:S04]  /*11520*/  @!P0 LDG.E.U8 R227, desc[UR40][R20.64] ;  /* 0x0000002814e38981 */ /* 0x0008a8000c1e1100 */
[----:B------:R-:W2:Y:S01]  /*11530*/  LDL R176, [R1+0x6c] ;  /* 0x00006c0001b07983 */ /* 0x000ea20000100800 */
[----:B----4-:R-:W-:-:S03]  /*11540*/  @!P0 IMAD.MOV.U32 R21, RZ, RZ, R2 ;  /* 0x000000ffff158224 */ /* 0x010fc600078e0002 */
[----:B------:R-:W4:Y:S01]  /*11550*/  LDL R2, [R1+0xec] ;  /* 0x0000ec0001027983 */ /* 0x000f220000100800 */
[----:B------:R-:W-:-:S03]  /*11560*/  @!P0 IMAD.MOV.U32 R20, RZ, RZ, R0 ;  /* 0x000000ffff148224 */ /* 0x000fc600078e0000 */
[----:B------:R-:W4:Y:S04]  /*11570*/  LDL R0, [R1+0xf0] ;  /* 0x0000f00001007983 */ /* 0x000f280000100800 */
[----:B------:R0:W4:Y:S02]  /*11580*/  @!P0 LDG.E.U8 R226, desc[UR40][R20.64] ;  /* 0x0000002814e28981 */ /* 0x000124000c1e1100 */
[----:B0-----:R-:W-:Y:S02]  /*11590*/  @!P0 IMAD.MOV.U32 R20, RZ, RZ, R173 ;  /* 0x000000ffff148224 */ /* 0x001fe400078e00ad */
[----:B------:R-:W-:Y:S01]  /*115a0*/  @!P0 IMAD.MOV.U32 R21, RZ, RZ, R174 ;  /* 0x000000ffff158224 */ /* 0x000fe200078e00ae */
[----:B------:R-:W4:Y:S04]  /*115b0*/  LDL R173, [R1+0x828] ;  /* 0x0008280001ad7983 */ /* 0x000f280000100800 */
[----:B------:R-:W4:Y:S01]  /*115c0*/  LDL R174, [R1+0x824] ;  /* 0x0008240001ae7983 */ /* 0x000f220000100800 */
[----:B------:R-:W-:-:S03]  /*115d0*/  PRMT R207, RZ, 0x7610, R207 ;  /* 0x00007610ffcf7816 */ /* 0x000fc600000000cf */
[----:B------:R0:W4:Y:S01]  /*115e0*/  @!P0 LDG.E.U8 R209, desc[UR40][R20.64] ;  /* 0x0000002814d18981 */ /* 0x000122000c1e1100 */
[----:B------:R-:W-:Y:S01]  /*115f0*/  PRMT R205, RZ, 0x7610, R205 ;  /* 0x00007610ffcd7816 */ /* 0x000fe200000000cd */
[----:B0-----:R-:W-:Y:S02]  /*11600*/  @!P0 IMAD.MOV.U32 R21, RZ, RZ, R17 ;  /* 0x000000ffff158224 */ /* 0x001fe400078e0011 */
[----:B------:R-:W4:Y:S01]  /*11610*/  LDL R17, [R1+0x3a4] ;  /* 0x0003a40001117983 */ /* 0x000f220000100800 */
[----:B---3--:R-:W-:-:S03]  /*11620*/  @!P0 IMAD.MOV.U32 R20, RZ, RZ, R5 ;  /* 0x000000ffff148224 */ /* 0x008fc600078e0005 */
[----:B------:R-:W3:Y:S04]  /*11630*/  LDL R5, [R1+0x3a8] ;  /* 0x0003a80001057983 */ /* 0x000ee80000100800 */
[----:B------:R2:W3:Y:S02]  /*11640*/  @!P0 LDG.E.U8 R207, desc[UR40][R20.64] ;  /* 0x0000002814cf8981 */ /* 0x0004e4000c1e1100 */
[----:B--2---:R-:W-:Y:S02]  /*11650*/  @!P0 IMAD.MOV.U32 R21, RZ, RZ, R4 ;  /* 0x000000ffff158224 */ /* 0x004fe400078e0004 */
[----:B------:R-:W2:Y:S01]  /*11660*/  LDL R4, [R1+0x364] ;  /* 0x0003640001047983 */ /* 0x000ea20000100800 */
[----:B------:R-:W-:-:S03]  /*11670*/  @!P0 IMAD.MOV.U32 R20, RZ, RZ, R3 ;  /* 0x000000ffff148224 */ /* 0x000fc600078e0003 */
[----:B------:R-:W2:Y:S04]  /*11680*/  LDL R3, [R1+0x368] ;  /* 0x0003680001037983 */ /* 0x000ea80000100800 */
[----:B------:R4:W2:Y:S02]  /*11690*/  @!P0 LDG.E.U8 R205, desc[UR40][R20.64] ;  /* 0x0000002814cd8981 */ /* 0x0008a4000c1e1100 */
[----:B----4-:R-:W-:Y:S02]  /*116a0*/  @!P0 IMAD.MOV.U32 R21, RZ, RZ, R2 ;  /* 0x000000ffff158224 */ /* 0x010fe400078e0002 */
[----:B------:R-:W4:Y:S01]  /*116b0*/  LDL R2, [R1+0x324] ;  /* 0x0003240001027983 */ /* 0x000f220000100800 */
[----:B------:R-:W-:Y:S01]  /*116c0*/  PRMT R204, RZ, 0x7610, R204 ;  /* 0x00007610ffcc7816 */ /* 0x000fe200000000cc */
[----:B------:R-:W-:Y:S01]  /*116d0*/  @!P0 IMAD.MOV.U32 R20, RZ, RZ, R0 ;  /* 0x000000ffff148224 */ /* 0x000fe200078e0000 */
[----:B------:R-:W-:Y:S01]  /*116e0*/  PRMT R201, RZ, 0x7610, R201 ;  /* 0x00007610ffc97816 */ /* 0x000fe200000000c9 */
[----:B------:R-:W4:Y:S04]  /*116f0*/  LDL R0, [R1+0x328] ;  /* 0x0003280001007983 */ /* 0x000f280000100800 */
[----:B------:R0:W4:Y:S01]  /*11700*/  @!P0 LDG.E.U8 R204, desc[UR40][R20.64] ;  /* 0x0000002814cc8981 */ /* 0x000122000c1e1100 */
[----:B------:R-:W-:Y:S01]  /*11710*/  PRMT R200, RZ, 0x7610, R200 ;  /* 0x00007610ffc87816 */ /* 0x000fe200000000c8 */
[----:B0-----:R-:W-:-:S02]  /*11720*/  @!P0 IMAD.MOV.U32 R20, RZ, RZ, R177 ;  /* 0x000000ffff148224 */ /* 0x001fc400078e00b1 */
[----:B------:R-:W-:Y:S01]  /*11730*/  @!P0 IMAD.MOV.U32 R21, RZ, RZ, R178 ;  /* 0x000000ffff158224 */ /* 0x000fe200078e00b2 */
[----:B------:R-:W-:Y:S01]  /*11740*/  PRMT R236, RZ, 0x7610, R236 ;  /* 0x00007610ffec7816 */ /* 0x000fe200000000ec */
[----:B------:R-:W4:Y:S04]  /*11750*/  LDL R177, [R1+0x868] ;  /* 0x0008680001b17983 */ /* 0x000f280000100800 */
[----:B------:R0:W4:Y:S02]  /*11760*/  @!P0 LDG.E.U8 R201, desc[UR40][R20.64] ;  /* 0x0000002814c98981 */ /* 0x000124000c1e1100 */
[----:B0-----:R-:W-:Y:S02]  /*11770*/  @!P0 IMAD.MOV.U32 R20, RZ, RZ, R175 ;  /* 0x000000ffff148224 */ /* 0x001fe400078e00af */
[----:B------:R-:W-:Y:S01]  /*11780*/  @!P0 IMAD.MOV.U32 R21, RZ, RZ, R176 ;  /* 0x000000ffff158224 */ /* 0x000fe200078e00b0 */
[----:B------:R-:W-:Y:S01]  /*11790*/  PRMT R235, RZ, 0x7610, R235 ;  /* 0x00007610ffeb7816 */ /* 0x000fe200000000eb */
[----:B------:R-:W4:Y:S04]  /*117a0*/  LDL R176, [R1+0x224] ;  /* 0x0002240001b07983 */ /* 0x000f280000100800 */
[----:B------:R0:W4:Y:S01]  /*117b0*/  @!P0 LDG.E.U8 R200, desc[UR40][R20.64] ;  /* 0x0000002814c88981 */ /* 0x000122000c1e1100 */
[----:B------:R-:W-:-:S02]  /*117c0*/  PRMT R234, RZ, 0x7610, R234 ;  /* 0x00007610ffea7816 */ /* 0x000fc400000000ea */
[----:B------:R-:W-:Y:S01]  /*117d0*/  PRMT R232, RZ, 0x7610, R232 ;  /* 0x00007610ffe87816 */ /* 0x000fe200000000e8 */
[----:B------:R-:W4:Y:S01]  /*117e0*/  LDL R175, [R1+0x228] ;  /* 0x0002280001af7983 */ /* 0x000f220000100800 */
[----:B0-----:R-:W-:Y:S02]  /*117f0*/  @!P0 IMAD.MOV.U32 R20, RZ, RZ, R173 ;  /* 0x000000ffff148224 */ /* 0x001fe400078e00ad */
[----:B------:R-:W-:Y:S01]  /*11800*/  @!P0 IMAD.MOV.U32 R21, RZ, RZ, R174 ;  /* 0x000000ffff158224 */ /* 0x000fe200078e00ae */
[----:B------:R-:W4:Y:S04]  /*11810*/  LDL R173, [R1+0x2a4] ;  /* 0x0002a40001ad7983 */ /* 0x000f280000100800 */
[----:B------:R0:W4:Y:S04]  /*11820*/  @!P0 LDG.E.U8 R236, desc[UR40][R20.64] ;  /* 0x0000002814ec8981 */ /* 0x000128000c1e1100 */
[----:B------:R-:W4:Y:S01]  /*11830*/  LDL R174, [R1+0x2e4] ;  /* 0x0002e40001ae7983 */ /* 0x000f220000100800 */
[----:B0-----:R-:W-:-:S02]  /*11840*/  @!P0 IMAD.MOV.U32 R20, RZ, RZ, R22 ;  /* 0x000000ffff148224 */ /* 0x001fc400078e0016 */
[----:B------:R-:W-:-:S05]  /*11850*/  @!P0 IMAD.MOV.U32 R21, RZ, RZ, R23 ;  /* 0x000000ffff158224 */ /* 0x000fca00078e0017 */
[----:B------:R3:W4:Y:S02]  /*11860*/  @!P0 LDG.E.U8 R235, desc[UR40][R20.64] ;  /* 0x0000002814eb8981 */ /* 0x000724000c1e1100 */
[----:B---3--:R-:W-:Y:S02]  /*11870*/  @!P0 IMAD.MOV.U32 R20, RZ, RZ, R5 ;  /* 0x000000ffff148224 */ /* 0x008fe400078e0005 */
[----:B------:R-:W-:Y:S01]  /*11880*/  @!P0 IMAD.MOV.U32 R21, RZ, RZ, R17 ;  /* 0x000000ffff158224 */ /* 0x000fe200078e0011 */
[----:B------:R-:W3:Y:S04]  /*11890*/  LDL R5, [R1+0x264] ;  /* 0x0002640001057983 */ /* 0x000ee80000100800 */
[----:B------:R2:W3:Y:S04]  /*118a0*/  @!P0 LDG.E.U8 R234, desc[UR40][R20.64] ;  /* 0x0000002814ea8981 */ /* 0x0004e8000c1e1100 */
[----:B------:R-:W3:Y:S01]  /*118b0*/  LDL R17, [R1+0x2a8] ;  /* 0x0002a80001117983 */ /* 0x000ee20000100800 */
[----:B--2---:R-:W-:-:S03]  /*118c0*/  @!P0 IMAD.MOV.U32 R21, RZ, RZ, R4 ;  /* 0x000000ffff158224 */ /* 0x004fc600078e0004 */
[----:B------:R-:W2:Y:S01]  /*118d0*/  LDL R4, [R1+0x268] ;  /* 0x0002680001047983 */ /* 0x000ea20000100800 */
[----:B------:R-:W-:Y:S01]  /*118e0*/  @!P0 IMAD.MOV.U32 R20, RZ, RZ, R3 ;  /* 0x000000ffff148224 */ /* 0x000fe200078e0003 */
[----:B------:R-:W-:Y:S02]  /*118f0*/  LOP3.LUT R212, R212, 0xffff, RZ, 0xc0, !PT ;  /* 0x0000ffffd4d47812 */ /* 0x000fe400078ec0ff */
[----:B------:R-:W2:Y:S04]  /*11900*/  LDL R3, [R1+0x1e4] ;  /* 0x0001e40001037983 */ /* 0x000ea80000100800 */
[----:B------:R4:W2:Y:S02]  /*11910*/  @!P0 LDG.E.U8 R232, desc[UR40][R20.64] ;  /* 0x0000002814e88981 */ /* 0x0008a4000c1e1100 */
[----:B----4-:R-:W-:-:S02]  /*11920*/  @!P0 IMAD.MOV.U32 R21, RZ, RZ, R2 ;  /* 0x000000ffff158224 */ /* 0x010fc400078e0002 */
[----:B------:R-:W4:Y:S01]  /*11930*/  LDL R2, [R1+0x2e8] ;  /* 0x0002e80001027983 */ /* 0x000f220000100800 */
[----:B------:R-:W-:Y:S02]  /*11940*/  LOP3.LUT R210, R210, 0xffff, RZ, 0xc0, !PT ;  /* 0x0000ffffd2d27812 */ /* 0x000fe400078ec0ff */
[----:B------:R-:W-:Y:S02]  /*11950*/  LOP3.LUT R18, R18, 0xffff, RZ, 0xc0, !PT ;  /* 0x0000ffff12127812 */ /* 0x000fe400078ec0ff */
[----:B------:R-:W-:Y:S01]  /*11960*/  LOP3.LUT R19, R19, 0xffff, RZ, 0xc0, !PT ;  /* 0x0000ffff13137812 */ /* 0x000fe200078ec0ff */
[----:B------:R-:W-:Y:S01]  /*11970*/  @!P0 IMAD.MOV.U32 R20, RZ, RZ, R0 ;  /* 0x000000ffff148224 */ /* 0x000fe200078e0000 */
[----:B------:R-:W-:Y:S01]  /*11980*/  PRMT R23, R212, 0x3340, R210 ;  /* 0x00003340d4177816 */ /* 0x000fe200000000d2 */
[----:B------:R-:W2:Y:S01]  /*11990*/  LDL R0, [R1+0x1e8] ;  /* 0x0001e80001007983 */ /* 0x000ea20000100800 */
[----:B------:R-:W-:-:S04]  /*119a0*/  PRMT R18, R18, 0x3340, R19 ;  /* 0x0000334012127816 */ /* 0x000fc80000000013 */
[----:B------:R-:W-:Y:S02]  /*119b0*/  PRMT R23, R23, 0x5410, R18 ;  /* 0x0000541017177816 */ /* 0x000fe40000000012 */
[----:B------:R-:W-:Y:S02]  /*119c0*/  PRMT R167, RZ, 0x7610, R167 ;  /* 0x00007610ffa77816 */ /* 0x000fe400000000a7 */
[----:B------:R-:W-:Y:S01]  /*119d0*/  PRMT R166, RZ, 0x7610, R166 ;  /* 0x00007610ffa67816 */ /* 0x000fe200000000a6 */
[----:B----4-:R-:W-:Y:S02]  /*119e0*/  @!P0 IMAD.MOV.U32 R18, RZ, RZ, R2 ;  /* 0x000000ffff128224 */ /* 0x010fe400078e0002 */
[----:B------:R-:W4:Y:S01]  /*119f0*/  LDL R2, [R1+0x1a8] ;  /* 0x0001a80001027983 */ /* 0x000f220000100800 */
[----:B------:R-:W-:-:S03]  /*11a00*/  @!P0 IMAD.MOV.U32 R19, RZ, RZ, R174 ;  /* 0x000000ffff138224 */ /* 0x000fc600078e00ae */
[----:B------:R-:W4:Y:S04]  /*11a10*/  LDL R174, [R1+0x1a4] ;  /* 0x0001a40001ae7983 */ /* 0x000f280000100800 */
[----:B------:R3:W4:Y:S01]  /*11a20*/  @!P0 LDG.E.U8 R167, desc[UR40][R18.64] ;  /* 0x0000002812a78981 */ /* 0x000722000c1e1100 */
[----:B------:R-:W-:Y:S01]  /*11a30*/  PRMT R165, RZ, 0x7610, R165 ;  /* 0x00007610ffa57816 */ /* 0x000fe200000000a5 */
[----:B---3--:R-:W-:Y:S02]  /*11a40*/  @!P0 IMAD.MOV.U32 R18, RZ, RZ, R17 ;  /* 0x000000ffff128224 */ /* 0x008fe400078e0011 */
[----:B------:R-:W-:Y:S01]  /*11a50*/  @!P0 IMAD.MOV.U32 R19, RZ, RZ, R173 ;  /* 0x000000ffff138224 */ /* 0x000fe200078e00ad */
[----:B------:R-:W3:Y:S04]  /*11a60*/  LDL R17, [R1+0x168] ;  /* 0x0001680001117983 */ /* 0x000ee80000100800 */
[----:B------:R2:W3:Y:S04]  /*11a70*/  @!P0 LDG.E.U8 R166, desc[UR40][R18.64] ;  /* 0x0000002812a68981 */ /* 0x0004e8000c1e1100 */
[----:B------:R-:W3:Y:S01]  /*11a80*/  LDL R173, [R1+0x164] ;  /* 0x0001640001ad7983 */ /* 0x000ee20000100800 */
[----:B------:R-:W-:Y:S01]  /*11a90*/  PRMT R164, RZ, 0x7610, R164 ;  /* 0x00007610ffa47816 */ /* 0x000fe200000000a4 */
[----:B--2---:R-:W-:-:S02]  /*11aa0*/  @!P0 IMAD.MOV.U32 R18, RZ, RZ, R4 ;  /* 0x000000ffff128224 */ /* 0x004fc400078e0004 */
[----:B------:R-:W-:Y:S01]  /*11ab0*/  @!P0 IMAD.MOV.U32 R19, RZ, RZ, R5 ;  /* 0x000000ffff138224 */ /* 0x000fe200078e0005 */
[----:B------:R-:W2:Y:S04]  /*11ac0*/  LDL R4, [R1+0x128] ;  /* 0x0001280001047983 */ /* 0x000ea80000100800 */
[----:B------:R0:W2:Y:S04]  /*11ad0*/  @!P0 LDG.E.U8 R165, desc[UR40][R18.64] ;  /* 0x0000002812a58981 */ /* 0x0000a8000c1e1100 */
[----:B------:R-:W2:Y:S01]  /*11ae0*/  LDL R5, [R1+0x124] ;  /* 0x0001240001057983 */ /* 0x000ea20000100800 */
[----:B------:R-:W-:Y:S01]  /*11af0*/  PRMT R159, RZ, 0x7610, R159 ;  /* 0x00007610ff9f7816 */ /* 0x000fe2000000009f */
[----:B0-----:R-:W-:-:S02]  /*11b00*/  @!P0 IMAD.MOV.U32 R18, RZ, RZ, R175 ;  /* 0x000000ffff128224 */ /* 0x001fc400078e00af */
[----:B------:R-:W-:-:S05]  /*11b10*/  @!P0 IMAD.MOV.U32 R19, RZ, RZ, R176 ;  /* 0x000000ffff138224 */ /* 0x000fca00078e00b0 */
[----:B------:R0:W2:Y:S02]  /*11b20*/  @!P0 LDG.E.U8 R164, desc[UR40][R18.64] ;  /* 0x0000002812a48981 */ /* 0x0000a4000c1e1100 */
[----:B0-----:R-:W-:Y:S02]  /*11b30*/  @!P0 IMAD.MOV.U32 R18, RZ, RZ, R0 ;  /* 0x000000ffff128224 */ /* 0x001fe400078e0000 */
[----:B------:R-:W-:Y:S01]  /*11b40*/  @!P0 IMAD.MOV.U32 R19, RZ, RZ, R3 ;  /* 0x000000ffff138224 */ /* 0x000fe200078e0003 */
[----:B------:R-:W2:Y:S04]  /*11b50*/  LDL R0, [R1+0xe8] ;  /* 0x0000e80001007983 */ /* 0x000ea80000100800 */
[----:B------:R-:W2:Y:S04]  /*11b60*/  LDL R3, [R1+0xe4] ;  /* 0x0000e40001037983 */ /* 0x000ea80000100800 */
[----:B------:R4:W2:Y:S02]  /*11b70*/  @!P0 LDG.E.U8 R159, desc[UR40][R18.64] ;  /* 0x00000028129f8981 */ /* 0x0008a4000c1e1100 */
[----:B----4-:R-:W-:-:S02]  /*11b80*/  @!P0 IMAD.MOV.U32 R18, RZ, RZ, R2 ;  /* 0x000000ffff128224 */ /* 0x010fc400078e0002 */
[----:B------:R-:W4:Y:S01]  /*11b90*/  LDL R2, [R1+0xa8] ;  /* 0x0000a80001027983 */ /* 0x000f220000100800 */
[----:B------:R-:W-:Y:S02]  /*11ba0*/  PRMT R230, RZ, 0x7610, R230 ;  /* 0x00007610ffe67816 */ /* 0x000fe400000000e6 */
[----:B------:R-:W-:Y:S01]  /*11bb0*/  LOP3.LUT R251, R251, 0xffff, RZ, 0xc0, !PT ;  /* 0x0000fffffbfb7812 */ /* 0x000fe200078ec0ff */
[----:B------:R-:W4:Y:S01]  /*11bc0*/  LDL.LU R182, [R1+0x10] ;  /* 0x0000100001b67983 */ /* 0x000f220000300800 */
[----:B------:R-:W-:Y:S02]  /*11bd0*/  LOP3.LUT R233, R233, 0xffff, RZ, 0xc0, !PT ;  /* 0x0000ffffe9e97812 */ /* 0x000fe400078ec0ff */
[----:B------:R-:W-:Y:S01]  /*11be0*/  LOP3.LUT R231, R231, 0xffff, RZ, 0xc0, !PT ;  /* 0x0000ffffe7e77812 */ /* 0x000fe200078ec0ff */
[----:B------:R0:W4:Y:S01]  /*11bf0*/  @!P0 LDG.E.U8 R230, desc[UR40][R20.64] ;  /* 0x0000002814e68981 */ /* 0x000122000c1e1100 */
[----:B------:R-:W-:Y:S02]  /*11c00*/  LOP3.LUT R228, R228, 0xffff, RZ, 0xc0, !PT ;  /* 0x0000ffffe4e47812 */ /* 0x000fe400078ec0ff */
[----:B------:R-:W-:Y:S01]  /*11c10*/  LOP3.LUT R225, R225, 0xffff, RZ, 0xc0, !PT ;  /* 0x0000ffffe1e17812 */ /* 0x000fe200078ec0ff */
[----:B------:R-:W4:Y:S01]  /*11c20*/  LDL R178, [R1+0x64] ;  /* 0x0000640001b27983 */ /* 0x000f220000100800 */
[----:B------:R-:W-:-:S02]  /*11c30*/  LOP3.LUT R224, R224, 0xffff, RZ, 0xc0, !PT ;  /* 0x0000ffffe0e07812 */ /* 0x000fc400078ec0ff */
[----:B------:R-:W-:Y:S02]  /*11c40*/  LOP3.LUT R223, R223, 0xffff, RZ, 0xc0, !PT ;  /* 0x0000ffffdfdf7812 */ /* 0x000fe400078ec0ff */
[----:B------:R-:W-:Y:S02]  /*11c50*/  LOP3.LUT R222, R222, 0xffff, RZ, 0xc0, !PT ;  /* 0x0000ffffdede7812 */ /* 0x000fe400078ec0ff */
[----:B------:R-:W-:Y:S02]  /*11c60*/  LOP3.LUT R220, R220, 0xffff, RZ, 0xc0, !PT ;  /* 0x0000ffffdcdc7812 */ /* 0x000fe400078ec0ff */
[----:B------:R-:W-:Y:S02]  /*11c70*/  LOP3.LUT R218, R218, 0xffff, RZ, 0xc0, !PT ;  /* 0x0000ffffdada7812 */ /* 0x000fe400078ec0ff */
[----:B------:R-:W-:Y:S02]  /*11c80*/  LOP3.LUT R216, R216, 0xffff, RZ, 0xc0, !PT ;  /* 0x0000ffffd8d87812 */ /* 0x000fe400078ec0ff */
[----:B------:R-:W-:Y:S01]  /*11c90*/  LOP3.LUT R214, R214, 0xffff, RZ, 0xc0, !PT ;  /* 0x0000ffffd6d67812 */ /* 0x000fe200078ec0ff */
[----:B------:R-:W-:Y:S01]  /*11ca0*/  @!P0 IMAD.MOV.U32 R19, RZ, RZ, R174 ;  /* 0x000000ffff138224 */ /* 0x000fe200078e00ae */
[----:B------:R-:W-:Y:S01]  /*11cb0*/  PRMT R233, R251, 0x3340, R233 ;  /* 0x00003340fbe97816 */ /* 0x000fe200000000e9 */
[----:B------:R-:W4:Y:S01]  /*11cc0*/  LDL R175, [R1+0x820] ;  /* 0x0008200001af7983 */ /* 0x000f220000100800 */
[----:B0-----:R-:W-:-:S02]  /*11cd0*/  PRMT R20, R231, 0x3340, R228 ;  /* 0x00003340e7147816 */ /* 0x001fc400000000e4 */
[----:B------:R-:W-:Y:S01]  /*11ce0*/  PRMT R224, R225, 0x3340, R224 ;  /* 0x00003340e1e07816 */ /* 0x000fe200000000e0 */
[----:B------:R-:W4:Y:S01]  /*11cf0*/  LDL R176, [R1+0x420] ;  /* 0x0004200001b07983 */ /* 0x000f220000100800 */
[----:B------:R-:W-:Y:S02]  /*11d00*/  PRMT R21, R223, 0x3340, R222 ;  /* 0x00003340df157816 */ /* 0x000fe400000000de */
[----:B------:R-:W-:Y:S01]  /*11d10*/  PRMT R218, R220, 0x3340, R218 ;  /* 0x00003340dcda7816 */ /* 0x000fe200000000da */
[----:B------:R-:W4:Y:S01]  /*11d20*/  LDL R174, [R1+0x3dc] ;  /* 0x0003dc0001ae7983 */ /* 0x000f220000100800 */
[----:B------:R-:W-:Y:S02]  /*11d30*/  PRMT R22, R216, 0x3340, R214 ;  /* 0x00003340d8167816 */ /* 0x000fe400000000d6 */
[----:B------:R-:W-:Y:S02]  /*11d40*/  PRMT R20, R233, 0x5410, R20 ;  /* 0x00005410e9147816 */ /* 0x000fe40000000014 */
[----:B------:R-:W-:-:S02]  /*11d50*/  PRMT R21, R224, 0x5410, R21 ;  /* 0x00005410e0157816 */ /* 0x000fc40000000015 */
[----:B------:R-:W-:-:S05]  /*11d60*/  PRMT R22, R218, 0x5410, R22 ;  /* 0x00005410da167816 */ /* 0x000fca0000000016 */
[----:B------:R0:W-:Y:S01]  /*11d70*/  STS.128 [R177+UR8], R20 ;  /* 0x00000014b1007988 */ /* 0x0001e20008000c08 */
[----:B------:R-:W-:Y:S02]  /*11d80*/  PRMT R158, RZ, 0x7610, R158 ;  /* 0x00007610ff9e7816 */ /* 0x000fe4000000009e */
[----:B------:R-:W-:-:S04]  /*11d90*/  PRMT R157, RZ, 0x7610, R157 ;  /* 0x00007610ff9d7816 */ /* 0x000fc8000000009d */
[----:B------:R3:W4:Y:S04]  /*11da0*/  @!P0 LDG.E.U8 R158, desc[UR40][R18.64] ;  /* 0x00000028129e8981 */ /* 0x000728000c1e1100 */
[----:B0-----:R-:W4:Y:S01]  /*11db0*/  LDL R177, [R1+0x68] ;  /* 0x0000680001b17983 */ /* 0x001f220000100800 */
[----:B---3--:R-:W-:Y:S02]  /*11dc0*/  @!P0 IMAD.MOV.U32 R18, RZ, RZ, R17 ;  /* 0x000000ffff128224 */ /* 0x008fe400078e0011 */
[----:B------:R-:W-:Y:S01]  /*11dd0*/  @!P0 IMAD.MOV.U32 R19, RZ, RZ, R173 ;  /* 0x000000ffff138224 */ /* 0x000fe200078e00ad */
[----:B------:R-:W-:Y:S01]  /*11de0*/  PRMT R156, RZ, 0x7610, R156 ;  /* 0x00007610ff9c7816 */ /* 0x000fe2000000009c */
[----:B------:R-:W3:Y:S04]  /*11df0*/  LDL R173, [R1+0x3e0] ;  /* 0x0003e00001ad7983 */ /* 0x000ee80000100800 */
[----:B------:R2:W3:Y:S04]  /*11e00*/  @!P0 LDG.E.U8 R157, desc[UR40][R18.64] ;  /* 0x00000028129d8981 */ /* 0x0004e8000c1e1100 */
[----:B------:R-:W3:Y:S01]  /*11e10*/  LDL R17, [R1+0x39c] ;  /* 0x00039c0001117983 */ /* 0x000ee20000100800 */
[----:B------:R-:W-:Y:S01]  /*11e20*/  PRMT R155, RZ, 0x7610, R155 ;  /* 0x00007610ff9b7816 */ /* 0x000fe2000000009b */
[----:B--2---:R-:W-:-:S02]  /*11e30*/  @!P0 IMAD.MOV.U32 R18, RZ, RZ, R4 ;  /* 0x000000ffff128224 */ /* 0x004fc400078e0004 */
[----:B------:R-:W-:Y:S01]  /*11e40*/  @!P0 IMAD.MOV.U32 R19, RZ, RZ, R5 ;  /* 0x000000ffff138224 */ /* 0x000fe200078e0005 */
[----:B------:R-:W2:Y:S04]  /*11e50*/  LDL R4, [R1+0x35c] ;  /* 0x00035c0001047983 */ /* 0x000ea80000100800 */
[----:B------:R-:W2:Y:S04]  /*11e60*/  LDL R5, [R1+0x3a0] ;  /* 0x0003a00001057983 */ /* 0x000ea80000100800 */
[----:B------:R0:W2:Y:S02]  /*11e70*/  @!P0 LDG.E.U8 R156, desc[UR40][R18.64] ;  /* 0x00000028129c8981 */ /* 0x0000a4000c1e1100 */
[----:B0-----:R-:W-:-:S02]  /*11e80*/  @!P0 IMAD.MOV.U32 R18, RZ, RZ, R0 ;  /* 0x000000ffff128224 */ /* 0x001fc400078e0000 */
[----:B------:R-:W-:Y:S01]  /*11e90*/  @!P0 IMAD.MOV.U32 R19, RZ, RZ, R3 ;  /* 0x000000ffff138224 */ /* 0x000fe200078e0003 */
[----:B------:R-:W2:Y:S04]  /*11ea0*/  LDL R0, [R1+0x320] ;  /* 0x0003200001007983 */ /* 0x000ea80000100800 */
[----:B------:R-:W2:Y:S04]  /*11eb0*/  LDL R3, [R1+0x360] ;  /* 0x0003600001037983 */ /* 0x000ea80000100800 */
[----:B------:R4:W2:Y:S02]  /*11ec0*/  @!P0 LDG.E.U8 R155, desc[UR40][R18.64] ;  /* 0x00000028129b8981 */ /* 0x0008a4000c1e1100 */
[----:B----4-:R-:W-:-:S02]  /*11ed0*/  @!P0 IMAD.MOV.U32 R18, RZ, RZ, R2 ;  /* 0x000000ffff128224 */ /* 0x010fc400078e0002 */
[----:B------:R-:W4:Y:S01]  /*11ee0*/  LDL R2, [R1+0x31c] ;  /* 0x00031c0001027983 */ /* 0x000f220000100800 */
[----:B------:R-:W-:Y:S01]  /*11ef0*/  PRMT R238, RZ, 0x7610, R238 ;  /* 0x00007610ffee7816 */ /* 0x000fe200000000ee */
[----:B------:R-:W-:Y:S01]  /*11f00*/  @!P0 IMAD.MOV.U32 R19, RZ, RZ, R179 ;  /* 0x000000ffff138224 */ /* 0x000fe200078e00b3 */
[----:B------:R-:W-:-:S04]  /*11f10*/  PRMT R154, RZ, 0x7610, R154 ;  /* 0x00007610ff9a7816 */ /* 0x000fc8000000009a */
[----:B------:R0:W4:Y:S04]  /*11f20*/  @!P0 LDG.E.U8 R238, desc[UR40][R152.64] ;  /* 0x0000002898ee8981 */ /* 0x000128000c1e1100 */
[----:B------:R1:W4:Y:S01]  /*11f30*/  @!P0 LDG.E.U8 R154, desc[UR40][R18.64] ;  /* 0x00000028129a8981 */ /* 0x000322000c1e1100 */
[----:B0-----:R-:W-:Y:S01]  /*11f40*/  PRMT R153, RZ, 0x7610, R153 ;  /* 0x00007610ff997816 */ /* 0x001fe20000000099 */
[----:B-1----:R-:W-:Y:S01]  /*11f50*/  @!P0 IMAD.MOV.U32 R19, RZ, RZ, R178 ;  /* 0x000000ffff138224 */ /* 0x002fe200078e00b2 */
[----:B------:R-:W-:Y:S01]  /*11f60*/  PRMT R197, RZ, 0x7610, R197 ;  /* 0x00007610ffc57816 */ /* 0x000fe200000000c5 */
[----:B------:R-:W4:Y:S01]  /*11f70*/  LDL R178, [R1+0x864] ;  /* 0x0008640001b27983 */ /* 0x000f220000100800 */
[----:B------:R-:W-:Y:S02]  /*11f80*/  PRMT R195, RZ, 0x7610, R195 ;  /* 0x00007610ffc37816 */ /* 0x000fe400000000c3 */
[----:B------:R-:W-:-:S02]  /*11f90*/  PRMT R152, RZ, 0x7610, R152 ;  /* 0x00007610ff987816 */ /* 0x000fc40000000098 */
[----:B------:R-:W-:Y:S01]  /*11fa0*/  PRMT R23, RZ, 0x7610, R23 ;  /* 0x00007610ff177816 */ /* 0x000fe20000000017 */
[----:B------:R-:W-:Y:S02]  /*11fb0*/  @!P0 IMAD.MOV.U32 R18, RZ, RZ, R177 ;  /* 0x000000ffff128224 */ /* 0x000fe400078e00b1 */
[----:B------:R-:W4:Y:S04]  /*11fc0*/  LDL R177, [R1+0x21c] ;  /* 0x00021c0001b17983 */ /* 0x000f280000100800 */
[----:B------:R0:W4:Y:S02]  /*11fd0*/  @!P0 LDG.E.U8 R153, desc[UR40][R18.64] ;  /* 0x0000002812998981 */ /* 0x000124000c1e1100 */
[----:B0-----:R-:W-:Y:S02]  /*11fe0*/  @!P0 IMAD.MOV.U32 R18, RZ, RZ, R175 ;  /* 0x000000ffff128224 */ /* 0x001fe400078e00af */
[----:B------:R-:W-:Y:S01]  /*11ff0*/  @!P0 IMAD.MOV.U32 R19, RZ, RZ, R176 ;  /* 0x000000ffff138224 */ /* 0x000fe200078e00b0 */
[----:B------:R-:W4:Y:S04]  /*12000*/  LDL R175, [R1+0x29c] ;  /* 0x00029c0001af7983 */ /* 0x000f280000100800 */
[----:B------:R3:W4:Y:S01]  /*12010*/  @!P0 LDG.E.U8 R197, desc[UR40][R18.64] ;  /* 0x0000002812c58981 */ /* 0x000722000c1e1100 */
[----:B------:R-:W-:-:S03]  /*12020*/  LOP3.LUT R8, R8, 0xffff, RZ, 0xc0, !PT ;  /* 0x0000ffff08087812 */ /* 0x000fc600078ec0ff */
[----:B------:R-:W4:Y:S01]  /*12030*/  LDL R176, [R1+0x220] ;  /* 0x0002200001b07983 */ /* 0x000f220000100800 */
[----:B---3--:R-:W-:Y:S02]  /*12040*/  @!P0 IMAD.MOV.U32 R18, RZ, RZ, R173 ;  /* 0x000000ffff128224 */ /* 0x008fe400078e00ad */
[----:B------:R-:W-:Y:S01]  /*12050*/  @!P0 IMAD.MOV.U32 R19, RZ, RZ, R174 ;  /* 0x000000ffff138224 */ /* 0x000fe200078e00ae */
[----:B------:R-:W3:Y:S04]  /*12060*/  LDL R173, [R1+0x25c] ;  /* 0x00025c0001ad7983 */ /* 0x000ee80000100800 */
[----:B------:R2:W3:Y:S04]  /*12070*/  @!P0 LDG.E.U8 R195, desc[UR40][R18.64] ;  /* 0x0000002812c38981 */ /* 0x0004e8000c1e1100 */
[----:B------:R-:W3:Y:S01]  /*12080*/  LDL R174, [R1+0x2a0] ;  /* 0x0002a00001ae7983 */ /* 0x000ee20000100800 */
[----:B--2---:R-:W-:-:S02]  /*12090*/  @!P0 IMAD.MOV.U32 R18, RZ, RZ, R5 ;  /* 0x000000ffff128224 */ /* 0x004fc400078e0005 */
[----:B------:R-:W-:Y:S01]  /*120a0*/  @!P0 IMAD.MOV.U32 R19, RZ, RZ, R17 ;  /* 0x000000ffff138224 */ /* 0x000fe200078e0011 */
[----:B------:R-:W2:Y:S04]  /*120b0*/  LDL R5, [R1+0x260] ;  /* 0x0002600001057983 */ /* 0x000ea80000100800 */
[----:B------:R0:W2:Y:S02]  /*120c0*/  @!P0 LDG.E.U8 R152, desc[UR40][R18.64] ;  /* 0x0000002812988981 */ /* 0x0000a4000c1e1100 */
[----:B0-----:R-:W-:Y:S02]  /*120d0*/  @!P0 IMAD.MOV.U32 R18, RZ, RZ, R3 ;  /* 0x000000ffff128224 */ /* 0x001fe400078e0003 */
[----:B------:R-:W-:Y:S01]  /*120e0*/  @!P0 IMAD.MOV.U32 R19, RZ, RZ, R4 ;  /* 0x000000ffff138224 */ /* 0x000fe200078e0004 */
[----:B------:R-:W-:Y:S01]  /*120f0*/  LOP3.LUT R14, R14, 0xffff, RZ, 0xc0, !PT ;  /* 0x0000ffff0e0e7812 */ /* 0x000fe200078ec0ff */
[----:B------:R-:W2:Y:S04]  /*12100*/  LDL R3, [R1+0x1e0] ;  /* 0x0001e00001037983 */ /* 0x000ea80000100800 */
[----:B------:R0:W2:Y:S01]  /*12110*/  @!P0 LDG.E.U8 R23, desc[UR40][R18.64] ;  /* 0x0000002812178981 */ /* 0x0000a2000c1e1100 */
[----:B------:R-:W-:-:S02]  /*12120*/  LOP3.LUT R9, R9, 0xffff, RZ, 0xc0, !PT ;  /* 0x0000ffff09097812 */ /* 0x000fc400078ec0ff */
[----:B------:R-:W-:Y:S01]  /*12130*/  LOP3.LUT R13, R13, 0xffff, RZ, 0xc0, !PT ;  /* 0x0000ffff0d0d7812 */ /* 0x000fe200078ec0ff */
[----:B------:R-:W2:Y:S01]  /*12140*/  LDL R4, [R1+0x1dc] ;  /* 0x0001dc0001047983 */ /* 0x000ea20000100800 */
[----:B0-----:R-:W-:-:S03]  /*12150*/  @!P0 IMAD.MOV.U32 R18, RZ, RZ, R0 ;  /* 0x000000ffff128224 */ /* 0x001fc600078e0000 */
[----:B------:R-:W3:Y:S01]  /*12160*/  LDL R0, [R1+0x2e0] ;  /* 0x0002e00001007983 */ /* 0x000ee20000100800 */
[----:B----4-:R-:W-:-:S03]  /*12170*/  @!P0 IMAD.MOV.U32 R19, RZ, RZ, R2 ;  /* 0x000000ffff138224 */ /* 0x010fc600078e0002 */
[----:B------:R-:W4:Y:S01]  /*12180*/  LDL R2, [R1+0x2dc] ;  /* 0x0002dc0001027983 */ /* 0x000f220000100800 */
[----:B------:R-:W-:Y:S02]  /*12190*/  LOP3.LUT R16, R16, 0xffff, RZ, 0xc0, !PT ;  /* 0x0000ffff10107812 */ /* 0x000fe400078ec0ff */
[----:B------:R-:W-:Y:S02]  /*121a0*/  LOP3.LUT R12, R12, 0xffff, RZ, 0xc0, !PT ;  /* 0x0000ffff0c0c7812 */ /* 0x000fe400078ec0ff */
[----:B------:R-:W-:Y:S02]  /*121b0*/  LOP3.LUT R10, R10, 0xffff, RZ, 0xc0, !PT ;  /* 0x0000ffff0a0a7812 */ /* 0x000fe400078ec0ff */
[----:B------:R-:W-:Y:S02]  /*121c0*/  LOP3.LUT R11, R11, 0xffff, RZ, 0xc0, !PT ;  /* 0x0000ffff0b0b7812 */ /* 0x000fe400078ec0ff */
[----:B------:R-:W-:Y:S02]  /*121d0*/  PRMT R14, R8, 0x3340, R14 ;  /* 0x00003340080e7816 */ /* 0x000fe4000000000e */
[----:B------:R-:W-:-:S02]  /*121e0*/  PRMT R13, R9, 0x3340, R13 ;  /* 0x00003340090d7816 */ /* 0x000fc4000000000d */
[----:B------:R-:W-:Y:S02]  /*121f0*/  PRMT R12, R16, 0x3340, R12 ;  /* 0x00003340100c7816 */ /* 0x000fe4000000000c */
[----:B------:R-:W-:Y:S02]  /*12200*/  PRMT R11, R10, 0x3340, R11 ;  /* 0x000033400a0b7816 */ /* 0x000fe4000000000b */
[----:B------:R-:W-:Y:S02]  /*12210*/  PRMT R10, R14, 0x5410, R13 ;  /* 0x000054100e0a7816 */ /* 0x000fe4000000000d */
[----:B------:R-:W-:Y:S01]  /*12220*/  PRMT R11, R12, 0x5410, R11 ;  /* 0x000054100c0b7816 */ /* 0x000fe2000000000b */
[----:B---3--:R-:W-:Y:S02]  /*12230*/  @!P0 IMAD.MOV.U32 R12, RZ, RZ, R0 ;  /* 0x000000ffff0c8224 */ /* 0x008fe400078e0000 */
[----:B------:R-:W3:Y:S01]  /*12240*/  LDL R0, [R1+0x1a0] ;  /* 0x0001a00001007983 */ /* 0x000ee20000100800 */
[----:B----4-:R-:W-:-:S03]  /*12250*/  @!P0 IMAD.MOV.U32 R13, RZ, RZ, R2 ;  /* 0x000000ffff0d8224 */ /* 0x010fc600078e0002 */
[----:B------:R-:W4:Y:S01]  /*12260*/  LDL R2, [R1+0x19c] ;  /* 0x00019c0001027983 */ /* 0x000f220000100800 */
        /* <DEDUP_REMOVED lines=14> */
[----:B------:R-:W-:Y:S02]  /*12350*/  PRMT R22, RZ, 0x7610, R22 ;  /* 0x00007610ff167816 */ /* 0x000fe40000000016 */
[----:B------:R-:W-:Y:S01]  /*12360*/  PRMT R20, RZ, 0x7610, R20 ;  /* 0x00007610ff147816 */ /* 0x000fe20000000014 */
[----:B------:R0:W-:Y:S04]  /*12370*/  STS.128 [R178+UR8], R8 ;  /* 0x00000008b2007988 */ /* 0x0001e80008000c08 */
[----:B------:R1:W4:Y:S01]  /*12380*/  @!P0 LDG.E.U8 R22, desc[UR40][R18.64] ;  /* 0x0000002812168981 */ /* 0x000322000c1e1100 */
[----:B0-----:R-:W-:-:S02]  /*12390*/  @!P0 IMAD.MOV.U32 R8, RZ, RZ, R174 ;  /* 0x000000ffff088224 */ /* 0x001fc400078e00ae */
[----:B------:R-:W-:Y:S01]  /*123a0*/  @!P0 IMAD.MOV.U32 R9, RZ, RZ, R175 ;  /* 0x000000ffff098224 */ /* 0x000fe200078e00af */
[----:B-1----:R-:W-:Y:S01]  /*123b0*/  PRMT R19, RZ, 0x7610, R19 ;  /* 0x00007610ff137816 */ /* 0x002fe20000000013 */
[----:B------:R-:W4:Y:S04]  /*123c0*/  LDL R175, [R1+0x15c] ;  /* 0x00015c0001af7983 */ /* 0x000f280000100800 */
[----:B------:R2:W4:Y:S04]  /*123d0*/  @!P0 LDG.E.U8 R20, desc[UR40][R8.64] ;  /* 0x0000002808148981 */ /* 0x000528000c1e1100 */
[----:B------:R-:W4:Y:S01]  /*123e0*/  LDL R174, [R1+0x160] ;  /* 0x0001600001ae7983 */ /* 0x000f220000100800 */
        /* <DEDUP_REMOVED lines=15> */
[----:B---3--:R-:W-:-:S02]  /*124e0*/  @!P0 IMAD.MOV.U32 R8, RZ, RZ, R0 ;  /* 0x000000ffff088224 */ /* 0x008fc400078e0000 */
[----:B------:R-:W3:Y:S01]  /*124f0*/  LDL R0, [R1+0xa0] ;  /* 0x0000a00001007983 */ /* 0x000ee20000100800 */
[----:B----4-:R-:W-:-:S03]  /*12500*/  @!P0 IMAD.MOV.U32 R9, RZ, RZ, R2 ;  /* 0x000000ffff098224 */ /* 0x010fc600078e0002 */
[----:B------:R-:W4:Y:S04]  /*12510*/  LDL R2, [R1+0x9c] ;  /* 0x00009c0001027983 */ /* 0x000f280000100800 */
[----:B------:R-:W4:Y:S04]  /*12520*/  LDL.LU R183, [R1+0x18] ;  /* 0x0000180001b77983 */ /* 0x000f280000300800 */
[----:B------:R-:W4:Y:S04]  /*12530*/  LDL.LU R184, [R1+0x14] ;  /* 0x0000140001b87983 */ /* 0x000f280000300800 */
[----:B------:R-:W4:Y:S04]  /*12540*/  LDL.LU R182, [R1+0xc] ;  /* 0x00000c0001b67983 */ /* 0x000f280000300800 */
[----:B------:R-:W4:Y:S04]  /*12550*/  LDL R179, [R1+0x5c] ;  /* 0x00005c0001b37983 */ /* 0x000f280000100800 */
[----:B------:R-:W4:Y:S01]  /*12560*/  LDL R178, [R1+0x60] ;  /* 0x0000600001b27983 */ /* 0x000f220000100800 */
[----:B------:R-:W-:-:S03]  /*12570*/  PRMT R16, RZ, 0x7610, R16 ;  /* 0x00007610ff107816 */ /* 0x000fc60000000010 */
[----:B------:R-:W4:Y:S04]  /*12580*/  LDL R177, [R1+0x418] ;  /* 0x0004180001b17983 */ /* 0x000f280000100800 */
[----:B------:R-:W4:Y:S01]  /*12590*/  LDL R176, [R1+0x41c] ;  /* 0x00041c0001b07983 */ /* 0x000f220000100800 */
[----:B------:R-:W-:-:S03]  /*125a0*/  PRMT R15, RZ, 0x7610, R15 ;  /* 0x00007610ff0f7816 */ /* 0x000fc6000000000f */
[----:B------:R0:W4:Y:S01]  /*125b0*/  @!P0 LDG.E.U8 R16, desc[UR40][R8.64] ;  /* 0x0000002808108981 */ /* 0x000122000c1e1100 */
[----:B------:R-:W-:Y:S02]  /*125c0*/  PRMT R21, RZ, 0x7610, R21 ;  /* 0x00007610ff157816 */ /* 0x000fe40000000015 */
[----:B------:R-:W-:Y:S01]  /*125d0*/  PRMT R14, RZ, 0x7610, R14 ;  /* 0x00007610ff0e7816 */ /* 0x000fe2000000000e */
[----:B------:R-:W4:Y:S04]  /*125e0*/  LDL R181, [R1+0x860] ;  /* 0x0008600001b57983 */ /* 0x000f280000100800 */
[----:B------:R1:W4:Y:S01]  /*125f0*/  @!P0 LDG.E.U8 R21, desc[UR40][R12.64] ;  /* 0x000000280c158981 */ /* 0x000322000c1e1100 */
[----:B------:R-:W-:Y:S02]  /*12600*/  PRMT R11, RZ, 0x7610, R11 ;  /* 0x00007610ff0b7816 */ /* 0x000fe4000000000b */
[----:B------:R-:W-:Y:S01]  /*12610*/  PRMT R193, RZ, 0x7610, R193 ;  /* 0x00007610ffc17816 */ /* 0x000fe200000000c1 */
[----:B------:R-:W4:Y:S01]  /*12620*/  LDL R180, [R1+0x294] ;  /* 0x0002940001b47983 */ /* 0x000f220000100800 */
[----:B0-----:R-:W-:-:S03]  /*12630*/  @!P0 IMAD.MOV.U32 R9, RZ, RZ, R175 ;  /* 0x000000ffff098224 */ /* 0x001fc600078e00af */
[----:B------:R-:W4:Y:S01]  /*12640*/  LDL R175, [R1+0x3d4] ;  /* 0x0003d40001af7983 */ /* 0x000f220000100800 */
[----:B------:R-:W-:-:S03]  /*12650*/  @!P0 IMAD.MOV.U32 R8, RZ, RZ, R174 ;  /* 0x000000ffff088224 */ /* 0x000fc600078e00ae */
[----:B------:R-:W4:Y:S04]  /*12660*/  LDL R174, [R1+0x3d8] ;  /* 0x0003d80001ae7983 */ /* 0x000f280000100800 */
[----:B------:R2:W4:Y:S01]  /*12670*/  @!P0 LDG.E.U8 R15, desc[UR40][R8.64] ;  /* 0x00000028080f8981 */ /* 0x000522000c1e1100 */
[----:B-1----:R-:W-:Y:S01]  /*12680*/  PRMT R13, RZ, 0x7610, R13 ;  /* 0x00007610ff0d7816 */ /* 0x002fe2000000000d */
[----:B--2---:R-:W-:Y:S02]  /*12690*/  @!P0 IMAD.MOV.U32 R8, RZ, RZ, R5 ;  /* 0x000000ffff088224 */ /* 0x004fe400078e0005 */
[----:B------:R-:W-:Y:S01]  /*126a0*/  @!P0 IMAD.MOV.U32 R9, RZ, RZ, R173 ;  /* 0x000000ffff098224 */ /* 0x000fe200078e00ad */
[----:B------:R-:W2:Y:S04]  /*126b0*/  LDL R5, [R1+0x398] ;  /* 0x0003980001057983 */ /* 0x000ea80000100800 */
[----:B------:R-:W2:Y:S04]  /*126c0*/  LDL R173, [R1+0x394] ;  /* 0x0003940001ad7983 */ /* 0x000ea80000100800 */
[----:B------:R0:W2:Y:S02]  /*126d0*/  @!P0 LDG.E.U8 R14, desc[UR40][R8.64] ;  /* 0x00000028080e8981 */ /* 0x0000a4000c1e1100 */
[----:B0-----:R-:W-:-:S02]  /*126e0*/  @!P0 IMAD.MOV.U32 R8, RZ, RZ, R3 ;  /* 0x000000ffff088224 */ /* 0x001fc400078e0003 */
[----:B------:R-:W2:Y:S01]  /*126f0*/  LDL R3, [R1+0x358] ;  /* 0x0003580001037983 */ /* 0x000ea20000100800 */
[----:B------:R-:W-:-:S03]  /*12700*/  @!P0 IMAD.MOV.U32 R9, RZ, RZ, R4 ;  /* 0x000000ffff098224 */ /* 0x000fc600078e0004 */
[----:B------:R-:W2:Y:S04]  /*12710*/  LDL R4, [R1+0x354] ;  /* 0x0003540001047983 */ /* 0x000ea80000100800 */
[----:B------:R3:W2:Y:S02]  /*12720*/  @!P0 LDG.E.U8 R13, desc[UR40][R8.64] ;  /* 0x00000028080d8981 */ /* 0x0006a4000c1e1100 */
[----:B---3--:R-:W-:Y:S02]  /*12730*/  @!P0 IMAD.MOV.U32 R8, RZ, RZ, R0 ;  /* 0x000000ffff088224 */ /* 0x008fe400078e0000 */
[----:B------:R-:W3:Y:S01]  /*12740*/  LDL R0, [R1+0x318] ;  /* 0x0003180001007983 */ /* 0x000ee20000100800 */
[----:B----4-:R-:W-:-:S03]  /*12750*/  @!P0 IMAD.MOV.U32 R9, RZ, RZ, R2 ;  /* 0x000000ffff098224 */ /* 0x010fc600078e0002 */
[----:B------:R-:W4:Y:S01]  /*12760*/  LDL R2, [R1+0x314] ;  /* 0x0003140001027983 */ /* 0x000f220000100800 */
[----:B------:R-:W-:-:S06]  /*12770*/  PRMT R12, RZ, 0x7610, R12 ;  /* 0x00007610ff0c7816 */ /* 0x000fcc000000000c */
[----:B------:R0:W4:Y:S02]  /*12780*/  @!P0 LDG.E.U8 R12, desc[UR40][R8.64] ;  /* 0x00000028080c8981 */ /* 0x000124000c1e1100 */
[----:B0-----:R-:W-:Y:S02]  /*12790*/  @!P0 IMAD.MOV.U32 R9, RZ, RZ, R179 ;  /* 0x000000ffff098224 */ /* 0x001fe400078e00b3 */
[----:B------:R-:W-:Y:S01]  /*127a0*/  @!P0 IMAD.MOV.U32 R8, RZ, RZ, R178 ;  /* 0x000000ffff088224 */ /* 0x000fe200078e00b2 */
[----:B------:R-:W-:Y:S01]  /*127b0*/  PRMT R189, RZ, 0x7610, R189 ;  /* 0x00007610ffbd7816 */ /* 0x000fe200000000bd */
[----:B------:R-:W4:Y:S04]  /*127c0*/  LDL R179, [R1+0x254] ;  /* 0x0002540001b37983 */ /* 0x000f280000100800 */
[----:B------:R0:W4:Y:S01]  /*127d0*/  @!P0 LDG.E.U8 R11, desc[UR40][R8.64] ;  /* 0x00000028080b8981 */ /* 0x000122000c1e1100 */
[----:B------:R-:W-:-:S02]  /*127e0*/  PRMT R10, RZ, 0x7610, R10 ;  /* 0x00007610ff0a7816 */ /* 0x000fc4000000000a */
[----:B------:R-:W-:Y:S01]  /*127f0*/  LOP3.LUT R161, R161, 0xffff, RZ, 0xc0, !PT ;  /* 0x0000ffffa1a17812 */ /* 0x000fe200078ec0ff */
[----:B------:R-:W4:Y:S01]  /*12800*/  LDL R178, [R1+0x214] ;  /* 0x0002140001b27983 */ /* 0x000f220000100800 */
[----:B0-----:R-:W-:Y:S02]  /*12810*/  @!P0 IMAD.MOV.U32 R8, RZ, RZ, R176 ;  /* 0x000000ffff088224 */ /* 0x001fe400078e00b0 */
[----:B------:R-:W-:Y:S01]  /*12820*/  @!P0 IMAD.MOV.U32 R9, RZ, RZ, R177 ;  /* 0x000000ffff098224 */ /* 0x000fe200078e00b1 */
[----:B------:R-:W-:Y:S01]  /*12830*/  LOP3.LUT R162, R162, 0xffff, RZ, 0xc0, !PT ;  /* 0x0000ffffa2a27812 */ /* 0x000fe200078ec0ff */
[----:B------:R-:W4:Y:S04]  /*12840*/  LDL R177, [R1+0x1d4] ;  /* 0x0001d40001b17983 */ /* 0x000f280000100800 */
[----:B------:R0:W4:Y:S01]  /*12850*/  @!P0 LDG.E.U8 R193, desc[UR40][R8.64] ;  /* 0x0000002808c18981 */ /* 0x000122000c1e1100 */
[----:B------:R-:W-:-:S02]  /*12860*/  LOP3.LUT R163, R163, 0xffff, RZ, 0xc0, !PT ;  /* 0x0000ffffa3a37812 */ /* 0x000fc400078ec0ff */
[----:B------:R-:W-:Y:S01]  /*12870*/  LOP3.LUT R168, R168, 0xffff, RZ, 0xc0, !PT ;  /* 0x0000ffffa8a87812 */ /* 0x000fe200078ec0ff */
[----:B------:R-:W4:Y:S01]  /*12880*/  LDL R176, [R1+0x1d8] ;  /* 0x0001d80001b07983 */ /* 0x000f220000100800 */
[----:B0-----:R-:W-:Y:S02]  /*12890*/  @!P0 IMAD.MOV.U32 R9, RZ, RZ, R175 ;  /* 0x000000ffff098224 */ /* 0x001fe400078e00af */
[----:B------:R-:W-:-:S05]  /*128a0*/  @!P0 IMAD.MOV.U32 R8, RZ, RZ, R174 ;  /* 0x000000ffff088224 */ /* 0x000fca00078e00ae */
[----:B------:R2:W4:Y:S02]  /*128b0*/  @!P0 LDG.E.U8 R189, desc[UR40][R8.64] ;  /* 0x0000002808bd8981 */ /* 0x000524000c1e1100 */
[----:B--2---:R-:W-:Y:S02]  /*128c0*/  @!P0 IMAD.MOV.U32 R8, RZ, RZ, R5 ;  /* 0x000000ffff088224 */ /* 0x004fe400078e0005 */
[----:B------:R-:W2:Y:S01]  /*128d0*/  LDL R5, [R1+0x298] ;  /* 0x0002980001057983 */ /* 0x000ea20000100800 */
[----:B------:R-:W-:-:S05]  /*128e0*/  @!P0 IMAD.MOV.U32 R9, RZ, RZ, R173 ;  /* 0x000000ffff098224 */ /* 0x000fca00078e00ad */
[----:B------:R0:W2:Y:S02]  /*128f0*/  @!P0 LDG.E.U8 R10, desc[UR40][R8.64] ;  /* 0x00000028080a8981 */ /* 0x0000a4000c1e1100 */
[----:B0-----:R-:W-:Y:S01]  /*12900*/  PRMT R9, RZ, 0x7610, R9 ;  /* 0x00007610ff097816 */ /* 0x001fe20000000009 */
[----:B------:R-:W-:Y:S02]  /*12910*/  @!P0 IMAD.MOV.U32 R174, RZ, RZ, R3 ;  /* 0x000000ffffae8224 */ /* 0x000fe400078e0003 */
        /* <DEDUP_REMOVED lines=8> */
[----:B------:R-:W-:Y:S02]  /*129a0*/  LOP3.LUT R169, R169, 0xffff, RZ, 0xc0, !PT ;  /* 0x0000ffffa9a97812 */ /* 0x000fe400078ec0ff */
[----:B------:R-:W-:Y:S02]  /*129b0*/  LOP3.LUT R170, R170, 0xffff, RZ, 0xc0, !PT ;  /* 0x0000ffffaaaa7812 */ /* 0x000fe400078ec0ff */
[----:B------:R-:W-:Y:S02]  /*129c0*/  PRMT R161, R161, 0x3340, R162 ;  /* 0x00003340a1a17816 */ /* 0x000fe400000000a2 */
[----:B------:R-:W-:Y:S02]  /*129d0*/  PRMT R168, R163, 0x3340, R168 ;  /* 0x00003340a3a87816 */ /* 0x000fe400000000a8 */
[----:B------:R-:W-:-:S04]  /*129e0*/  PRMT R162, R169, 0x3340, R170 ;  /* 0x00003340a9a27816 */ /* 0x000fc800000000aa */
[----:B------:R-:W-:Y:S01]  /*129f0*/  PRMT R162, R168, 0x5410, R162 ;  /* 0x00005410a8a27816 */ /* 0x000fe200000000a2 */
[----:B---3--:R-:W-:Y:S02]  /*12a00*/  @!P0 IMAD.MOV.U32 R168, RZ, RZ, R0 ;  /* 0x000000ffffa88224 */ /* 0x008fe400078e0000 */
[----:B------:R-:W3:Y:S01]  /*12a10*/  LDL R0, [R1+0x198] ;  /* 0x0001980001007983 */ /* 0x000ee20000100800 */
[----:B----4-:R-:W-:-:S03]  /*12a20*/  @!P0 IMAD.MOV.U32 R169, RZ, RZ, R2 ;  /* 0x000000ffffa98224 */ /* 0x010fc600078e0002 */
        /* <DEDUP_REMOVED lines=11> */
[----:B------:R-:W-:Y:S01]  /*12ae0*/  LOP3.LUT R203, R203, 0xffff, RZ, 0xc0, !PT ;  /* 0x0000ffffcbcb7812 */ /* 0x000fe200078ec0ff */
[----:B------:R-:W4:Y:S01]  /*12af0*/  LDL R183, [R1+0x30c] ;  /* 0x00030c0001b77983 */ /* 0x000f220000100800 */
[----:B------:R-:W-:Y:S02]  /*12b00*/  LOP3.LUT R199, R199, 0xffff, RZ, 0xc0, !PT ;  /* 0x0000ffffc7c77812 */ /* 0x000fe400078ec0ff */
[----:B0-----:R-:W-:Y:S01]  /*12b10*/  LOP3.LUT R174, R184, 0xffff, RZ, 0xc0, !PT ;  /* 0x0000ffffb8ae7812 */ /* 0x001fe200078ec0ff */
[----:B------:R-:W4:Y:S01]  /*12b20*/  LDL R187, [R1+0x14c] ;  /* 0x00014c0001bb7983 */ /* 0x000f220000100800 */
[----:B------:R-:W-:Y:S02]  /*12b30*/  LOP3.LUT R175, R182, 0xffff, RZ, 0xc0, !PT ;  /* 0x0000ffffb6af7812 */ /* 0x000fe400078ec0ff */
[----:B------:R-:W-:Y:S01]  /*12b40*/  PRMT R173, R173, 0x3340, R174 ;  /* 0x00003340adad7816 */ /* 0x000fe200000000ae */
[----:B------:R-:W4:Y:S01]  /*12b50*/  LDL R182, [R1+0x310] ;  /* 0x0003100001b67983 */ /* 0x000f220000100800 */
[----:B------:R-:W-:-:S02]  /*12b60*/  PRMT R6, R175, 0x3340, R6 ;  /* 0x00003340af067816 */ /* 0x000fc40000000006 */
[----:B------:R-:W-:Y:S01]  /*12b70*/  PRMT R7, R7, 0x3340, R160 ;  /* 0x0000334007077816 */ /* 0x000fe200000000a0 */
[----:B------:R-:W4:Y:S01]  /*12b80*/  LDL R174, [R1+0x98] ;  /* 0x0000980001ae7983 */ /* 0x000f220000100800 */
[----:B------:R-:W-:Y:S02]  /*12b90*/  PRMT R171, R171, 0x3340, R172 ;  /* 0x00003340abab7816 */ /* 0x000fe400000000ac */
[----:B------:R-:W-:Y:S01]  /*12ba0*/  PRMT R163, R203, 0x3340, R199 ;  /* 0x00003340cba37816 */ /* 0x000fe200000000c7 */
[----:B------:R-:W4:Y:S01]  /*12bb0*/  LDL R172, [R1+0xd8] ;  /* 0x0000d80001ac7983 */ /* 0x000f220000100800 */
[----:B------:R-:W-:Y:S02]  /*12bc0*/  PRMT R160, R173, 0x5410, R6 ;  /* 0x00005410ada07816 */ /* 0x000fe40000000006 */
[----:B------:R-:W-:Y:S01]  /*12bd0*/  PRMT R161, R7, 0x5410, R161 ;  /* 0x0000541007a17816 */ /* 0x000fe200000000a1 */
[----:B------:R-:W4:Y:S01]  /*12be0*/  LDL R173, [R1+0xd4] ;  /* 0x0000d40001ad7983 */ /* 0x000f220000100800 */
[----:B------:R-:W-:-:S03]  /*12bf0*/  PRMT R163, R171, 0x5410, R163 ;  /* 0x00005410aba37816 */ /* 0x000fc600000000a3 */
[----:B------:R-:W4:Y:S04]  /*12c00*/  LDL R175, [R1+0x94] ;  /* 0x0000940001af7983 */ /* 0x000f280000100800 */
[----:B------:R2:W-:Y:S01]  /*12c10*/  STS.128 [R181+UR8], R160 ;  /* 0x000000a0b5007988 */ /* 0x0005e20008000c08 */
[----:B------:R-:W-:Y:S02]  /*12c20*/  PRMT R7, RZ, 0x7610, R7 ;  /* 0x00007610ff077816 */ /* 0x000fe40000000007 */
[----:B------:R-:W-:Y:S01]  /*12c30*/  PRMT R6, RZ, 0x7610, R6 ;  /* 0x00007610ff067816 */ /* 0x000fe20000000006 */
[----:B------:R-:W4:Y:S04]  /*12c40*/  LDL R184, [R1+0x20c] ;  /* 0x00020c0001b87983 */ /* 0x000f280000100800 */
[----:B------:R0:W4:Y:S04]  /*12c50*/  @!P0 LDG.E.U8 R7, desc[UR40][R168.64] ;  /* 0x00000028a8078981 */ /* 0x000128000c1e1100 */
[----:B------:R-:W4:Y:S01]  /*12c60*/  LDL R186, [R1+0x150] ;  /* 0x0001500001ba7983 */ /* 0x000f220000100800 */
[----:B--2---:R-:W-:Y:S01]  /*12c70*/  @!P0 IMAD.MOV.U32 R162, RZ, RZ, R5 ;  /* 0x000000ffffa28224 */ /* 0x004fe200078e0005 */
[----:B------:R-:W-:-:S02]  /*12c80*/  PRMT R160, RZ, 0x7610, R160 ;  /* 0x00007610ffa07816 */ /* 0x000fc400000000a0 */
[----:B------:R-:W2:Y:S01]  /*12c90*/  LDL R5, [R1+0x158] ;  /* 0x0001580001057983 */ /* 0x000ea20000100800 */
[----:B------:R-:W-:Y:S01]  /*12ca0*/  @!P0 IMAD.MOV.U32 R163, RZ, RZ, R180 ;  /* 0x000000ffffa38224 */ /* 0x000fe200078e00b4 */
[----:B------:R-:W-:Y:S01]  /*12cb0*/  PRMT R161, RZ, 0x7610, R161 ;  /* 0x00007610ffa17816 */ /* 0x000fe200000000a1 */
[----:B0-----:R-:W-:Y:S01]  /*12cc0*/  @!P0 IMAD.MOV.U32 R168, RZ, RZ, R4 ;  /* 0x000000ffffa88224 */ /* 0x001fe200078e0004 */
[----:B------:R-:W2:Y:S01]  /*12cd0*/  LDL R181, [R1+0x2cc] ;  /* 0x0002cc0001b57983 */ /* 0x000ea20000100800 */
[----:B------:R-:W-:-:S03]  /*12ce0*/  @!P0 IMAD.MOV.U32 R169, RZ, RZ, R178 ;  /* 0x000000ffffa98224 */ /* 0x000fc600078e00b2 */
[----:B------:R0:W2:Y:S04]  /*12cf0*/  @!P0 LDG.E.U8 R6, desc[UR40][R162.64] ;  /* 0x00000028a2068981 */ /* 0x0000a8000c1e1100 */
[----:B------:R-:W2:Y:S04]  /*12d00*/  LDL R4, [R1+0x114] ;  /* 0x0001140001047983 */ /* 0x000ea80000100800 */
[----:B------:R1:W2:Y:S01]  /*12d10*/  @!P0 LDG.E.U8 R161, desc[UR40][R168.64] ;  /* 0x00000028a8a18981 */ /* 0x0002a2000c1e1100 */
[----:B0-----:R-:W-:Y:S02]  /*12d20*/  @!P0 IMAD.MOV.U32 R162, RZ, RZ, R3 ;  /* 0x000000ffffa28224 */ /* 0x001fe400078e0003 */
[----:B------:R-:W-:Y:S01]  /*12d30*/  @!P0 IMAD.MOV.U32 R163, RZ, RZ, R179 ;  /* 0x000000ffffa38224 */ /* 0x000fe200078e00b3 */
[----:B------:R-:W2:Y:S04]  /*12d40*/  LDL R3, [R1+0x118] ;  /* 0x0001180001037983 */ /* 0x000ea80000100800 */
[----:B------:R0:W2:Y:S01]  /*12d50*/  @!P0 LDG.E.U8 R160, desc[UR40][R162.64] ;  /* 0x00000028a2a08981 */ /* 0x0000a2000c1e1100 */
[----:B-1----:R-:W-:-:S02]  /*12d60*/  @!P0 IMAD.MOV.U32 R168, RZ, RZ, R176 ;  /* 0x000000ffffa88224 */ /* 0x002fc400078e00b0 */
[----:B------:R-:W-:Y:S01]  /*12d70*/  @!P0 IMAD.MOV.U32 R169, RZ, RZ, R177 ;  /* 0x000000ffffa98224 */ /* 0x000fe200078e00b1 */
[----:B------:R-:W2:Y:S04]  /*12d80*/  LDL R176, [R1+0x410] ;  /* 0x0004100001b07983 */ /* 0x000ea80000100800 */
[----:B------:R-:W2:Y:S01]  /*12d90*/  LDL R178, [R1+0x34c] ;  /* 0x00034c0001b27983 */ /* 0x000ea20000100800 */
[----:B0-----:R-:W-:-:S03]  /*12da0*/  PRMT R162, RZ, 0x7610, R162 ;  /* 0x00007610ffa27816 */ /* 0x001fc600000000a2 */
[----:B------:R-:W2:Y:S04]  /*12db0*/  LDL R180, [R1+0x2d0] ;  /* 0x0002d00001b47983 */ /* 0x000ea80000100800 */
[----:B------:R3:W2:Y:S04]  /*12dc0*/  @!P0 LDG.E.U8 R162, desc[UR40][R168.64] ;  /* 0x00000028a8a28981 */ /* 0x0006a8000c1e1100 */
[----:B------:R-:W2:Y:S04]  /*12dd0*/  LDL R249, [R1+0x10c] ;  /* 0x00010c0001f97983 */ /* 0x000ea80000100800 */
[----:B------:R-:W2:Y:S04]  /*12de0*/  LDL R191, [R1+0x110] ;  /* 0x0001100001bf7983 */ /* 0x000ea80000100800 */
[----:B------:R-:W2:Y:S01]  /*12df0*/  LDL R190, [R1+0xcc] ;  /* 0x0000cc0001be7983 */ /* 0x000ea20000100800 */
[----:B------:R-:W-:-:S03]  /*12e00*/  PRMT R188, RZ, 0x7610, R188 ;  /* 0x00007610ffbc7816 */ /* 0x000fc600000000bc */
[----:B------:R-:W2:Y:S01]  /*12e10*/  LDL R250, [R1+0x3c4] ;  /* 0x0003c40001fa7983 */ /* 0x000ea20000100800 */
[----:B---3--:R-:W-:-:S03]  /*12e20*/  @!P0 IMAD.MOV.U32 R168, RZ, RZ, R0 ;  /* 0x000000ffffa88224 */ /* 0x008fc600078e0000 */
[----:B------:R-:W3:Y:S01]  /*12e30*/  LDL R0, [R1+0x58] ;  /* 0x0000580001007983 */ /* 0x000ee20000100800 */
[----:B----4-:R-:W-:-:S03]  /*12e40*/  @!P0 IMAD.MOV.U32 R169, RZ, RZ, R2 ;  /* 0x000000ffffa98224 */ /* 0x010fc600078e0002 */
[----:B------:R-:W4:Y:S01]  /*12e50*/  LDL R2, [R1+0x54] ;  /* 0x0000540001027983 */ /* 0x000f220000100800 */
[----:B------:R-:W-:-:S06]  /*12e60*/  PRMT R163, RZ, 0x7610, R163 ;  /* 0x00007610ffa37816 */ /* 0x000fcc00000000a3 */
[----:B------:R0:W4:Y:S01]  /*12e70*/  @!P0 LDG.E.U8 R163, desc[UR40][R168.64] ;  /* 0x00000028a8a38981 */ /* 0x000122000c1e1100 */
[----:B------:R-:W-:Y:S01]  /*12e80*/  @!P0 IMAD.MOV.U32 R171, RZ, RZ, R170 ;  /* 0x000000ffffab8224 */ /* 0x000fe200078e00aa */
[----:B0-----:R-:W-:Y:S02]  /*12e90*/  PRMT R168, RZ, 0x7610, R168 ;  /* 0x00007610ffa87816 */ /* 0x001fe400000000a8 */
[----:B------:R-:W-:Y:S01]  /*12ea0*/  PRMT R169, RZ, 0x7610, R169 ;  /* 0x00007610ffa97816 */ /* 0x000fe200000000a9 */
[----:B--2---:R-:W-:Y:S02]  /*12eb0*/  @!P0 IMAD.MOV.U32 R170, RZ, RZ, R5 ;  /* 0x000000ffffaa8224 */ /* 0x004fe400078e0005 */
[----:B------:R-:W2:Y:S04]  /*12ec0*/  LDL R5, [R1+0x414] ;  /* 0x0004140001057983 */ /* 0x000ea80000100800 */
[----:B------:R0:W2:Y:S02]  /*12ed0*/  @!P0 LDG.E.U8 R168, desc[UR40][R170.64] ;  /* 0x00000028aaa88981 */ /* 0x0000a4000c1e1100 */
[----:B0-----:R-:W-:-:S02]  /*12ee0*/  @!P0 IMAD.MOV.U32 R171, RZ, RZ, R4 ;  /* 0x000000ffffab8224 */ /* 0x001fc400078e0004 */
[----:B------:R-:W2:Y:S01]  /*12ef0*/  LDL R4, [R1+0x3cc] ;  /* 0x0003cc0001047983 */ /* 0x000ea20000100800 */
[----:B------:R-:W-:-:S03]  /*12f00*/  @!P0 IMAD.MOV.U32 R170, RZ, RZ, R3 ;  /* 0x000000ffffaa8224 */ /* 0x000fc600078e0003 */
[----:B------:R-:W2:Y:S04]  /*12f10*/  LDL R3, [R1+0x3d0] ;  /* 0x0003d00001037983 */ /* 0x000ea80000100800 */
[----:B------:R0:W2:Y:S02]  /*12f20*/  @!P0 LDG.E.U8 R169, desc[UR40][R170.64] ;  /* 0x00000028aaa98981 */ /* 0x0000a4000c1e1100 */
[----:B0-----:R-:W-:-:S06]  /*12f30*/  PRMT R170, RZ, 0x7610, R170 ;  /* 0x00007610ffaa7816 */ /* 0x001fcc00000000aa */
[----:B------:R0:W2:Y:S02]  /*12f40*/  @!P0 LDG.E.U8 R170, desc[UR40][R172.64] ;  /* 0x00000028acaa8981 */ /* 0x0000a4000c1e1100 */
[----:B0-----:R-:W-:Y:S02]  /*12f50*/  @!P0 IMAD.MOV.U32 R172, RZ, RZ, R174 ;  /* 0x000000ffffac8224 */ /* 0x001fe400078e00ae */
[----:B------:R-:W-:Y:S02]  /*12f60*/  @!P0 IMAD.MOV.U32 R173, RZ, RZ, R175 ;  /* 0x000000ffffad8224 */ /* 0x000fe400078e00af */
[----:B---3--:R-:W-:Y:S02]  /*12f70*/  @!P0 IMAD.MOV.U32 R174, RZ, RZ, R0 ;  /* 0x000000ffffae8224 */ /* 0x008fe400078e0000 */
[----:B------:R-:W3:Y:S01]  /*12f80*/  LDL R0, [R1+0x390] ;  /* 0x0003900001007983 */ /* 0x000ee20000100800 */
[----:B----4-:R-:W-:-:S03]  /*12f90*/  @!P0 IMAD.MOV.U32 R175, RZ, RZ, R2 ;  /* 0x000000ffffaf8224 */ /* 0x010fc600078e0002 */
[----:B------:R-:W4:Y:S01]  /*12fa0*/  LDL R2, [R1+0x38c] ;  /* 0x00038c0001027983 */ /* 0x000f220000100800 */
[----:B------:R-:W-:-:S06]  /*12fb0*/  PRMT R171, RZ, 0x7610, R171 ;  /* 0x00007610ffab7816 */ /* 0x000fcc00000000ab */
[----:B------:R0:W4:Y:S02]  /*12fc0*/  @!P0 LDG.E.U8 R171, desc[UR40][R172.64] ;  /* 0x00000028acab8981 */ /* 0x000124000c1e1100 */
[----:B0-----:R-:W-:-:S06]  /*12fd0*/  PRMT R172, RZ, 0x7610, R172 ;  /* 0x00007610ffac7816 */ /* 0x001fcc00000000ac */
[----:B------:R0:W4:Y:S01]  /*12fe0*/  @!P0 LDG.E.U8 R172, desc[UR40][R174.64] ;  /* 0x00000028aeac8981 */ /* 0x000122000c1e1100 */
[----:B------:R-:W-:Y:S01]  /*12ff0*/  PRMT R173, RZ, 0x7610, R173 ;  /* 0x00007610ffad7816 */ /* 0x000fe200000000ad */
[----:B0-----:R-:W-:Y:S02]  /*13000*/  @!P0 IMAD.MOV.U32 R175, RZ, RZ, R176 ;  /* 0x000000ffffaf8224 */ /* 0x001fe400078e00b0 */
[----:B--2---:R-:W-:Y:S02]  /*13010*/  @!P0 IMAD.MOV.U32 R174, RZ, RZ, R5 ;  /* 0x000000ffffae8224 */ /* 0x004fe400078e0005 */
[----:B------:R-:W2:Y:S04]  /*13020*/  LDL R5, [R1+0x350] ;  /* 0x0003500001057983 */ /* 0x000ea80000100800 */
[----:B------:R0:W2:Y:S02]  /*13030*/  @!P0 LDG.E.U8 R173, desc[UR40][R174.64] ;  /* 0x00000028aead8981 */ /* 0x0000a4000c1e1100 */
[----:B0-----:R-:W-:Y:S01]  /*13040*/  PRMT R174, RZ, 0x7610, R174 ;  /* 0x00007610ffae7816 */ /* 0x001fe200000000ae */
[----:B------:R-:W-:-:S02]  /*13050*/  @!P0 IMAD.MOV.U32 R177, RZ, RZ, R4 ;  /* 0x000000ffffb18224 */ /* 0x000fc400078e0004 */
        /* <DEDUP_REMOVED lines=8> */
[----:B------:R-:W-:Y:S01]  /*130e0*/  PRMT R175, RZ, 0x7610, R175 ;  /* 0x00007610ffaf7816 */ /* 0x000fe200000000af */
[----:B------:R-:W-:-:S05]  /*130f0*/  @!P0 IMAD.MOV.U32 R179, RZ, RZ, R178 ;  /* 0x000000ffffb38224 */ /* 0x000fca00078e00b2 */
[----:B------:R0:W4:Y:S02]  /*13100*/  @!P0 LDG.E.U8 R175, desc[UR40][R176.64] ;  /* 0x00000028b0af8981 */ /* 0x000124000c1e1100 */
[----:B0-----:R-:W-:Y:S02]  /*13110*/  PRMT R176, RZ, 0x7610, R176 ;  /* 0x00007610ffb07816 */ /* 0x001fe400000000b0 */
[----:B------:R-:W-:Y:S01]  /*13120*/  PRMT R177, RZ, 0x7610, R177 ;  /* 0x00007610ffb17816 */ /* 0x000fe200000000b1 */
[----:B--2---:R-:W-:Y:S02]  /*13130*/  @!P0 IMAD.MOV.U32 R178, RZ, RZ, R5 ;  /* 0x000000ffffb28224 */ /* 0x004fe400078e0005 */
[----:B------:R-:W2:Y:S04]  /*13140*/  LDL R5, [R1+0x210] ;  /* 0x0002100001057983 */ /* 0x000ea80000100800 */
[----:B------:R0:W2:Y:S02]  /*13150*/  @!P0 LDG.E.U8 R176, desc[UR40][R178.64] ;  /* 0x00000028b2b08981 */ /* 0x0000a4000c1e1100 */
[----:B0-----:R-:W-:-:S02]  /*13160*/  @!P0 IMAD.MOV.U32 R178, RZ, RZ, R182 ;  /* 0x000000ffffb28224 */ /* 0x001fc400078e00b6 */
[----:B------:R-:W-:-:S05]  /*13170*/  @!P0 IMAD.MOV.U32 R179, RZ, RZ, R183 ;  /* 0x000000ffffb38224 */ /* 0x000fca00078e00b7 */
[----:B------:R0:W2:Y:S02]  /*13180*/  @!P0 LDG.E.U8 R177, desc[UR40][R178.64] ;  /* 0x00000028b2b18981 */ /* 0x0000a4000c1e1100 */
[----:B0-----:R-:W-:-:S06]  /*13190*/  PRMT R178, RZ, 0x7610, R178 ;  /* 0x00007610ffb27816 */ /* 0x001fcc00000000b2 */
[----:B------:R0:W2:Y:S02]  /*131a0*/  @!P0 LDG.E.U8 R178, desc[UR40][R180.64] ;  /* 0x00000028b4b28981 */ /* 0x0000a4000c1e1100 */
[----:B0-----:R-:W-:Y:S02]  /*131b0*/  @!P0 IMAD.MOV.U32 R180, RZ, RZ, R3 ;  /* 0x000000ffffb48224 */ /* 0x001fe400078e0003 */
[----:B------:R-:W-:Y:S01]  /*131c0*/  @!P0 IMAD.MOV.U32 R181, RZ, RZ, R4 ;  /* 0x000000ffffb58224 */ /* 0x000fe200078e0004 */
[----:B------:R-:W2:Y:S04]  /*131d0*/  LDL R3, [R1+0x1d0] ;  /* 0x0001d00001037983 */ /* 0x000ea80000100800 */
[----:B------:R-:W2:Y:S01]  /*131e0*/  LDL R4, [R1+0x1cc] ;  /* 0x0001cc0001047983 */ /* 0x000ea20000100800 */
[----:B---3--:R-:W-:-:S03]  /*131f0*/  @!P0 IMAD.MOV.U32 R182, RZ, RZ, R0 ;  /* 0x000000ffffb68224 */ /* 0x008fc600078e0000 */
[----:B------:R-:W3:Y:S01]  /*13200*/  LDL R0, [R1+0x190] ;  /* 0x0001900001007983 */ /* 0x000ee20000100800 */
[----:B----4-:R-:W-:-:S03]  /*13210*/  @!P0 IMAD.MOV.U32 R183, RZ, RZ, R2 ;  /* 0x000000ffffb78224 */ /* 0x010fc600078e0002 */
[----:B------:R-:W4:Y:S01]  /*13220*/  LDL R2, [R1+0x18c] ;  /* 0x00018c0001027983 */ /* 0x000f220000100800 */
[----:B------:R-:W-:-:S06]  /*13230*/  PRMT R179, RZ, 0x7610, R179 ;  /* 0x00007610ffb37816 */ /* 0x000fcc00000000b3 */
[----:B------:R0:W4:Y:S02]  /*13240*/  @!P0 LDG.E.U8 R179, desc[UR40][R180.64] ;  /* 0x00000028b4b38981 */ /* 0x000124000c1e1100 */
[----:B0-----:R-:W-:Y:S02]  /*13250*/  PRMT R180, RZ, 0x7610, R180 ;  /* 0x00007610ffb47816 */ /* 0x001fe400000000b4 */
[----:B------:R-:W-:-:S04]  /*13260*/  PRMT R181, RZ, 0x7610, R181 ;  /* 0x00007610ffb57816 */ /* 0x000fc800000000b5 */
[----:B------:R0:W4:Y:S02]  /*13270*/  @!P0 LDG.E.U8 R180, desc[UR40][R182.64] ;  /* 0x00000028b6b48981 */ /* 0x000124000c1e1100 */
        /* <DEDUP_REMOVED lines=20> */
[----:B------:R-:W-:Y:S02]  /*133c0*/  @!P0 IMAD.MOV.U32 R187, RZ, RZ, R249 ;  /* 0x000000ffffbb8224 */ /* 0x000fe400078e00f9 */
[----:B------:R-:W-:Y:S01]  /*133d0*/  @!P0 IMAD.MOV.U32 R191, RZ, RZ, R190 ;  /* 0x000000ffffbf8224 */ /* 0x000fe200078e00be */
[----:B------:R-:W4:Y:S04]  /*133e0*/  LDL R249, [R1+0x3c8] ;  /* 0x0003c80001f97983 */ /* 0x000f280000100800 */
[----:B------:R0:W4:Y:S02]  /*133f0*/  @!P0 LDG.E.U8 R185, desc[UR40][R186.64] ;  /* 0x00000028bab98981 */ /* 0x000124000c1e1100 */
[----:B0-----:R-:W-:-:S02]  /*13400*/  PRMT R186, RZ, 0x7610, R186 ;  /* 0x00007610ffba7816 */ /* 0x001fc400000000ba */
[----:B------:R-:W-:Y:S01]  /*13410*/  PRMT R187, RZ, 0x7610, R187 ;  /* 0x00007610ffbb7816 */ /* 0x000fe200000000bb */
[----:B--2---:R-:W-:Y:S02]  /*13420*/  @!P0 IMAD.MOV.U32 R190, RZ, RZ, R5 ;  /* 0x000000ffffbe8224 */ /* 0x004fe400078e0005 */
[----:B------:R-:W2:Y:S04]  /*13430*/  LDL R5, [R1+0x384] ;  /* 0x0003840001057983 */ /* 0x000ea80000100800 */
[----:B------:R0:W2:Y:S02]  /*13440*/  @!P0 LDG.E.U8 R186, desc[UR40][R190.64] ;  /* 0x00000028beba8981 */ /* 0x0000a4000c1e1100 */
[----:B0-----:R-:W-:Y:S02]  /*13450*/  @!P0 IMAD.MOV.U32 R190, RZ, RZ, R3 ;  /* 0x000000ffffbe8224 */ /* 0x001fe400078e0003 */
[----:B------:R-:W2:Y:S01]  /*13460*/  LDL R3, [R1+0x344] ;  /* 0x0003440001037983 */ /* 0x000ea20000100800 */
[----:B------:R-:W-:-:S03]  /*13470*/  @!P0 IMAD.MOV.U32 R191, RZ, RZ, R4 ;  /* 0x000000ffffbf8224 */ /* 0x000fc600078e0004 */
[----:B------:R-:W2:Y:S04]  /*13480*/  LDL R4, [R1+0x388] ;  /* 0x0003880001047983 */ /* 0x000ea80000100800 */
[----:B------:R3:W2:Y:S02]  /*13490*/  @!P0 LDG.E.U8 R187, desc[UR40][R190.64] ;  /* 0x00000028bebb8981 */ /* 0x0006a4000c1e1100 */
[----:B---3--:R-:W-:Y:S02]  /*134a0*/  @!P0 IMAD.MOV.U32 R190, RZ, RZ, R0 ;  /* 0x000000ffffbe8224 */ /* 0x008fe400078e0000 */
[----:B----4-:R-:W-:Y:S02]  /*134b0*/  @!P0 IMAD.MOV.U32 R191, RZ, RZ, R2 ;  /* 0x000000ffffbf8224 */ /* 0x010fe400078e0002 */
[----:B------:R-:W3:Y:S04]  /*134c0*/  LDL R2, [R1+0x348] ;  /* 0x0003480001027983 */ /* 0x000ee80000100800 */
[----:B------:R-:W4:Y:S04]  /*134d0*/  LDL.LU R0, [R1+0x48] ;  /* 0x0000480001007983 */ /* 0x000f280000300800 */
[----:B------:R0:W4:Y:S04]  /*134e0*/  @!P0 LDG.E.U8 R188, desc[UR40][R190.64] ;  /* 0x00000028bebc8981 */ /* 0x000128000c1e1100 */
[----:B------:R-:W0:Y:S04]  /*134f0*/  LDL R190, [R1+0x408] ;  /* 0x0004080001be7983 */ /* 0x000e280000100800 */
[----:B------:R-:W0:Y:S01]  /*13500*/  LDL R191, [R1+0x40c] ;  /* 0x00040c0001bf7983 */ /* 0x000e220000100800 */
[----:B------:R-:W-:-:S02]  /*13510*/  PRMT R192, RZ, 0x7610, R192 ;  /* 0x00007610ffc07816 */ /* 0x000fc400000000c0 */
[----:B------:R-:W-:Y:S02]  /*13520*/  PRMT R194, RZ, 0x7610, R194 ;  /* 0x00007610ffc27816 */ /* 0x000fe400000000c2 */
[----:B------:R-:W-:Y:S02]  /*13530*/  PRMT R196, RZ, 0x7610, R196 ;  /* 0x00007610ffc47816 */ /* 0x000fe400000000c4 */
[----:B------:R-:W-:Y:S02]  /*13540*/  PRMT R198, RZ, 0x7610, R198 ;  /* 0x00007610ffc67816 */ /* 0x000fe400000000c6 */
[----:B0-----:R-:W-:-:S04]  /*13550*/  @!P0 LOP3.LUT R191, R191, R190, RZ, 0x3c, !PT ;  /* 0x000000bebfbf8212 */ /* 0x001fc800078e3cff */
[----:B------:R-:W-:-:S04]  /*13560*/  @!P0 LOP3.LUT R190, R191, R190, RZ, 0x3c, !PT ;  /* 0x000000bebfbe8212 */ /* 0x000fc800078e3cff */
[----:B------:R-:W-:-:S05]  /*13570*/  @!P0 LOP3.LUT R191, R191, R190, RZ, 0x3c, !PT ;  /* 0x000000bebfbf8212 */ /* 0x000fca00078e3cff */
[----:B------:R0:W4:Y:S02]  /*13580*/  @!P0 LDG.E.U8 R192, desc[UR40][R190.64] ;  /* 0x00000028bec08981 */ /* 0x000124000c1e1100 */
[----:B0-----:R-:W-:Y:S02]  /*13590*/  @!P0 IMAD.MOV.U32 R190, RZ, RZ, R249 ;  /* 0x000000ffffbe8224 */ /* 0x001fe400078e00f9 */
[----:B------:R-:W-:Y:S01]  /*135a0*/  @!P0 IMAD.MOV.U32 R191, RZ, RZ, R250 ;  /* 0x000000ffffbf8224 */ /* 0x000fe200078e00fa */
[----:B------:R-:W-:Y:S01]  /*135b0*/  PRMT R199, RZ, 0x7610, R199 ;  /* 0x00007610ffc77816 */ /* 0x000fe200000000c7 */
[----:B------:R-:W4:Y:S04]  /*135c0*/  LDL R250, [R1+0x284] ;  /* 0x0002840001fa7983 */ /* 0x000f280000100800 */
[----:B------:R2:W4:Y:S04]  /*135d0*/  @!P0 LDG.E.U8 R194, desc[UR40][R190.64] ;  /* 0x00000028bec28981 */ /* 0x000528000c1e1100 */
[----:B------:R-:W4:Y:S01]  /*135e0*/  LDL R249, [R1+0x288] ;  /* 0x0002880001f97983 */ /* 0x000f220000100800 */
[----:B--2---:R-:W-:-:S02]  /*135f0*/  @!P0 IMAD.MOV.U32 R190, RZ, RZ, R4 ;  /* 0x000000ffffbe8224 */ /* 0x004fc400078e0004 */
[----:B------:R-:W-:Y:S01]  /*13600*/  @!P0 IMAD.MOV.U32 R191, RZ, RZ, R5 ;  /* 0x000000ffffbf8224 */ /* 0x000fe200078e0005 */
[----:B------:R-:W2:Y:S04]  /*13610*/  LDL R4, [R1+0x248] ;  /* 0x0002480001047983 */ /* 0x000ea80000100800 */
[----:B------:R3:W2:Y:S04]  /*13620*/  @!P0 LDG.E.U8 R196, desc[UR40][R190.64] ;  /* 0x00000028bec48981 */ /* 0x0006a8000c1e1100 */
[----:B------:R-:W2:Y:S01]  /*13630*/  LDL R5, [R1+0x244] ;  /* 0x0002440001057983 */ /* 0x000ea20000100800 */
[----:B---3--:R-:W-:-:S02]  /*13640*/  @!P0 IMAD.MOV.U32 R190, RZ, RZ, R2 ;  /* 0x000000ffffbe8224 */ /* 0x008fc400078e0002 */
[----:B------:R-:W-:Y:S01]  /*13650*/  @!P0 IMAD.MOV.U32 R191, RZ, RZ, R3 ;  /* 0x000000ffffbf8224 */ /* 0x000fe200078e0003 */
[----:B------:R-:W3:Y:S04]  /*13660*/  LDL R2, [R1+0x208] ;  /* 0x0002080001027983 */ /* 0x000ee80000100800 */
[----:B------:R0:W3:Y:S04]  /*13670*/  @!P0 LDG.E.U8 R198, desc[UR40][R190.64] ;  /* 0x00000028bec68981 */ /* 0x0000e8000c1e1100 */
[----:B------:R-:W3:Y:S04]  /*13680*/  LDL R3, [R1+0x204] ;  /* 0x0002040001037983 */ /* 0x000ee80000100800 */
[----:B------:R-:W0:Y:S04]  /*13690*/  LDL R190, [R1+0x304] ;  /* 0x0003040001be7983 */ /* 0x000e280000100800 */
[----:B------:R-:W0:Y:S02]  /*136a0*/  LDL R191, [R1+0x308] ;  /* 0x0003080001bf7983 */ /* 0x000e240000100800 */
[----:B0-----:R-:W-:-:S04]  /*136b0*/  @!P0 LOP3.LUT R191, R191, R190, RZ, 0x3c, !PT ;  /* 0x000000bebfbf8212 */ /* 0x001fc800078e3cff */
[----:B------:R-:W-:-:S04]  /*136c0*/  @!P0 LOP3.LUT R190, R191, R190, RZ, 0x3c, !PT ;  /* 0x000000bebfbe8212 */ /* 0x000fc800078e3cff */
[----:B------:R-:W-:-:S05]  /*136d0*/  @!P0 LOP3.LUT R191, R191, R190, RZ, 0x3c, !PT ;  /* 0x000000bebfbf8212 */ /* 0x000fca00078e3cff */
[----:B------:R0:W3:Y:S04]  /*136e0*/  @!P0 LDG.E.U8 R199, desc[UR40][R190.64] ;  /* 0x00000028bec78981 */ /* 0x0000e8000c1e1100 */
[----:B------:R-:W0:Y:S04]  /*136f0*/  LDL R190, [R1+0x2c4] ;  /* 0x0002c40001be7983 */ /* 0x000e280000100800 */
[----:B------:R-:W0:Y:S01]  /*13700*/  LDL R191, [R1+0x2c8] ;  /* 0x0002c80001bf7983 */ /* 0x000e220000100800 */
[----:B------:R-:W-:Y:S02]  /*13710*/  PRMT R202, RZ, 0x7610, R202 ;  /* 0x00007610ffca7816 */ /* 0x000fe400000000ca */
[----:B------:R-:W-:-:S02]  /*13720*/  PRMT R203, RZ, 0x7610, R203 ;  /* 0x00007610ffcb7816 */ /* 0x000fc400000000cb */
[----:B------:R-:W-:Y:S02]  /*13730*/  PRMT R206, RZ, 0x7610, R206 ;  /* 0x00007610ffce7816 */ /* 0x000fe400000000ce */
[----:B------:R-:W-:Y:S02]  /*13740*/  PRMT R208, RZ, 0x7610, R208 ;  /* 0x00007610ffd07816 */ /* 0x000fe400000000d0 */
[----:B0-----:R-:W-:-:S04]  /*13750*/  @!P0 LOP3.LUT R191, R191, R190, RZ, 0x3c, !PT ;  /* 0x000000bebfbf8212 */ /* 0x001fc800078e3cff */
[----:B------:R-:W-:-:S04]  /*13760*/  @!P0 LOP3.LUT R190, R191, R190, RZ, 0x3c, !PT ;  /* 0x000000bebfbe8212 */ /* 0x000fc800078e3cff */
[----:B------:R-:W-:-:S05]  /*13770*/  @!P0 LOP3.LUT R191, R191, R190, RZ, 0x3c, !PT ;  /* 0x000000bebfbf8212 */ /* 0x000fca00078e3cff */
[----:B------:R4:W3:Y:S02]  /*13780*/  @!P0 LDG.E.U8 R202, desc[UR40][R190.64] ;  /* 0x00000028beca8981 */ /* 0x0008e4000c1e1100 */
[----:B----4-:R-:W-:Y:S02]  /*13790*/  @!P0 IMAD.MOV.U32 R190, RZ, RZ, R249 ;  /* 0x000000ffffbe8224 */ /* 0x010fe400078e00f9 */
[----:B------:R-:W-:Y:S01]  /*137a0*/  @!P0 IMAD.MOV.U32 R191, RZ, RZ, R250 ;  /* 0x000000ffffbf8224 */ /* 0x000fe200078e00fa */
[----:B------:R-:W-:Y:S01]  /*137b0*/  PRMT R210, RZ, 0x7610, R210 ;  /* 0x00007610ffd27816 */ /* 0x000fe200000000d2 */
[----:B------:R-:W4:Y:S04]  /*137c0*/  LDL R250, [R1+0x104] ;  /* 0x0001040001fa7983 */ /* 0x000f280000100800 */
[----:B------:R2:W4:Y:S01]  /*137d0*/  @!P0 LDG.E.U8 R203, desc[UR40][R190.64] ;  /* 0x00000028becb8981 */ /* 0x000522000c1e1100 */
[----:B------:R-:W-:-:S03]  /*137e0*/  PRMT R211, RZ, 0x7610, R211 ;  /* 0x00007610ffd37816 */ /* 0x000fc600000000d3 */
[----:B------:R-:W4:Y:S01]  /*137f0*/  LDL R249, [R1+0x108] ;  /* 0x0001080001f97983 */ /* 0x000f220000100800 */
[----:B--2---:R-:W-:Y:S02]  /*13800*/  @!P0 IMAD.MOV.U32 R190, RZ, RZ, R4 ;  /* 0x000000ffffbe8224 */ /* 0x004fe400078e0004 */
        /* <DEDUP_REMOVED lines=34> */
[----:B------:R-:W4:Y:S04]  /*13a30*/  LDL R249, [R1+0x340] ;  /* 0x0003400001f97983 */ /* 0x000f280000100800 */
[----:B------:R2:W4:Y:S04]  /*13a40*/  @!P0 LDG.E.U8 R213, desc[UR40][R190.64] ;  /* 0x00000028bed58981 */ /* 0x000528000c1e1100 */
[----:B------:R-:W4:Y:S01]  /*13a50*/  LDL R250, [R1+0x33c] ;  /* 0x00033c0001fa7983 */ /* 0x000f220000100800 */
[----:B--2---:R-:W-:-:S02]  /*13a60*/  @!P0 IMAD.MOV.U32 R190, RZ, RZ, R4 ;  /* 0x000000ffffbe8224 */ /* 0x004fc400078e0004 */
[----:B------:R-:W-:Y:S01]  /*13a70*/  @!P0 IMAD.MOV.U32 R191, RZ, RZ, R5 ;  /* 0x000000ffffbf8224 */ /* 0x000fe200078e0005 */
[----:B------:R-:W2:Y:S04]  /*13a80*/  LDL R4, [R1+0x2fc] ;  /* 0x0002fc0001047983 */ /* 0x000ea80000100800 */
[----:B------:R3:W2:Y:S04]  /*13a90*/  @!P0 LDG.E.U8 R214, desc[UR40][R190.64] ;  /* 0x00000028bed68981 */ /* 0x0006a8000c1e1100 */
[----:B------:R-:W4:Y:S01]  /*13aa0*/  LDL R5, [R1+0x37c] ;  /* 0x00037c0001057983 */ /* 0x000f220000100800 */
[----:B---3--:R-:W-:-:S02]  /*13ab0*/  @!P0 IMAD.MOV.U32 R190, RZ, RZ, R2 ;  /* 0x000000ffffbe8224 */ /* 0x008fc400078e0002 */
[----:B------:R-:W-:Y:S01]  /*13ac0*/  @!P0 IMAD.MOV.U32 R191, RZ, RZ, R3 ;  /* 0x000000ffffbf8224 */ /* 0x000fe200078e0003 */
[----:B------:R-:W3:Y:S04]  /*13ad0*/  LDL R2, [R1+0x380] ;  /* 0x0003800001027983 */ /* 0x000ee80000100800 */
[----:B------:R0:W2:Y:S04]  /*13ae0*/  @!P0 LDG.E.U8 R215, desc[UR40][R190.64] ;  /* 0x00000028bed78981 */ /* 0x0000a8000c1e1100 */
[----:B------:R-:W2:Y:S04]  /*13af0*/  LDL R3, [R1+0x300] ;  /* 0x0003000001037983 */ /* 0x000ea80000100800 */
[----:B------:R1:W-:Y:S01]  /*13b00*/  STL [R1+0x890], R0 ;  /* 0x0008900001007387 */ /* 0x0003e20000100800 */
[----:B0-----:R-:W-:-:S02]  /*13b10*/  @!P0 IMAD.MOV.U32 R190, RZ, RZ, R0 ;  /* 0x000000ffffbe8224 */ /* 0x001fc400078e0000 */
[----:B------:R-:W-:-:S05]  /*13b20*/  @!P0 IMAD.MOV.U32 R191, RZ, RZ, R252 ;  /* 0x000000ffffbf8224 */ /* 0x000fca00078e00fc */
[----:B------:R0:W2:Y:S04]  /*13b30*/  @!P0 LDG.E.U8 R216, desc[UR40][R190.64] ;  /* 0x00000028bed88981 */ /* 0x0000a8000c1e1100 */
[----:B-1----:R-:W2:Y:S04]  /*13b40*/  LDL.LU R0, [R1+0x80] ;  /* 0x0000800001007983 */ /* 0x002ea80000300800 */
[----:B------:R1:W-:Y:S04]  /*13b50*/  STL [R1+0x88c], R252 ;  /* 0x00088cfc01007387 */ /* 0x0003e80000100800 */
[----:B-1----:R-:W2:Y:S04]  /*13b60*/  LDL.LU R252, [R1+0x7c] ;  /* 0x00007c0001fc7983 */ /* 0x002ea80000300800 */
[----:B------:R-:W0:Y:S04]  /*13b70*/  LDL R190, [R1+0x400] ;  /* 0x0004000001be7983 */ /* 0x000e280000100800 */
[----:B------:R-:W0:Y:S01]  /*13b80*/  LDL R191, [R1+0x404] ;  /* 0x0004040001bf7983 */ /* 0x000e220000100800 */
[----:B------:R-:W-:-:S02]  /*13b90*/  PRMT R217, RZ, 0x7610, R217 ;  /* 0x00007610ffd97816 */ /* 0x000fc400000000d9 */
[----:B0-----:R-:W-:-:S04]  /*13ba0*/  @!P0 LOP3.LUT R191, R191, R190, RZ, 0x3c, !PT ;  /* 0x000000bebfbf8212 */ /* 0x001fc800078e3cff */
[----:B------:R-:W-:-:S04]  /*13bb0*/  @!P0 LOP3.LUT R190, R191, R190, RZ, 0x3c, !PT ;  /* 0x000000bebfbe8212 */ /* 0x000fc800078e3cff */
[----:B------:R-:W-:-:S05]  /*13bc0*/  @!P0 LOP3.LUT R191, R191, R190, RZ, 0x3c, !PT ;  /* 0x000000bebfbf8212 */ /* 0x000fca00078e3cff */
[----:B------:R0:W2:Y:S04]  /*13bd0*/  @!P0 LDG.E.U8 R217, desc[UR40][R190.64] ;  /* 0x00000028bed98981 */ /* 0x0000a8000c1e1100 */
        /* <DEDUP_REMOVED lines=9> */
[----:B------:R3:W2:Y:S02]  /*13c70*/  @!P0 LDG.E.U8 R218, desc[UR40][R190.64] ;  /* 0x00000028beda8981 */ /* 0x0006a4000c1e1100 */
[----:B---3--:R-:W-:Y:S02]  /*13c80*/  @!P0 IMAD.MOV.U32 R190, RZ, RZ, R2 ;  /* 0x000000ffffbe8224 */ /* 0x008fe400078e0002 */
[----:B----4-:R-:W-:Y:S01]  /*13c90*/  @!P0 IMAD.MOV.U32 R191, RZ, RZ, R5 ;  /* 0x000000ffffbf8224 */ /* 0x010fe200078e0005 */
[----:B------:R-:W3:Y:S04]  /*13ca0*/  LDL R2, [R1+0x240] ;  /* 0x0002400001027983 */ /* 0x000ee80000100800 */
[----:B------:R0:W4:Y:S04]  /*13cb0*/  @!P0 LDG.E.U8 R219, desc[UR40][R190.64] ;  /* 0x00000028bedb8981 */ /* 0x000128000c1e1100 */
[----:B------:R-:W4:Y:S01]  /*13cc0*/  LDL R5, [R1+0x23c] ;  /* 0x00023c0001057983 */ /* 0x000f220000100800 */
[----:B0-----:R-:W-:-:S02]  /*13cd0*/  @!P0 IMAD.MOV.U32 R190, RZ, RZ, R249 ;  /* 0x000000ffffbe8224 */ /* 0x001fc400078e00f9 */
[----:B------:R-:W-:Y:S01]  /*13ce0*/  @!P0 IMAD.MOV.U32 R191, RZ, RZ, R250 ;  /* 0x000000ffffbf8224 */ /* 0x000fe200078e00fa */
[----:B------:R-:W4:Y:S04]  /*13cf0*/  LDL.LU R249, [R1+0x24] ;  /* 0x0000240001f97983 */ /* 0x000f280000300800 */
[----:B------:R2:W4:Y:S02]  /*13d00*/  @!P0 LDG.E.U8 R220, desc[UR40][R190.64] ;  /* 0x00000028bedc8981 */ /* 0x000524000c1e1100 */
[----:B--2---:R-:W-:Y:S02]  /*13d10*/  @!P0 IMAD.MOV.U32 R190, RZ, RZ, R3 ;  /* 0x000000ffffbe8224 */ /* 0x004fe400078e0003 */
[----:B------:R-:W-:Y:S02]  /*13d20*/  @!P0 IMAD.MOV.U32 R191, RZ, RZ, R4 ;  /* 0x000000ffffbf8224 */ /* 0x000fe400078e0004 */
[----:B------:R-:W2:Y:S04]  /*13d30*/  LDL R4, [R1+0x1c0] ;  /* 0x0001c00001047983 */ /* 0x000ea80000100800 */
[----:B------:R-:W2:Y:S04]  /*13d40*/  LDL.LU R250, [R1+0x28] ;  /* 0x0000280001fa7983 */ /* 0x000ea80000300800 */
[----:B------:R-:W2:Y:S04]  /*13d50*/  LDL.LU R3, [R1+0x2c] ;  /* 0x00002c0001037983 */ /* 0x000ea80000300800 */
[----:B------:R0:W2:Y:S04]  /*13d60*/  @!P0 LDG.E.U8 R221, desc[UR40][R190.64] ;  /* 0x00000028bedd8981 */ /* 0x0000a8000c1e1100 */
        /* <DEDUP_REMOVED lines=11> */
[----:B0-----:R-:W-:-:S04]  /*13e20*/  @!P0 LOP3.LUT R191, R191, R190, RZ, 0x3c, !PT ;  /* 0x000000bebfbf8212 */ /* 0x001fc800078e3cff */
[----:B------:R-:W-:-:S04]  /*13e30*/  @!P0 LOP3.LUT R190, R191, R190, RZ, 0x3c, !PT ;  /* 0x000000bebfbe8212 */ /* 0x000fc800078e3cff */
[----:B------:R-:W-:-:S05]  /*13e40*/  @!P0 LOP3.LUT R191, R191, R190, RZ, 0x3c, !PT ;  /* 0x000000bebfbf8212 */ /* 0x000fca00078e3cff */
[----:B------:R3:W2:Y:S02]  /*13e50*/  @!P0 LDG.E.U8 R223, desc[UR40][R190.64] ;  /* 0x00000028bedf8981 */ /* 0x0006a4000c1e1100 */
[----:B---3--:R-:W-:Y:S02]  /*13e60*/  @!P0 IMAD.MOV.U32 R190, RZ, RZ, R2 ;  /* 0x000000ffffbe8224 */ /* 0x008fe400078e0002 */
[----:B----4-:R-:W-:Y:S01]  /*13e70*/  @!P0 IMAD.MOV.U32 R191, RZ, RZ, R5 ;  /* 0x000000ffffbf8224 */ /* 0x010fe200078e0005 */
[----:B------:R-:W3:Y:S04]  /*13e80*/  LDL.LU R2, [R1+0x34] ;  /* 0x0000340001027983 */ /* 0x000ee80000300800 */
[----:B------:R-:W4:Y:S04]  /*13e90*/  LDL.LU R5, [R1+0x20] ;  /* 0x0000200001057983 */ /* 0x000f280000300800 */
[----:B------:R0:W4:Y:S04]  /*13ea0*/  @!P0 LDG.E.U8 R224, desc[UR40][R190.64] ;  /* 0x00000028bee08981 */ /* 0x000128000c1e1100 */
[----:B------:R-:W0:Y:S04]  /*13eb0*/  LDL R190, [R1+0x1fc] ;  /* 0x0001fc0001be7983 */ /* 0x000e280000100800 */
[----:B------:R-:W0:Y:S01]  /*13ec0*/  LDL R191, [R1+0x200] ;  /* 0x0002000001bf7983 */ /* 0x000e220000100800 */
[----:B------:R-:W-:-:S02]  /*13ed0*/  PRMT R225, RZ, 0x7610, R225 ;  /* 0x00007610ffe17816 */ /* 0x000fc400000000e1 */
[----:B0-----:R-:W-:-:S04]  /*13ee0*/  @!P0 LOP3.LUT R191, R191, R190, RZ, 0x3c, !PT ;  /* 0x000000bebfbf8212 */ /* 0x001fc800078e3cff */
[----:B------:R-:W-:-:S04]  /*13ef0*/  @!P0 LOP3.LUT R190, R191, R190, RZ, 0x3c, !PT ;  /* 0x000000bebfbe8212 */ /* 0x000fc800078e3cff */
[----:B------:R-:W-:-:S05]  /*13f00*/  @!P0 LOP3.LUT R191, R191, R190, RZ, 0x3c, !PT ;  /* 0x000000bebfbf8212 */ /* 0x000fca00078e3cff */
[----:B------:R2:W4:Y:S04]  /*13f10*/  @!P0 LDG.E.U8 R225, desc[UR40][R190.64] ;  /* 0x00000028bee18981 */ /* 0x000528000c1e1100 */
[----:B------:R-:W3:Y:S01]  /*13f20*/  LDL R191, [R1+0x1bc] ;  /* 0x0001bc0001bf7983 */ /* 0x000ee20000100800 */
[----:B------:R-:W-:Y:S01]  /*13f30*/  PRMT R228, RZ, 0x7610, R228 ;  /* 0x00007610ffe47816 */ /* 0x000fe200000000e4 */
[----:B--2---:R-:W-:-:S05]  /*13f40*/  @!P0 IMAD.MOV.U32 R190, RZ, RZ, R4 ;  /* 0x000000ffffbe8224 */ /* 0x004fca00078e0004 */
[----:B---3--:R0:W2:Y:S04]  /*13f50*/  @!P0 LDG.E.U8 R228, desc[UR40][R190.64] ;  /* 0x00000028bee48981 */ /* 0x0080a8000c1e1100 */
[----:B------:R-:W0:Y:S04]  /*13f60*/  LDL R190, [R1+0x17c] ;  /* 0x00017c0001be7983 */ /* 0x000e280000100800 */
[----:B------:R-:W0:Y:S01]  /*13f70*/  LDL R191, [R1+0x180] ;  /* 0x0001800001bf7983 */ /* 0x000e220000100800 */
[----:B------:R-:W-:Y:S01]  /*13f80*/  PRMT R231, RZ, 0x7610, R231 ;  /* 0x00007610ffe77816 */ /* 0x000fe200000000e7 */
[----:B------:R-:W1:Y:S01]  /*13f90*/  S2R R4, SR_TID.X ;  /* 0x0000000000047919 */ /* 0x000e620000002100 */
[----:B0-----:R-:W-:-:S04]  /*13fa0*/  @!P0 LOP3.LUT R191, R191, R190, RZ, 0x3c, !PT ;  /* 0x000000bebfbf8212 */ /* 0x001fc800078e3cff */
[----:B------:R-:W-:-:S04]  /*13fb0*/  @!P0 LOP3.LUT R190, R191, R190, RZ, 0x3c, !PT ;  /* 0x000000bebfbe8212 */ /* 0x000fc800078e3cff */
[----:B------:R-:W-:-:S05]  /*13fc0*/  @!P0 LOP3.LUT R191, R191, R190, RZ, 0x3c, !PT ;  /* 0x000000bebfbf8212 */ /* 0x000fca00078e3cff */
[----:B------:R0:W3:Y:S04]  /*13fd0*/  @!P0 LDG.E.U8 R231, desc[UR40][R190.64] ;  /* 0x00000028bee78981 */ /* 0x0000e8000c1e1100 */
[----:B------:R-:W0:Y:S04]  /*13fe0*/  LDL R190, [R1+0x13c] ;  /* 0x00013c0001be7983 */ /* 0x000e280000100800 */
[----:B------:R-:W0:Y:S01]  /*13ff0*/  LDL R191, [R1+0x140] ;  /* 0x0001400001bf7983 */ /* 0x000e220000100800 */
[----:B-1----:R-:W-:Y:S02]  /*14000*/  LOP3.LUT R4, R4, 0x7f, RZ, 0xc0, !PT ;  /* 0x0000007f04047812 */ /* 0x002fe400078ec0ff */
[----:B------:R-:W-:-:S03]  /*14010*/  PRMT R233, RZ, 0x7610, R233 ;  /* 0x00007610ffe97816 */ /* 0x000fc600000000e9 */
[----:B------:R1:W-:Y:S04]  /*14020*/  STS.U8 [R4+UR8+0x4000], R249 ;  /* 0x004000f904007988 */ /* 0x0003e80008000008 */
[----:B-1----:R-:W2:Y:S01]  /*14030*/  LDL.LU R249, [R1+0x8c0] ;  /* 0x0008c00001f97983 */ /* 0x002ea20000300800 */
[----:B0-----:R-:W-:-:S04]  /*14040*/  @!P0 LOP3.LUT R191, R191, R190, RZ, 0x3c, !PT ;  /* 0x000000bebfbf8212 */ /* 0x001fc800078e3cff */
[----:B------:R-:W-:-:S04]  /*14050*/  @!P0 LOP3.LUT R190, R191, R190, RZ, 0x3c, !PT ;  /* 0x000000bebfbe8212 */ /* 0x000fc800078e3cff */
[----:B------:R-:W-:-:S05]  /*14060*/  @!P0 LOP3.LUT R191, R191, R190, RZ, 0x3c, !PT ;  /* 0x000000bebfbf8212 */ /* 0x000fca00078e3cff */
[----:B------:R0:W3:Y:S04]  /*14070*/  @!P0 LDG.E.U8 R233, desc[UR40][R190.64] ;  /* 0x00000028bee98981 */ /* 0x0000e8000c1e1100 */
[----:B------:R-:W0:Y:S04]  /*14080*/  LDL R190, [R1+0xfc] ;  /* 0x0000fc0001be7983 */ /* 0x000e280000100800 */
[----:B------:R-:W0:Y:S01]  /*14090*/  LDL R191, [R1+0x100] ;  /* 0x0001000001bf7983 */ /* 0x000e220000100800 */
        /* <DEDUP_REMOVED lines=11> */
[----:B-1----:R-:W2:Y:S04]  /*14150*/  LDL.LU R4, [R1+0x8b8] ;  /* 0x0008b80001047983 */ /* 0x002ea80000300800 */
[----:B------:R-:W3:Y:S01]  /*14160*/  LDL.LU R3, [R1+0x8b4] ;  /* 0x0008b40001037983 */ /* 0x000ee20000300800 */
[----:B0-----:R-:W-:-:S04]  /*14170*/  @!P0 LOP3.LUT R191, R191, R190, RZ, 0x3c, !PT ;  /* 0x000000bebfbf8212 */ /* 0x001fc800078e3cff */
[----:B------:R-:W-:-:S04]  /*14180*/  @!P0 LOP3.LUT R190, R191, R190, RZ, 0x3c, !PT ;  /* 0x000000bebfbe8212 */ /* 0x000fc800078e3cff */
[----:B------:R-:W-:-:S05]  /*14190*/  @!P0 LOP3.LUT R191, R191, R190, RZ, 0x3c, !PT ;  /* 0x000000bebfbf8212 */ /* 0x000fca00078e3cff */
[----:B------:R0:W2:Y:S04]  /*141a0*/  @!P0 LDG.E.U8 R240, desc[UR40][R190.64] ;  /* 0x00000028bef08981 */ /* 0x0000a8000c1e1100 */
[----:B------:R-:W4:Y:S01]  /*141b0*/  LDL.LU R191, [R1+0x30] ;  /* 0x0000300001bf7983 */ /* 0x000f220000300800 */
[----:B0-----:R-:W0:Y:S01]  /*141c0*/  S2R R190, SR_TID.X ;  /* 0x0000000000be7919 */ /* 0x001e220000002100 */
[----:B------:R-:W-:Y:S02]  /*141d0*/  PRMT R251, RZ, 0x7610, R251 ;  /* 0x00007610fffb7816 */ /* 0x000fe400000000fb */
[----:B0-----:R-:W-:-:S05]  /*141e0*/  LOP3.LUT R190, R190, 0x7f, RZ, 0xc0, !PT ;  /* 0x0000007fbebe7812 */ /* 0x001fca00078ec0ff */
[----:B----4-:R0:W-:Y:S02]  /*141f0*/  STS.U8 [R190+UR8+0x4c00], R191 ;  /* 0x004c00bfbe007988 */ /* 0x0101e40008000008 */
[----:B0-----:R-:W-:Y:S02]  /*14200*/  @!P0 IMAD.MOV.U32 R190, RZ, RZ, R0 ;  /* 0x000000ffffbe8224 */ /* 0x001fe400078e0000 */
[----:B------:R-:W-:-:S05]  /*14210*/  @!P0 IMAD.MOV.U32 R191, RZ, RZ, R252 ;  /* 0x000000ffffbf8224 */ /* 0x000fca00078e00fc */
[----:B------:R0:W4:Y:S02]  /*14220*/  @!P0 LDG.E.U8 R251, desc[UR40][R190.64] ;  /* 0x00000028befb8981 */ /* 0x000124000c1e1100 */
[----:B0-----:R-:W0:Y:S02]  /*14230*/  S2R R191, SR_TID.X ;  /* 0x0000000000bf7919 */ /* 0x001e240000002100 */
[----:B------:R-:W3:Y:S01]  /*14240*/  LDL.LU R190, [R1+0x1c] ;  /* 0x00001c0001be7983 */ /* 0x000ee20000300800 */
[----:B0-----:R-:W-:-:S05]  /*14250*/  LOP3.LUT R191, R191, 0x7f, RZ, 0xc0, !PT ;  /* 0x0000007fbfbf7812 */ /* 0x001fca00078ec0ff */
[----:B------:R0:W-:Y:S04]  /*14260*/  STS.U8 [R191+UR8+0x5000], R2 ;  /* 0x00500002bf007988 */ /* 0x0001e80008000008 */
[----:B------:R1:W-:Y:S04]  /*14270*/  STS.U8 [R191+UR8+0x5400], R5 ;  /* 0x00540005bf007988 */ /* 0x0003e80008000008 */
[----:B0-----:R-:W2:Y:S04]  /*14280*/  LDL.LU R2, [R1+0x8b0] ;  /* 0x0008b00001027983 */ /* 0x001ea80000300800 */
[----:B-1----:R-:W4:Y:S04]  /*14290*/  LDL.LU R5, [R1+0x8ac] ;  /* 0x0008ac0001057983 */ /* 0x002f280000300800 */
[----:B---3--:R-:W-:Y:S04]  /*142a0*/  STS.U8 [R191+UR8+0x5800], R190 ;  /* 0x005800bebf007988 */ /* 0x008fe80008000008 */
[----:B----4-:R0:W-:Y:S04]  /*142b0*/  STS.U8 [R191+UR8+0x5c00], R5 ;  /* 0x005c0005bf007988 */ /* 0x0101e80008000008 */
[----:B0-----:R-:W3:Y:S01]  /*142c0*/  LDL.LU R5, [R1+0x8a8] ;  /* 0x0008a80001057983 */ /* 0x001ee20000300800 */
[----:B------:R-:W0:Y:S03]  /*142d0*/  S2R R190, SR_TID.X ;  /* 0x0000000000be7919 */ /* 0x000e260000002100 */
[----:B--2---:R1:W-:Y:S04]  /*142e0*/  STS.U8 [R191+UR8+0x6000], R2 ;  /* 0x00600002bf007988 */ /* 0x0043e80008000008 */
[----:B------:R-:W-:Y:S04]  /*142f0*/  STS.U8 [R191+UR8+0x6400], R3 ;  /* 0x00640003bf007988 */ /* 0x000fe80008000008 */
[----:B------:R-:W-:Y:S04]  /*14300*/  STS.U8 [R191+UR8+0x6800], R4 ;  /* 0x00680004bf007988 */ /* 0x000fe80008000008 */
[----:B------:R2:W-:Y:S04]  /*14310*/  STS.U8 [R191+UR8+0x6c00], R250 ;  /* 0x006c00fabf007988 */ /* 0x0005e80008000008 */
[----:B-1----:R-:W4:Y:S01]  /*14320*/  LDL.LU R2, [R1+0x8a4] ;  /* 0x0008a40001027983 */ /* 0x002f220000300800 */
[----:B--2---:R-:W1:Y:S01]  /*14330*/  S2R R250, SR_TID.X ;  /* 0x0000000000fa7919 */ /* 0x004e620000002100 */
[----:B0-----:R-:W-:-:S02]  /*14340*/  LOP3.LUT R190, R190, 0x7f, RZ, 0xc0, !PT ;  /* 0x0000007fbebe7812 */ /* 0x001fc400078ec0ff */
[----:B------:R0:W-:Y:S04]  /*14350*/  STS.U8 [R191+UR8+0x7000], R249 ;  /* 0x007000f9bf007988 */ /* 0x0001e80008000008 */
[----:B------:R-:W-:Y:S04]  /*14360*/  STS.U8 [R191+UR8+0x7400], R248 ;  /* 0x007400f8bf007988 */ /* 0x000fe80008000008 */
[----:B------:R-:W2:Y:S01]  /*14370*/  LDL.LU R3, [R1+0x8a0] ;  /* 0x0008a00001037983 */ /* 0x000ea20000300800 */
[----:B0-----:R-:W-:-:S03]  /*14380*/  LOP3.LUT R249, R190, 0x10, RZ, 0x3c, !PT ;  /* 0x00000010bef97812 */ /* 0x001fc600078e3cff */
[----:B------:R-:W-:Y:S04]  /*14390*/  STS.U8 [R191+UR8+0x7800], R247 ;  /* 0x007800f7bf007988 */ /* 0x000fe80008000008 */
        /* <DEDUP_REMOVED lines=8> */
[----:B------:R-:W-:Y:S01]  /*14420*/  STS.U8 [R249+UR8+0x5c80], R229 ;  /* 0x005c80e5f9007988 */ /* 0x000fe20008000008 */
[----:B-1----:R-:W-:-:S03]  /*14430*/  LOP3.LUT R250, R250, 0x7f, RZ, 0xc0, !PT ;  /* 0x0000007ffafa7812 */ /* 0x002fc600078ec0ff */
[----:B------:R-:W-:Y:S04]  /*14440*/  STS.U8 [R249+UR8+0x6080], R227 ;  /* 0x006080e3f9007988 */ /* 0x000fe80008000008 */
[----:B------:R-:W-:Y:S04]  /*14450*/  STS.U8 [R249+UR8+0x6480], R226 ;  /* 0x006480e2f9007988 */ /* 0x000fe80008000008 */
[----:B------:R-:W-:Y:S04]  /*14460*/  STS.U8 [R249+UR8+0x6880], R209 ;  /* 0x006880d1f9007988 */ /* 0x000fe80008000008 */
[----:B------:R-:W-:Y:S04]  /*14470*/  STS.U8 [R249+UR8+0x6c80], R207 ;  /* 0x006c80cff9007988 */ /* 0x000fe80008000008 */
[----:B------:R-:W-:Y:S01]  /*14480*/  STS.U8 [R249+UR8+0x7080], R205 ;  /* 0x007080cdf9007988 */ /* 0x000fe20008000008 */
[----:B------:R-:W-:-:S03]  /*14490*/  LOP3.LUT R190, R250, 0x20, RZ, 0x3c, !PT ;  /* 0x00000020fabe7812 */ /* 0x000fc600078e3cff */
[----:B------:R-:W-:Y:S04]  /*144a0*/  STS.U8 [R249+UR8+0x7480], R204 ;  /* 0x007480ccf9007988 */ /* 0x000fe80008000008 */
[----:B------:R-:W-:Y:S04]  /*144b0*/  STS.U8 [R249+UR8+0x7880], R201 ;  /* 0x007880c9f9007988 */ /* 0x000fe80008000008 */
[----:B------:R0:W-:Y:S04]  /*144c0*/  STS.U8 [R249+UR8+0x7c80], R200 ;  /* 0x007c80c8f9007988 */ /* 0x0001e80008000008 */
[----:B------:R-:W4:Y:S01]  /*144d0*/  LDL.LU R4, [R1+0x89c] ;  /* 0x00089c0001047983 */ /* 0x000f220000300800 */
[----:B0-----:R-:W-:-:S02]  /*144e0*/  LOP3.LUT R249, R250, 0x30, RZ, 0x3c, !PT ;  /* 0x00000030faf97812 */ /* 0x001fc400078e3cff */
[----:B------:R-:W0:Y:S01]  /*144f0*/  S2R R250, SR_TID.X ;  /* 0x0000000000fa7919 */ /* 0x000e220000002100 */
        /* <DEDUP_REMOVED lines=15> */
[----:B------:R1:W-:Y:S04]  /*145f0*/  STS.U8 [R190+UR8+0x7d00], R153 ;  /* 0x007d0099be007988 */ /* 0x0003e80008000008 */
[----:B------:R-:W-:Y:S04]  /*14600*/  STS.U8 [R249+UR8+0x4180], R197 ;  /* 0x004180c5f9007988 */ /* 0x000fe80008000008 */
[----:B------:R-:W-:Y:S04]  /*14610*/  STS.U8 [R249+UR8+0x4580], R195 ;  /* 0x004580c3f9007988 */ /* 0x000fe80008000008 */
[----:B------:R-:W-:Y:S04]  /*14620*/  STS.U8 [R249+UR8+0x4980], R152 ;  /* 0x00498098f9007988 */ /* 0x000fe80008000008 */
[----:B------:R-:W-:Y:S01]  /*14630*/  STS.U8 [R249+UR8+0x4d80], R23 ;  /* 0x004d8017f9007988 */ /* 0x000fe20008000008 */
[----:B0-----:R-:W-:-:S03]  /*14640*/  LOP3.LUT R250, R250, 0x7f, RZ, 0xc0, !PT ;  /* 0x0000007ffafa7812 */ /* 0x001fc600078ec0ff */
        /* <DEDUP_REMOVED lines=20> */
[----:B------:R-:W-:Y:S01]  /*14790*/  STS.U8 [R190+UR8+0x5e00], R160 ;  /* 0x005e00a0be007988 */ /* 0x000fe20008000008 */
[----:B------:R-:W-:-:S03]  /*147a0*/  LOP3.LUT R154, R250, 0x50, RZ, 0x3c, !PT ;  /* 0x00000050fa9a7812 */ /* 0x000fc600078e3cff */
        /* <DEDUP_REMOVED lines=42> */
[----:B---3--:R0:W-:Y:S04]  /*14a50*/  STS.U8 [R7+UR8+0x7f80], R5 ;  /* 0x007f800507007988 */ /* 0x0081e80008000008 */
[----:B0-----:R-:W3:Y:S04]  /*14a60*/  LDL.LU R5, [R1+0x898] ;  /* 0x0008980001057983 */ /* 0x001ee80000300800 */
[----:B------:R-:W2:Y:S04]  /*14a70*/  LDL R6, [R1+0x85c] ;  /* 0x00085c0001067983 */ /* 0x000ea80000100800 */
[----:B------:R-:W4:Y:S04]  /*14a80*/  LDL.LU R246, [R1+0x81c] ;  /* 0x00081c0001f67983 */ /* 0x000f280000300800 */
        /* <DEDUP_REMOVED lines=8> */
[----:B------:R-:W4:Y:S01]  /*14b10*/  LDL.LU R190, [R1+0x7dc] ;  /* 0x0007dc0001be7983 */ /* 0x000f220000300800 */
[----:B---3--:R-:W-:-:S05]  /*14b20*/  VIADD R5, R5, 0x1 ;  /* 0x0000000105057836 */ /* 0x008fca0000000000 */
[----:B------:R0:W-:Y:S01]  /*14b30*/  STL [R1+0x38], R5 ;  /* 0x0000380501007387 */ /* 0x0001e20000100800 */
[----:B--2---:R-:W-:Y:S02]  /*14b40*/  ISETP.NE.U32.AND P0, PT, R5, R6, PT ;  /* 0x000000060500720c */ /* 0x004fe40003f05070 */
[----:B0-----:R-:W0:Y:S02]  /*14b50*/  LDC R5, c[0x0][0x238] ;  /* 0x00008e00ff057b82 */ /* 0x001e240000000800 */
[----:B0-----:R-:W-:-:S05]  /*14b60*/  IMAD.SHL.U32 R5, R5, 0x80, RZ ;  /* 0x0000008005057824 */ /* 0x001fca00078e00ff */
[----:B------:R-:W-:-:S05]  /*14b70*/  IADD3 R3, P4, R5, R3, RZ ;  /* 0x0000000305037210 */ /* 0x000fca0007f9e0ff */
[----:B------:R0:W-:Y:S04]  /*14b80*/  STL [R1+0x814], R3 ;  /* 0x0008140301007387 */ /* 0x0001e80000100800 */
[----:B0-----:R-:W2:Y:S01]  /*14b90*/  LDL.LU R3, [R1+0x894] ;  /* 0x0008940001037983 */ /* 0x001ea20000300800 */
[C---:B----4-:R-:W-:Y:S02]  /*14ba0*/  IADD3 R246, P3, R5.reuse, R246, RZ ;  /* 0x000000f605f67210 */ /* 0x050fe40007f7e0ff */
[C---:B------:R-:W-:Y:S02]  /*14bb0*/  IADD3 R191, P6, R5.reuse, R191, RZ ;  /* 0x000000bf05bf7210 */ /* 0x040fe40007fde0ff */
[C---:B------:R-:W-:Y:S01]  /*14bc0*/  IADD3 R249, P5, R5.reuse, R249, RZ ;  /* 0x000000f905f97210 */ /* 0x040fe20007fbe0ff */
[----:B------:R0:W-:Y:S01]  /*14bd0*/  STL [R1+0x81c], R246 ;  /* 0x00081cf601007387 */ /* 0x0001e20000100800 */
[----:B------:R-:W-:-:S03]  /*14be0*/  IADD3 R2, P1, R5, R2, RZ ;  /* 0x0000000205027210 */ /* 0x000fc60007f3e0ff */
[----:B0-----:R-:W3:Y:S04]  /*14bf0*/  LDL.LU R246, [R1+0x800] ;  /* 0x0008000001f67983 */ /* 0x001ee80000300800 */
[----:B------:R0:W-:Y:S04]  /*14c00*/  STL [R1+0x804], R191 ;  /* 0x000804bf01007387 */ /* 0x0001e80000100800 */
[----:B------:R1:W-:Y:S04]  /*14c10*/  STL [R1+0x80c], R249 ;  /* 0x00080cf901007387 */ /* 0x0003e80000100800 */
[----:B0-----:R-:W4:Y:S04]  /*14c20*/  LDL.LU R191, [R1+0x7d4] ;  /* 0x0007d40001bf7983 */ /* 0x001f280000300800 */
[----:B------:R0:W-:Y:S04]  /*14c30*/  STL [R1+0x7fc], R2 ;  /* 0x0007fc0201007387 */ /* 0x0001e80000100800 */
[----:B------:R-:W4:Y:S04]  /*14c40*/  LDL.LU R245, [R1+0x7f8] ;  /* 0x0007f80001f57983 */ /* 0x000f280000300800 */
[----:B-1----:R-:W4:Y:S01]  /*14c50*/  LDL.LU R249, [R1+0x7cc] ;  /* 0x0007cc0001f97983 */ /* 0x002f220000300800 */
[----:B------:R-:W-:-:S02]  /*14c60*/  IADD3 R4, P2, R5, R4, RZ ;  /* 0x0000000405047210 */ /* 0x000fc40007f5e0ff */
[----:B0-----:R-:W-:-:S05]  /*14c70*/  SHF.R.S32.HI R2, RZ, 0x1f, R5 ;  /* 0x0000001fff027819 */ /* 0x001fca0000011405 */
[C---:B------:R-:W-:Y:S01]  /*14c80*/  IMAD.X R243, R2.reuse, 0x1, R243, P3 ;  /* 0x0000000102f37824 */ /* 0x040fe200018e06f3 */
[C---:B------:R-:W-:Y:S01]  /*14c90*/  IADD3 R244, P3, R5.reuse, R244, RZ ;  /* 0x000000f405f47210 */ /* 0x040fe20007f7e0ff */
[C---:B------:R-:W-:Y:S01]  /*14ca0*/  IMAD.X R247, R2.reuse, 0x1, R247, P4 ;  /* 0x0000000102f77824 */ /* 0x040fe200020e06f7 */
[C---:B------:R-:W-:Y:S01]  /*14cb0*/  IADD3 R250, P4, R5.reuse, R250, RZ ;  /* 0x000000fa05fa7210 */ /* 0x040fe20007f9e0ff */
[C---:B------:R-:W-:Y:S01]  /*14cc0*/  IMAD.X R248, R2.reuse, 0x1, R248, P5 ;  /* 0x0000000102f87824 */ /* 0x040fe200028e06f8 */
[C---:B------:R-:W-:Y:S01]  /*14cd0*/  IADD3 R190, P5, R5.reuse, R190, RZ ;  /* 0x000000be05be7210 */ /* 0x040fe20007fbe0ff */
[----:B--2---:R-:W-:Y:S01]  /*14ce0*/  IMAD.X R3, R2, 0x1, R3, P2 ;  /* 0x0000000102037824 */ /* 0x004fe200010e0603 */
[----:B------:R-:W-:-:S05]  /*14cf0*/  IADD3 R242, P2, R5, R242, RZ ;  /* 0x000000f205f27210 */ /* 0x000fca0007f5e0ff */
[----:B------:R-:W-:Y:S04]  /*14d00*/  STL [R1+0x7f4], R242 ;  /* 0x0007f4f201007387 */ /* 0x000fe80000100800 */
[----:B------:R-:W-:Y:S04]  /*14d10*/  STL [R1+0x818], R243 ;  /* 0x000818f301007387 */ /* 0x000fe80000100800 */
[----:B------:R-:W2:Y:S04]  /*14d20*/  LDL.LU R235, [R1+0x7f0] ;  /* 0x0007f00001eb7983 */ /* 0x000ea80000300800 */
[----:B------:R-:W-:Y:S04]  /*14d30*/  STL [R1+0x7ec], R244 ;  /* 0x0007ecf401007387 */ /* 0x000fe80000100800 */
[----:B------:R-:W2:Y:S04]  /*14d40*/  LDL.LU R236, [R1+0x7c4] ;  /* 0x0007c40001ec7983 */ /* 0x000ea80000300800 */
[----:B------:R-:W-:Y:S04]  /*14d50*/  STL [R1+0x810], R247 ;  /* 0x000810f701007387 */ /* 0x000fe80000100800 */
[----:B------:R-:W2:Y:S04]  /*14d60*/  LDL.LU R200, [R1+0x7e8] ;  /* 0x0007e80001c87983 */ /* 0x000ea80000300800 */
[----:B------:R0:W-:Y:S04]  /*14d70*/  STL [R1+0x7e4], R250 ;  /* 0x0007e4fa01007387 */ /* 0x0001e80000100800 */
[----:B------:R-:W2:Y:S04]  /*14d80*/  LDL.LU R201, [R1+0x7bc] ;  /* 0x0007bc0001c97983 */ /* 0x000ea80000300800 */
[----:B------:R-:W2:Y:S04]  /*14d90*/  LDL.LU R204, [R1+0x7e0] ;  /* 0x0007e00001cc7983 */ /* 0x000ea80000300800 */
[----:B0-----:R-:W2:Y:S04]  /*14da0*/  LDL.LU R250, [R1+0x7b4] ;  /* 0x0007b40001fa7983 */ /* 0x001ea80000300800 */
[----:B------:R-:W2:Y:S04]  /*14db0*/  LDL.LU R205, [R1+0x7d8] ;  /* 0x0007d80001cd7983 */ /* 0x000ea80000300800 */
[----:B------:R-:W2:Y:S04]  /*14dc0*/  LDL.LU R207, [R1+0x7ac] ;  /* 0x0007ac0001cf7983 */ /* 0x000ea80000300800 */
[----:B------:R0:W-:Y:S04]  /*14dd0*/  STL [R1+0x808], R248 ;  /* 0x000808f801007387 */ /* 0x0001e80000100800 */
[----:B0-----:R-:W2:Y:S04]  /*14de0*/  LDL.LU R248, [R1+0x7d0] ;  /* 0x0007d00001f87983 */ /* 0x001ea80000300800 */
[----:B------:R-:W2:Y:S04]  /*14df0*/  LDL.LU R209, [R1+0x7a4] ;  /* 0x0007a40001d17983 */ /* 0x000ea80000300800 */
[----:B------:R-:W2:Y:S04]  /*14e00*/  LDL.LU R226, [R1+0x7c8] ;  /* 0x0007c80001e27983 */ /* 0x000ea80000300800 */
[----:B------:R-:W2:Y:S04]  /*14e10*/  LDL.LU R227, [R1+0x79c] ;  /* 0x00079c0001e37983 */ /* 0x000ea80000300800 */
[----:B------:R0:W-:Y:S04]  /*14e20*/  STL [R1+0x7dc], R190 ;  /* 0x0007dcbe01007387 */ /* 0x0001e80000100800 */
[----:B------:R-:W2:Y:S04]  /*14e30*/  LDL.LU R229, [R1+0x7c0] ;  /* 0x0007c00001e57983 */ /* 0x000ea80000300800 */
[----:B------:R-:W2:Y:S04]  /*14e40*/  LDL.LU R237, [R1+0x794] ;  /* 0x0007940001ed7983 */ /* 0x000ea80000300800 */
[----:B------:R-:W2:Y:S01]  /*14e50*/  LDL.LU R238, [R1+0x7b8] ;  /* 0x0007b80001ee7983 */ /* 0x000ea20000300800 */
[----:B---3--:R-:W-:-:S03]  /*14e60*/  IMAD.X R246, R2, 0x1, R246, P6 ;  /* 0x0000000102f67824 */ /* 0x008fc600030e06f6 */
[----:B------:R-:W3:Y:S04]  /*14e70*/  LDL.LU R241, [R1+0x78c] ;  /* 0x00078c0001f17983 */ /* 0x000ee80000300800 */
[----:B------:R-:W3:Y:S01]  /*14e80*/  LDL.LU R247, [R1+0x7b0] ;  /* 0x0007b00001f77983 */ /* 0x000ee20000300800 */
[----:B----4-:R-:W-:-:S03]  /*14e90*/  IADD3 R191, P6, R5, R191, RZ ;  /* 0x000000bf05bf7210 */ /* 0x010fc60007fde0ff */
[----:B0-----:R-:W4:Y:S04]  /*14ea0*/  LDL.LU R190, [R1+0x784] ;  /* 0x0007840001be7983 */ /* 0x001f280000300800 */
[----:B------:R0:W-:Y:S01]  /*14eb0*/  STL [R1+0x800], R246 ;  /* 0x000800f601007387 */ /* 0x0001e20000100800 */
[C---:B------:R-:W-:Y:S01]  /*14ec0*/  IMAD.X R245, R2.reuse, 0x1, R245, P1 ;  /* 0x0000000102f57824 */ /* 0x040fe200008e06f5 */
[C---:B------:R-:W-:Y:S02]  /*14ed0*/  IADD3 R249, P1, R5.reuse, R249, RZ ;  /* 0x000000f905f97210 */ /* 0x040fe40007f3e0ff */
[----:B0-----:R-:W4:Y:S04]  /*14ee0*/  LDL.LU R246, [R1+0x7a8] ;  /* 0x0007a80001f67983 */ /* 0x001f280000300800 */
[----:B------:R0:W-:Y:S04]  /*14ef0*/  STL [R1+0x7d4], R191 ;  /* 0x0007d4bf01007387 */ /* 0x0001e80000100800 */
[----:B0-----:R-:W4:Y:S04]  /*14f00*/  LDL.LU R191, [R1+0x77c] ;  /* 0x00077c0001bf7983 */ /* 0x001f280000300800 */
[----:B------:R-:W4:Y:S04]  /*14f10*/  LDL.LU R242, [R1+0x7a0] ;  /* 0x0007a00001f27983 */ /* 0x000f280000300800 */
[----:B------:R-:W4:Y:S04]  /*14f20*/  LDL.LU R243, [R1+0x774] ;  /* 0x0007740001f37983 */ /* 0x000f280000300800 */
[----:B------:R0:W-:Y:S04]  /*14f30*/  STL [R1+0x7f8], R245 ;  /* 0x0007f8f501007387 */ /* 0x0001e80000100800 */
[----:B------:R-:W4:Y:S04]  /*14f40*/  LDL.LU R244, [R1+0x798] ;  /* 0x0007980001f47983 */ /* 0x000f280000300800 */
[----:B------:R1:W-:Y:S04]  /*14f50*/  STL [R1+0x7cc], R249 ;  /* 0x0007ccf901007387 */ /* 0x0003e80000100800 */
[----:B0-----:R-:W4:Y:S04]  /*14f60*/  LDL.LU R245, [R1+0x76c] ;  /* 0x00076c0001f57983 */ /* 0x001f280000300800 */
[----:B-1----:R-:W4:Y:S01]  /*14f70*/  LDL.LU R249, [R1+0x790] ;  /* 0x0007900001f97983 */ /* 0x002f220000300800 */
[----:B--2---:R-:W-:Y:S01]  /*14f80*/  IMAD.X R235, R2, 0x1, R235, P2 ;  /* 0x0000000102eb7824 */ /* 0x004fe200010e06eb */
[----:B------:R-:W-:-:S04]  /*14f90*/  IADD3 R236, P2, R5, R236, RZ ;  /* 0x000000ec05ec7210 */ /* 0x000fc80007f5e0ff */
[----:B------:R-:W-:Y:S01]  /*14fa0*/  STL [R1+0x7f0], R235 ;  /* 0x0007f0eb01007387 */ /* 0x000fe20000100800 */
[----:B------:R-:W-:-:S03]  /*14fb0*/  IMAD.X R200, R2, 0x1, R200, P3 ;  /* 0x0000000102c87824 */ /* 0x000fc600018e06c8 */
[----:B------:R-:W-:Y:S04]  /*14fc0*/  STL [R1+0x7c4], R236 ;  /* 0x0007c4ec01007387 */ /* 0x000fe80000100800 */
[----:B------:R-:W-:Y:S01]  /*14fd0*/  STL [R1+0x7e8], R200 ;  /* 0x0007e8c801007387 */ /* 0x000fe20000100800 */
[C---:B------:R-:W-:Y:S01]  /*14fe0*/  IADD3 R201, P3, R5.reuse, R201, RZ ;  /* 0x000000c905c97210 */ /* 0x040fe20007f7e0ff */
[----:B------:R-:W-:Y:S01]  /*14ff0*/  IMAD.X R204, R2, 0x1, R204, P4 ;  /* 0x0000000102cc7824 */ /* 0x000fe200020e06cc */
[----:B------:R-:W-:-:S05]  /*15000*/  IADD3 R250, P4, R5, R250, RZ ;  /* 0x000000fa05fa7210 */ /* 0x000fca0007f9e0ff */
[----:B------:R0:W-:Y:S01]  /*15010*/  STL [R1+0x7b4], R250 ;  /* 0x0007b4fa01007387 */ /* 0x0001e20000100800 */
[----:B------:R-:W-:-:S03]  /*15020*/  IMAD.X R205, R2, 0x1, R205, P5 ;  /* 0x0000000102cd7824 */ /* 0x000fc600028e06cd */
[----:B------:R-:W-:Y:S04]  /*15030*/  STL [R1+0x7bc], R201 ;  /* 0x0007bcc901007387 */ /* 0x000fe80000100800 */
[----:B0-----:R-:W2:Y:S01]  /*15040*/  LDL.LU R250, [R1+0x764] ;  /* 0x0007640001fa7983 */ /* 0x001ea20000300800 */
[C---:B------:R-:W-:Y:S01]  /*15050*/  IADD3 R207, P5, R5.reuse, R207, RZ ;  /* 0x000000cf05cf7210 */ /* 0x040fe20007fbe0ff */
[----:B------:R-:W-:Y:S02]  /*15060*/  IMAD.X R248, R2, 0x1, R248, P6 ;  /* 0x0000000102f87824 */ /* 0x000fe400030e06f8 */
[----:B------:R-:W-:Y:S01]  /*15070*/  STL [R1+0x7e0], R204 ;  /* 0x0007e0cc01007387 */ /* 0x000fe20000100800 */
[----:B------:R-:W-:-:S03]  /*15080*/  IADD3 R209, P6, R5, R209, RZ ;  /* 0x000000d105d17210 */ /* 0x000fc60007fde0ff */
[----:B------:R0:W-:Y:S01]  /*15090*/  STL [R1+0x7d0], R248 ;  /* 0x0007d0f801007387 */ /* 0x0001e20000100800 */
[----:B------:R-:W-:-:S03]  /*150a0*/  IMAD.X R226, R2, 0x1, R226, P1 ;  /* 0x0000000102e27824 */ /* 0x000fc600008e06e2 */
[----:B------:R-:W-:Y:S01]  /*150b0*/  STL [R1+0x7d8], R205 ;  /* 0x0007d8cd01007387 */ /* 0x000fe20000100800 */
[----:B------:R-:W-:-:S03]  /*150c0*/  IADD3 R227, P1, R5, R227, RZ ;  /* 0x000000e305e37210 */ /* 0x000fc60007f3e0ff */
[----:B0-----:R-:W2:Y:S04]  /*150d0*/  LDL.LU R248, [R1+0x788] ;  /* 0x0007880001f87983 */ /* 0x001ea80000300800 */
[----:B------:R-:W-:Y:S01]  /*150e0*/  STL [R1+0x7ac], R207 ;  /* 0x0007accf01007387 */ /* 0x000fe20000100800 */
[----:B------:R-:W-:-:S03]  /*150f0*/  IMAD.X R229, R2, 0x1, R229, P2 ;  /* 0x0000000102e57824 */ /* 0x000fc600010e06e5 */
[----:B------:R-:W-:Y:S01]  /*15100*/  STL [R1+0x7a4], R209 ;  /* 0x0007a4d101007387 */ /* 0x000fe20000100800 */
[----:B------:R-:W-:-:S03]  /*15110*/  IADD3 R237, P2, R5, R237, RZ ;  /* 0x000000ed05ed7210 */ /* 0x000fc60007f5e0ff */
[----:B------:R-:W-:Y:S01]  /*15120*/  STL [R1+0x7c8], R226 ;  /* 0x0007c8e201007387 */ /* 0x000fe20000100800 */
[----:B------:R-:W-:-:S03]  /*15130*/  IMAD.X R238, R2, 0x1, R238, P3 ;  /* 0x0000000102ee7824 */ /* 0x000fc600018e06ee */
[----:B------:R-:W-:Y:S01]  /*15140*/  STL [R1+0x79c], R227 ;  /* 0x00079ce301007387 */ /* 0x000fe20000100800 */
[C---:B---3--:R-:W-:Y:S01]  /*15150*/  IADD3 R241, P3, R5.reuse, R241, RZ ;  /* 0x000000f105f17210 */ /* 0x048fe20007f7e0ff */
[----:B------:R-:W-:Y:S02]  /*15160*/  IMAD.X R247, R2, 0x1, R247, P4 ;  /* 0x0000000102f77824 */ /* 0x000fe400020e06f7 */
[----:B------:R-:W-:Y:S01]  /*15170*/  STL [R1+0x7c0], R229 ;  /* 0x0007c0e501007387 */ /* 0x000fe20000100800 */
[----:B----4-:R-:W-:-:S03]  /*15180*/  IADD3 R190, P4, R5, R190, RZ ;  /* 0x000000be05be7210 */ /* 0x010fc60007f9e0ff */
[----:B------:R-:W-:Y:S04]  /*15190*/  STL [R1+0x794], R237 ;  /* 0x000794ed01007387 */ /* 0x000fe80000100800 */
[----:B------:R-:W-:Y:S04]  /*151a0*/  STL [R1+0x7b8], R238 ;  /* 0x0007b8ee01007387 */ /* 0x000fe80000100800 */
[----:B------:R0:W-:Y:S04]  /*151b0*/  STL [R1+0x7b0], R247 ;  /* 0x0007b0f701007387 */ /* 0x0001e80000100800 */
[----:B------:R-:W-:Y:S01]  /*151c0*/  STL [R1+0x78c], R241 ;  /* 0x00078cf101007387 */ /* 0x000fe20000100800 */
[----:B------:R-:W-:-:S03]  /*151d0*/  IMAD.X R246, R2, 0x1, R246, P5 ;  /* 0x0000000102f67824 */ /* 0x000fc600028e06f6 */
[----:B0-----:R-:W3:Y:S04]  /*151e0*/  LDL.LU R247, [R1+0x75c] ;  /* 0x00075c0001f77983 */ /* 0x001ee80000300800 */
[----:B------:R0:W-:Y:S01]  /*151f0*/  STL [R1+0x784], R190 ;  /* 0x000784be01007387 */ /* 0x0001e20000100800 */
[----:B------:R-:W-:-:S03]  /*15200*/  IADD3 R191, P5, R5, R191, RZ ;  /* 0x000000bf05bf7210 */ /* 0x000fc60007fbe0ff */
[----:B0-----:R-:W4:Y:S01]  /*15210*/  LDL.LU R190, [R1+0x780] ;  /* 0x0007800001be7983 */ /* 0x001f220000300800 */
[----:B------:R-:W-:-:S03]  /*15220*/  IMAD.X R242, R2, 0x1, R242, P6 ;  /* 0x0000000102f27824 */ /* 0x000fc600030e06f2 */
        /* <DEDUP_REMOVED lines=8> */
[----:B------:R-:W-:Y:S04]  /*152b0*/  STL [R1+0x7a0], R242 ;  /* 0x0007a0f201007387 */ /* 0x000fe80000100800 */
[----:B------:R-:W-:Y:S04]  /*152c0*/  STL [R1+0x774], R243 ;  /* 0x000774f301007387 */ /* 0x000fe80000100800 */
[----:B------:R-:W4:Y:S04]  /*152d0*/  LDL.LU R235, [R1+0x74c] ;  /* 0x00074c0001eb7983 */ /* 0x000f280000300800 */
[----:B------:R-:W-:Y:S04]  /*152e0*/  STL [R1+0x798], R244 ;  /* 0x000798f401007387 */ /* 0x000fe80000100800 */
[----:B------:R-:W4:Y:S04]  /*152f0*/  LDL.LU R236, [R1+0x770] ;  /* 0x0007700001ec7983 */ /* 0x000f280000300800 */
[----:B------:R-:W-:Y:S04]  /*15300*/  STL [R1+0x76c], R245 ;  /* 0x00076cf501007387 */ /* 0x000fe80000100800 */
[----:B------:R-:W4:Y:S04]  /*15310*/  LDL.LU R200, [R1+0x744] ;  /* 0x0007440001c87983 */ /* 0x000f280000300800 */
[----:B------:R0:W-:Y:S04]  /*15320*/  STL [R1+0x790], R249 ;  /* 0x000790f901007387 */ /* 0x0001e80000100800 */
[----:B------:R-:W4:Y:S04]  /*15330*/  LDL.LU R201, [R1+0x768] ;  /* 0x0007680001c97983 */ /* 0x000f280000300800 */
[----:B------:R-:W4:Y:S04]  /*15340*/  LDL.LU R204, [R1+0x73c] ;  /* 0x00073c0001cc7983 */ /* 0x000f280000300800 */
[----:B0-----:R-:W4:Y:S04]  /*15350*/  LDL.LU R249, [R1+0x760] ;  /* 0x0007600001f97983 */ /* 0x001f280000300800 */
[----:B------:R-:W4:Y:S04]  /*15360*/  LDL.LU R205, [R1+0x734] ;  /* 0x0007340001cd7983 */ /* 0x000f280000300800 */
[----:B------:R-:W4:Y:S01]  /*15370*/  LDL.LU R207, [R1+0x758] ;  /* 0x0007580001cf7983 */ /* 0x000f220000300800 */
[----:B--2---:R-:W-:-:S05]  /*15380*/  IADD3 R250, P2, R5, R250, RZ ;  /* 0x000000fa05fa7210 */ /* 0x004fca0007f5e0ff */
[----:B------:R0:W-:Y:S04]  /*15390*/  STL [R1+0x764], R250 ;  /* 0x000764fa01007387 */ /* 0x0001e80000100800 */
[----:B0-----:R-:W2:Y:S04]  /*153a0*/  LDL.LU R250, [R1+0x72c] ;  /* 0x00072c0001fa7983 */ /* 0x001ea80000300800 */
[----:B------:R-:W2:Y:S01]  /*153b0*/  LDL.LU R209, [R1+0x750] ;  /* 0x0007500001d17983 */ /* 0x000ea20000300800 */
[----:B------:R-:W-:-:S03]  /*153c0*/  IMAD.X R248, R2, 0x1, R248, P3 ;  /* 0x0000000102f87824 */ /* 0x000fc600018e06f8 */
[----:B------:R-:W2:Y:S04]  /*153d0*/  LDL.LU R226, [R1+0x724] ;  /* 0x0007240001e27983 */ /* 0x000ea80000300800 */
[----:B------:R-:W2:Y:S04]  /*153e0*/  LDL.LU R227, [R1+0x748] ;  /* 0x0007480001e37983 */ /* 0x000ea80000300800 */
[----:B------:R0:W-:Y:S04]  /*153f0*/  STL [R1+0x788], R248 ;  /* 0x000788f801007387 */ /* 0x0001e80000100800 */
[----:B------:R-:W2:Y:S04]  /*15400*/  LDL.LU R229, [R1+0x71c] ;  /* 0x00071c0001e57983 */ /* 0x000ea80000300800 */
[----:B------:R-:W2:Y:S04]  /*15410*/  LDL.LU R237, [R1+0x740] ;  /* 0x0007400001ed7983 */ /* 0x000ea80000300800 */
[----:B------:R-:W2:Y:S04]  /*15420*/  LDL.LU R238, [R1+0x714] ;  /* 0x0007140001ee7983 */ /* 0x000ea80000300800 */
[----:B------:R-:W2:Y:S04]  /*15430*/  LDL.LU R241, [R1+0x738] ;  /* 0x0007380001f17983 */ /* 0x000ea80000300800 */
[----:B------:R-:W2:Y:S04]  /*15440*/  LDL.LU R245, [R1+0x70c] ;  /* 0x00070c0001f57983 */ /* 0x000ea80000300800 */
[----:B0-----:R-:W2:Y:S01]  /*15450*/  LDL.LU R248, [R1+0x730] ;  /* 0x0007300001f87983 */ /* 0x001ea20000300800 */
[----:B---3--:R-:W-:-:S05]  /*15460*/  IADD3 R247, P3, R5, R247, RZ ;  /* 0x000000f705f77210 */ /* 0x008fca0007f7e0ff */
[----:B------:R0:W-:Y:S01]  /*15470*/  STL [R1+0x75c], R247 ;  /* 0x00075cf701007387 */ /* 0x0001e20000100800 */
[----:B----4-:R-:W-:-:S03]  /*15480*/  IMAD.X R190, R2, 0x1, R190, P4 ;  /* 0x0000000102be7824 */ /* 0x010fc600020e06be */
[----:B0-----:R-:W3:Y:S04]  /*15490*/  LDL.LU R247, [R1+0x704] ;  /* 0x0007040001f77983 */ /* 0x001ee80000300800 */
[----:B------:R0:W-:Y:S01]  /*154a0*/  STL [R1+0x780], R190 ;  /* 0x000780be01007387 */ /* 0x0001e20000100800 */
[----:B------:R-:W-:-:S03]  /*154b0*/  IADD3 R246, P4, R5, R246, RZ ;  /* 0x000000f605f67210 */ /* 0x000fc60007f9e0ff */
[----:B0-----:R-:W4:Y:S04]  /*154c0*/  LDL.LU R190, [R1+0x728] ;  /* 0x0007280001be7983 */ /* 0x001f280000300800 */
[----:B------:R-:W4:Y:S04]  /*154d0*/  LDL.LU R242, [R1+0x6fc] ;  /* 0x0006fc0001f27983 */ /* 0x000f280000300800 */
[----:B------:R-:W4:Y:S01]  /*154e0*/  LDL.LU R243, [R1+0x720] ;  /* 0x0007200001f37983 */ /* 0x000f220000300800 */
[----:B------:R-:W-:-:S03]  /*154f0*/  IMAD.X R191, R2, 0x1, R191, P5 ;  /* 0x0000000102bf7824 */ /* 0x000fc600028e06bf */
[----:B------:R0:W-:Y:S04]  /*15500*/  STL [R1+0x754], R246 ;  /* 0x000754f601007387 */ /* 0x0001e80000100800 */
[----:B------:R-:W4:Y:S04]  /*15510*/  LDL.LU R244, [R1+0x6f4] ;  /* 0x0006f40001f47983 */ /* 0x000f280000300800 */
[----:B------:R1:W-:Y:S04]  /*15520*/  STL [R1+0x778], R191 ;  /* 0x000778bf01007387 */ /* 0x0003e80000100800 */
[----:B0-----:R-:W4:Y:S01]  /*15530*/  LDL.LU R246, [R1+0x718] ;  /* 0x0007180001f67983 */ /* 0x001f220000300800 */
[----:B------:R-:W-:-:S03]  /*15540*/  IADD3 R235, P5, R5, R235, RZ ;  /* 0x000000eb05eb7210 */ /* 0x000fc60007fbe0ff */
[----:B-1----:R-:W4:Y:S01]  /*15550*/  LDL.LU R191, [R1+0x6ec] ;  /* 0x0006ec0001bf7983 */ /* 0x002f220000300800 */
[----:B------:R-:W-:-:S03]  /*15560*/  IMAD.X R236, R2, 0x1, R236, P6 ;  /* 0x0000000102ec7824 */ /* 0x000fc600030e06ec */
[----:B------:R-:W-:Y:S01]  /*15570*/  STL [R1+0x74c], R235 ;  /* 0x00074ceb01007387 */ /* 0x000fe20000100800 */
[----:B------:R-:W-:-:S03]  /*15580*/  IADD3 R200, P6, R5, R200, RZ ;  /* 0x000000c805c87210 */ /* 0x000fc60007fde0ff */
[----:B------:R-:W-:Y:S04]  /*15590*/  STL [R1+0x770], R236 ;  /* 0x000770ec01007387 */ /* 0x000fe80000100800 */
[----:B------:R-:W-:Y:S01]  /*155a0*/  STL [R1+0x744], R200 ;  /* 0x000744c801007387 */ /* 0x000fe20000100800 */
[C---:B------:R-:W-:Y:S02]  /*155b0*/  IMAD.X R201, R2.reuse, 0x1, R201, P1 ;  /* 0x0000000102c97824 */ /* 0x040fe400008e06c9 */
[----:B------:R-:W-:-:S05]  /*155c0*/  IMAD.X R249, R2, 0x1, R249, P2 ;  /* 0x0000000102f97824 */ /* 0x000fca00010e06f9 */
[----:B------:R0:W-:Y:S04]  /*155d0*/  STL [R1+0x760], R249 ;  /* 0x000760f901007387 */ /* 0x0001e80000100800 */
[----:B------:R-:W-:Y:S04]  /*155e0*/  STL [R1+0x768], R201 ;  /* 0x000768c901007387 */ /* 0x000fe80000100800 */
[----:B0-----:R-:W4:Y:S01]  /*155f0*/  LDL.LU R249, [R1+0x710] ;  /* 0x0007100001f97983 */ /* 0x001f220000300800 */
[C---:B------:R-:W-:Y:S01]  /*15600*/  IADD3 R204, P1, R5.reuse, R204, RZ ;  /* 0x000000cc05cc7210 */ /* 0x040fe20007f3e0ff */
[----:B------:R-:W-:Y:S01]  /*15610*/  IMAD.X R207, R2, 0x1, R207, P3 ;  /* 0x0000000102cf7824 */ /* 0x000fe200018e06cf */
[----:B------:R-:W-:-:S03]  /*15620*/  IADD3 R205, P2, R5, R205, RZ ;  /* 0x000000cd05cd7210 */ /* 0x000fc60007f5e0ff */
[----:B------:R-:W-:Y:S01]  /*15630*/  STL [R1+0x73c], R204 ;  /* 0x00073ccc01007387 */ /* 0x000fe20000100800 */
[----:B--2---:R-:W-:Y:S01]  /*15640*/  IADD3 R250, P3, R5, R250, RZ ;  /* 0x000000fa05fa7210 */ /* 0x004fe20007f7e0ff */
[----:B------:R-:W-:-:S04]  /*15650*/  IMAD.X R209, R2, 0x1, R209, P4 ;  /* 0x0000000102d17824 */ /* 0x000fc800020e06d1 */
[----:B------:R0:W-:Y:S01]  /*15660*/  STL [R1+0x72c], R250 ;  /* 0x00072cfa01007387 */ /* 0x0001e20000100800 */
[----:B------:R-:W-:-:S03]  /*15670*/  IADD3 R226, P4, R5, R226, RZ ;  /* 0x000000e205e27210 */ /* 0x000fc60007f9e0ff */
[----:B------:R-:W-:Y:S01]  /*15680*/  STL [R1+0x734], R205 ;  /* 0x000734cd01007387 */ /* 0x000fe20000100800 */
[----:B------:R-:W-:-:S03]  /*15690*/  IMAD.X R227, R2, 0x1, R227, P5 ;  /* 0x0000000102e37824 */ /* 0x000fc600028e06e3 */
[----:B0-----:R-:W2:Y:S04]  /*156a0*/  LDL.LU R250, [R1+0x6e4] ;  /* 0x0006e40001fa7983 */ /* 0x001ea80000300800 */
[----:B------:R-:W-:Y:S01]  /*156b0*/  STL [R1+0x758], R207 ;  /* 0x000758cf01007387 */ /* 0x000fe20000100800 */
[----:B------:R-:W-:-:S03]  /*156c0*/  IADD3 R229, P5, R5, R229, RZ ;  /* 0x000000e505e57210 */ /* 0x000fc60007fbe0ff */
[----:B------:R-:W-:Y:S01]  /*156d0*/  STL [R1+0x750], R209 ;  /* 0x000750d101007387 */ /* 0x000fe20000100800 */
[----:B------:R-:W-:-:S03]  /*156e0*/  IMAD.X R237, R2, 0x1, R237, P6 ;  /* 0x0000000102ed7824 */ /* 0x000fc600030e06ed */
[----:B------:R-:W-:Y:S01]  /*156f0*/  STL [R1+0x724], R226 ;  /* 0x000724e201007387 */ /* 0x000fe20000100800 */
[C---:B------:R-:W-:Y:S01]  /*15700*/  IADD3 R238, P6, R5.reuse, R238, RZ ;  /* 0x000000ee05ee7210 */ /* 0x040fe20007fde0ff */
[----:B------:R-:W-:Y:S02]  /*15710*/  IMAD.X R241, R2, 0x1, R241, P1 ;  /* 0x0000000102f17824 */ /* 0x000fe400008e06f1 */
[----:B------:R-:W-:Y:S01]  /*15720*/  STL [R1+0x748], R227 ;  /* 0x000748e301007387 */ /* 0x000fe20000100800 */
[----:B------:R-:W-:-:S03]  /*15730*/  IADD3 R245, P1, R5, R245, RZ ;  /* 0x000000f505f57210 */ /* 0x000fc60007f3e0ff */
[----:B------:R-:W-:Y:S01]  /*15740*/  STL [R1+0x71c], R229 ;  /* 0x00071ce501007387 */ /* 0x000fe20000100800 */
[----:B------:R-:W-:-:S03]  /*15750*/  IMAD.X R248, R2, 0x1, R248, P2 ;  /* 0x0000000102f87824 */ /* 0x000fc600010e06f8 */
[----:B------:R-:W-:Y:S04]  /*15760*/  STL [R1+0x740], R237 ;  /* 0x000740ed01007387 */ /* 0x000fe80000100800 */
[----:B------:R-:W-:Y:S04]  /*15770*/  STL [R1+0x714], R238 ;  /* 0x000714ee01007387 */ /* 0x000fe80000100800 */
[----:B------:R0:W-:Y:S04]  /*15780*/  STL [R1+0x70c], R245 ;  /* 0x00070cf501007387 */ /* 0x0001e80000100800 */
[----:B------:R-:W-:Y:S04]  /*15790*/  STL [R1+0x738], R241 ;  /* 0x000738f101007387 */ /* 0x000fe80000100800 */
[----:B0-----:R-:W2:Y:S04]  /*157a0*/  LDL.LU R245, [R1+0x708] ;  /* 0x0007080001f57983 */ /* 0x001ea80000300800 */
[----:B------:R0:W-:Y:S01]  /*157b0*/  STL [R1+0x730], R248 ;  /* 0x000730f801007387 */ /* 0x0001e20000100800 */
[----:B---3--:R-:W-:-:S03]  /*157c0*/  IADD3 R247, P2, R5, R247, RZ ;  /* 0x000000f705f77210 */ /* 0x008fc60007f5e0ff */
[----:B0-----:R-:W3:Y:S04]  /*157d0*/  LDL.LU R248, [R1+0x6dc] ;  /* 0x0006dc0001f87983 */ /* 0x001ee80000300800 */
[----:B------:R0:W-:Y:S01]  /*157e0*/  STL [R1+0x704], R247 ;  /* 0x000704f701007387 */ /* 0x0001e20000100800 */
[C---:B----4-:R-:W-:Y:S01]  /*157f0*/  IMAD.X R190, R2.reuse, 0x1, R190, P3 ;  /* 0x0000000102be7824 */ /* 0x050fe200018e06be */
[----:B------:R-:W-:Y:S02]  /*15800*/  IADD3 R242, P3, R5, R242, RZ ;  /* 0x000000f205f27210 */ /* 0x000fe40007f7e0ff */
[----:B0-----:R-:W4:Y:S01]  /*15810*/  LDL.LU R247, [R1+0x700] ;  /* 0x0007000001f77983 */ /* 0x001f220000300800 */
[----:B------:R-:W-:-:S03]  /*15820*/  IMAD.X R243, R2, 0x1, R243, P4 ;  /* 0x0000000102f37824 */ /* 0x000fc600020e06f3 */
[----:B------:R0:W-:Y:S01]  /*15830*/  STL [R1+0x728], R190 ;  /* 0x000728be01007387 */ /* 0x0001e20000100800 */
[----:B------:R-:W-:-:S03]  /*15840*/  IADD3 R244, P4, R5, R244, RZ ;  /* 0x000000f405f47210 */ /* 0x000fc60007f9e0ff */
[----:B0-----:R-:W4:Y:S04]  /*15850*/  LDL.LU R190, [R1+0x6d4] ;  /* 0x0006d40001be7983 */ /* 0x001f280000300800 */
[----:B------:R-:W-:Y:S01]  /*15860*/  STL [R1+0x6fc], R242 ;  /* 0x0006fcf201007387 */ /* 0x000fe20000100800 */
[----:B------:R-:W-:-:S03]  /*15870*/  IMAD.X R246, R2, 0x1, R246, P5 ;  /* 0x0000000102f67824 */ /* 0x000fc600028e06f6 */
[----:B------:R-:W-:Y:S01]  /*15880*/  STL [R1+0x720], R243 ;  /* 0x000720f301007387 */ /* 0x000fe20000100800 */
[----:B------:R-:W-:-:S03]  /*15890*/  IADD3 R191, P5, R5, R191, RZ ;  /* 0x000000bf05bf7210 */ /* 0x000fc60007fbe0ff */
[----:B------:R-:W4:Y:S04]  /*158a0*/  LDL.LU R236, [R1+0x6f8] ;  /* 0x0006f80001ec7983 */ /* 0x000f280000300800 */
[----:B------:R-:W-:Y:S04]  /*158b0*/  STL [R1+0x6f4], R244 ;  /* 0x0006f4f401007387 */ /* 0x000fe80000100800 */
[----:B------:R-:W4:Y:S04]  /*158c0*/  LDL.LU R200, [R1+0x6cc] ;  /* 0x0006cc0001c87983 */ /* 0x000f280000300800 */
[----:B------:R-:W-:Y:S04]  /*158d0*/  STL [R1+0x718], R246 ;  /* 0x000718f601007387 */ /* 0x000fe80000100800 */
[----:B------:R-:W4:Y:S04]  /*158e0*/  LDL.LU R201, [R1+0x6f0] ;  /* 0x0006f00001c97983 */ /* 0x000f280000300800 */
[----:B------:R0:W-:Y:S04]  /*158f0*/  STL [R1+0x6ec], R191 ;  /* 0x0006ecbf01007387 */ /* 0x0001e80000100800 */
[----:B0-----:R-:W4:Y:S04]  /*15900*/  LDL.LU R191, [R1+0x6c4] ;  /* 0x0006c40001bf7983 */ /* 0x001f280000300800 */
[----:B------:R-:W4:Y:S04]  /*15910*/  LDL.LU R204, [R1+0x6e8] ;  /* 0x0006e80001cc7983 */ /* 0x000f280000300800 */
[----:B------:R-:W4:Y:S01]  /*15920*/  LDL.LU R205, [R1+0x6bc] ;  /* 0x0006bc0001cd7983 */ /* 0x000f220000300800 */
[----:B------:R-:W-:-:S03]  /*15930*/  IMAD.X R249, R2, 0x1, R249, P6 ;  /* 0x0000000102f97824 */ /* 0x000fc600030e06f9 */
[----:B------:R-:W4:Y:S04]  /*15940*/  LDL.LU R207, [R1+0x6e0] ;  /* 0x0006e00001cf7983 */ /* 0x000f280000300800 */
[----:B------:R0:W-:Y:S04]  /*15950*/  STL [R1+0x710], R249 ;  /* 0x000710f901007387 */ /* 0x0001e80000100800 */
[----:B0-----:R-:W4:Y:S04]  /*15960*/  LDL.LU R249, [R1+0x6b4] ;  /* 0x0006b40001f97983 */ /* 0x001f280000300800 */
[----:B------:R-:W4:Y:S04]  /*15970*/  LDL.LU R209, [R1+0x6d8] ;  /* 0x0006d80001d17983 */ /* 0x000f280000300800 */
[----:B------:R-:W4:Y:S04]  /*15980*/  LDL.LU R226, [R1+0x6ac] ;  /* 0x0006ac0001e27983 */ /* 0x000f280000300800 */
[----:B------:R-:W4:Y:S01]  /*15990*/  LDL.LU R227, [R1+0x6d0] ;  /* 0x0006d00001e37983 */ /* 0x000f220000300800 */
[----:B--2---:R-:W-:-:S05]  /*159a0*/  IADD3 R250, P6, R5, R250, RZ ;  /* 0x000000fa05fa7210 */ /* 0x004fca0007fde0ff */
[----:B------:R0:W-:Y:S04]  /*159b0*/  STL [R1+0x6e4], R250 ;  /* 0x0006e4fa01007387 */ /* 0x0001e80000100800 */
[----:B------:R-:W2:Y:S04]  /*159c0*/  LDL.LU R229, [R1+0x6a4] ;  /* 0x0006a40001e57983 */ /* 0x000ea80000300800 */
[----:B------:R-:W2:Y:S04]  /*159d0*/  LDL.LU R237, [R1+0x6c8] ;  /* 0x0006c80001ed7983 */ /* 0x000ea80000300800 */
[----:B------:R-:W2:Y:S04]  /*159e0*/  LDL.LU R238, [R1+0x69c] ;  /* 0x00069c0001ee7983 */ /* 0x000ea80000300800 */
[----:B------:R-:W2:Y:S04]  /*159f0*/  LDL.LU R241, [R1+0x6c0] ;  /* 0x0006c00001f17983 */ /* 0x000ea80000300800 */
[----:B------:R-:W2:Y:S04]  /*15a00*/  LDL.LU R246, [R1+0x694] ;  /* 0x0006940001f67983 */ /* 0x000ea80000300800 */
[----:B0-----:R-:W2:Y:S01]  /*15a10*/  LDL.LU R250, [R1+0x6b8] ;  /* 0x0006b80001fa7983 */ /* 0x001ea20000300800 */
[----:B------:R-:W-:-:S05]  /*15a20*/  IMAD.X R245, R2, 0x1, R245, P1 ;  /* 0x0000000102f57824 */ /* 0x000fca00008e06f5 */
[----:B------:R0:W-:Y:S01]  /*15a30*/  STL [R1+0x708], R245 ;  /* 0x000708f501007387 */ /* 0x0001e20000100800 */
[----:B---3--:R-:W-:-:S03]  /*15a40*/  IADD3 R248, P1, R5, R248, RZ ;  /* 0x000000f805f87210 */ /* 0x008fc60007f3e0ff */
[----:B0-----:R-:W3:Y:S04]  /*15a50*/  LDL.LU R245, [R1+0x68c] ;  /* 0x00068c0001f57983 */ /* 0x001ee80000300800 */
[----:B------:R0:W-:Y:S01]  /*15a60*/  STL [R1+0x6dc], R248 ;  /* 0x0006dcf801007387 */ /* 0x0001e20000100800 */
[----:B----4-:R-:W-:-:S03]  /*15a70*/  IMAD.X R247, R2, 0x1, R247, P2 ;  /* 0x0000000102f77824 */ /* 0x010fc600010e06f7 */
[----:B0-----:R-:W4:Y:S04]  /*15a80*/  LDL.LU R248, [R1+0x6b0] ;  /* 0x0006b00001f87983 */ /* 0x001f280000300800 */
[----:B------:R-:W4:Y:S04]  /*15a90*/  LDL.LU R242, [R1+0x684] ;  /* 0x0006840001f27983 */ /* 0x000f280000300800 */
[----:B------:R-:W4:Y:S01]  /*15aa0*/  LDL.LU R243, [R1+0x6a8] ;  /* 0x0006a80001f37983 */ /* 0x000f220000300800 */
[----:B------:R-:W-:-:S03]  /*15ab0*/  IADD3 R190, P2, R5, R190, RZ ;  /* 0x000000be05be7210 */ /* 0x000fc60007f5e0ff */
[----:B------:R0:W-:Y:S04]  /*15ac0*/  STL [R1+0x700], R247 ;  /* 0x000700f701007387 */ /* 0x0001e80000100800 */
[----:B------:R-:W4:Y:S04]  /*15ad0*/  LDL.LU R244, [R1+0x67c] ;  /* 0x00067c0001f47983 */ /* 0x000f280000300800 */
[----:B------:R1:W-:Y:S04]  /*15ae0*/  STL [R1+0x6d4], R190 ;  /* 0x0006d4be01007387 */ /* 0x0003e80000100800 */
[----:B0-----:R-:W4:Y:S01]  /*15af0*/  LDL.LU R247, [R1+0x6a0] ;  /* 0x0006a00001f77983 */ /* 0x001f220000300800 */
[----:B------:R-:W-:-:S03]  /*15b00*/  IMAD.X R236, R2, 0x1, R236, P3 ;  /* 0x0000000102ec7824 */ /* 0x000fc600018e06ec */
[----:B-1----:R-:W4:Y:S01]  /*15b10*/  LDL.LU R190, [R1+0x674] ;  /* 0x0006740001be7983 */ /* 0x002f220000300800 */
[----:B------:R-:W-:-:S03]  /*15b20*/  IADD3 R200, P3, R5, R200, RZ ;  /* 0x000000c805c87210 */ /* 0x000fc60007f7e0ff */
[----:B------:R-:W-:Y:S01]  /*15b30*/  STL [R1+0x6f8], R236 ;  /* 0x0006f8ec01007387 */ /* 0x000fe20000100800 */
[----:B------:R-:W-:Y:S01]  /*15b40*/  IMAD.X R201, R2, 0x1, R201, P4 ;  /* 0x0000000102c97824 */ /* 0x000fe200020e06c9 */
[----:B------:R-:W-:-:S05]  /*15b50*/  IADD3 R191, P4, R5, R191, RZ ;  /* 0x000000bf05bf7210 */ /* 0x000fca0007f9e0ff */
[----:B------:R0:W-:Y:S04]  /*15b60*/  STL [R1+0x6c4], R191 ;  /* 0x0006c4bf01007387 */ /* 0x0001e80000100800 */
[----:B------:R-:W-:Y:S01]  /*15b70*/  STL [R1+0x6cc], R200 ;  /* 0x0006ccc801007387 */ /* 0x000fe20000100800 */
[----:B------:R-:W-:-:S03]  /*15b80*/  IMAD.X R204, R2, 0x1, R204, P5 ;  /* 0x0000000102cc7824 */ /* 0x000fc600028e06cc */
[----:B0-----:R-:W4:Y:S01]  /*15b90*/  LDL.LU R191, [R1+0x698] ;  /* 0x0006980001bf7983 */ /* 0x001f220000300800 */
[----:B------:R-:W-:Y:S01]  /*15ba0*/  IMAD.X R207, R2, 0x1, R207, P6 ;  /* 0x0000000102cf7824 */ /* 0x000fe200030e06cf */
[C---:B------:R-:W-:Y:S02]  /*15bb0*/  IADD3 R205, P5, R5.reuse, R205, RZ ;  /* 0x000000cd05cd7210 */ /* 0x040fe40007fbe0ff */
[----:B------:R-:W-:Y:S01]  /*15bc0*/  STL [R1+0x6f0], R201 ;  /* 0x0006f0c901007387 */ /* 0x000fe20000100800 */
[----:B------:R-:W-:-:S03]  /*15bd0*/  IADD3 R249, P6, R5, R249, RZ ;  /* 0x000000f905f97210 */ /* 0x000fc60007fde0ff */
[----:B------:R-:W-:Y:S04]  /*15be0*/  STL [R1+0x6e8], R204 ;  /* 0x0006e8cc01007387 */ /* 0x000fe80000100800 */
[----:B------:R0:W-:Y:S04]  /*15bf0*/  STL [R1+0x6b4], R249 ;  /* 0x0006b4f901007387 */ /* 0x0001e80000100800 */
[----:B------:R-:W-:Y:S04]  /*15c00*/  STL [R1+0x6bc], R205 ;  /* 0x0006bccd01007387 */ /* 0x000fe80000100800 */
[----:B0-----:R-:W4:Y:S01]  /*15c10*/  LDL.LU R249, [R1+0x66c] ;  /* 0x00066c0001f97983 */ /* 0x001f220000300800 */
[C---:B------:R-:W-:Y:S01]  /*15c20*/  IMAD.X R209, R2.reuse, 0x1, R209, P1 ;  /* 0x0000000102d17824 */ /* 0x040fe200008e06d1 */
[C---:B------:R-:W-:Y:S01]  /*15c30*/  IADD3 R226, P1, R5.reuse, R226, RZ ;  /* 0x000000e205e27210 */ /* 0x040fe20007f3e0ff */
[C---:B------:R-:W-:Y:S01]  /*15c40*/  IMAD.X R227, R2.reuse, 0x1, R227, P2 ;  /* 0x0000000102e37824 */ /* 0x040fe200010e06e3 */
[----:B------:R-:W-:Y:S04]  /*15c50*/  STL [R1+0x6e0], R207 ;  /* 0x0006e0cf01007387 */ /* 0x000fe80000100800 */
[----:B------:R-:W-:Y:S04]  /*15c60*/  STL [R1+0x6d8], R209 ;  /* 0x0006d8d101007387 */ /* 0x000fe80000100800 */
[----:B------:R-:W-:Y:S04]  /*15c70*/  STL [R1+0x6ac], R226 ;  /* 0x0006ace201007387 */ /* 0x000fe80000100800 */
[----:B------:R-:W-:Y:S01]  /*15c80*/  STL [R1+0x6d0], R227 ;  /* 0x0006d0e301007387 */ /* 0x000fe20000100800 */
[----:B--2---:R-:W-:Y:S01]  /*15c90*/  IADD3 R229, P2, R5, R229, RZ ;  /* 0x000000e505e57210 */ /* 0x004fe20007f5e0ff */
[----:B------:R-:W-:-:S04]  /*15ca0*/  IMAD.X R237, R2, 0x1, R237, P3 ;  /* 0x0000000102ed7824 */ /* 0x000fc800018e06ed */
[----:B------:R-:W-:Y:S01]  /*15cb0*/  STL [R1+0x6a4], R229 ;  /* 0x0006a4e501007387 */ /* 0x000fe20000100800 */
[C---:B------:R-:W-:Y:S01]  /*15cc0*/  IADD3 R238, P3, R5.reuse, R238, RZ ;  /* 0x000000ee05ee7210 */ /* 0x040fe20007f7e0ff */
[----:B------:R-:W-:Y:S02]  /*15cd0*/  IMAD.X R241, R2, 0x1, R241, P4 ;  /* 0x0000000102f17824 */ /* 0x000fe400020e06f1 */
[----:B------:R-:W-:Y:S01]  /*15ce0*/  STL [R1+0x6c8], R237 ;  /* 0x0006c8ed01007387 */ /* 0x000fe20000100800 */
[----:B------:R-:W-:-:S03]  /*15cf0*/  IADD3 R246, P4, R5, R246, RZ ;  /* 0x000000f605f67210 */ /* 0x000fc60007f9e0ff */
[----:B------:R-:W-:Y:S01]  /*15d00*/  STL [R1+0x69c], R238 ;  /* 0x00069cee01007387 */ /* 0x000fe20000100800 */
[----:B------:R-:W-:-:S03]  /*15d10*/  IMAD.X R250, R2, 0x1, R250, P5 ;  /* 0x0000000102fa7824 */ /* 0x000fc600028e06fa */
[----:B------:R0:W-:Y:S04]  /*15d20*/  STL [R1+0x694], R246 ;  /* 0x000694f601007387 */ /* 0x0001e80000100800 */
[----:B------:R-:W-:Y:S04]  /*15d30*/  STL [R1+0x6c0], R241 ;  /* 0x0006c0f101007387 */ /* 0x000fe80000100800 */
[----:B0-----:R-:W2:Y:S04]  /*15d40*/  LDL.LU R246, [R1+0x690] ;  /* 0x0006900001f67983 */ /* 0x001ea80000300800 */
[----:B------:R0:W-:Y:S04]  /*15d50*/  STL [R1+0x6b8], R250 ;  /* 0x0006b8fa01007387 */ /* 0x0001e80000100800 */
[----:B0-----:R-:W2:Y:S01]  /*15d60*/  LDL.LU R250, [R1+0x664] ;  /* 0x0006640001fa7983 */ /* 0x001ea20000300800 */
[----:B---3--:R-:W-:-:S05]  /*15d70*/  IADD3 R245, P5, R5, R245, RZ ;  /* 0x000000f505f57210 */ /* 0x008fca0007fbe0ff */
[----:B------:R0:W-:Y:S01]  /*15d80*/  STL [R1+0x68c], R245 ;  /* 0x00068cf501007387 */ /* 0x0001e20000100800 */
[----:B----4-:R-:W-:-:S03]  /*15d90*/  IMAD.X R248, R2, 0x1, R248, P6 ;  /* 0x0000000102f87824 */ /* 0x010fc600030e06f8 */
[----:B0-----:R-:W3:Y:S01]  /*15da0*/  LDL.LU R245, [R1+0x688] ;  /* 0x0006880001f57983 */ /* 0x001ee20000300800 */
[----:B------:R-:W-:-:S03]  /*15db0*/  IADD3 R242, P6, R5, R242, RZ ;  /* 0x000000f205f27210 */ /* 0x000fc60007fde0ff */
[----:B------:R0:W-:Y:S01]  /*15dc0*/  STL [R1+0x6b0], R248 ;  /* 0x0006b0f801007387 */ /* 0x0001e20000100800 */
[----:B------:R-:W-:-:S03]  /*15dd0*/  IMAD.X R243, R2, 0x1, R243, P1 ;  /* 0x0000000102f37824 */ /* 0x000fc600008e06f3 */
[----:B0-----:R-:W4:Y:S01]  /*15de0*/  LDL.LU R248, [R1+0x65c] ;  /* 0x00065c0001f87983 */ /* 0x001f220000300800 */
[----:B------:R-:W-:-:S03]  /*15df0*/  IADD3 R244, P1, R5, R244, RZ ;  /* 0x000000f405f47210 */ /* 0x000fc60007f3e0ff */
[----:B------:R-:W-:Y:S04]  /*15e00*/  STL [R1+0x684], R242 ;  /* 0x000684f201007387 */ /* 0x000fe80000100800 */
[----:B------:R-:W-:Y:S01]  /*15e10*/  STL [R1+0x6a8], R243 ;  /* 0x0006a8f301007387 */ /* 0x000fe20000100800 */
[----:B------:R-:W-:-:S03]  /*15e20*/  IMAD.X R247, R2, 0x1, R247, P2 ;  /* 0x0000000102f77824 */ /* 0x000fc600010e06f7 */
[----:B------:R-:W4:Y:S04]  /*15e30*/  LDL.LU R235, [R1+0x680] ;  /* 0x0006800001eb7983 */ /* 0x000f280000300800 */
[----:B------:R-:W-:Y:S01]  /*15e40*/  STL [R1+0x67c], R244 ;  /* 0x00067cf401007387 */ /* 0x000fe20000100800 */
[----:B------:R-:W-:-:S03]  /*15e50*/  IADD3 R190, P2, R5, R190, RZ ;  /* 0x000000be05be7210 */ /* 0x000fc60007f5e0ff */
[----:B------:R-:W4:Y:S04]  /*15e60*/  LDL.LU R236, [R1+0x654] ;  /* 0x0006540001ec7983 */ /* 0x000f280000300800 */
[----:B------:R-:W-:Y:S04]  /*15e70*/  STL [R1+0x6a0], R247 ;  /* 0x0006a0f701007387 */ /* 0x000fe80000100800 */
[----:B------:R-:W4:Y:S04]  /*15e80*/  LDL.LU R200, [R1+0x678] ;  /* 0x0006780001c87983 */ /* 0x000f280000300800 */
[----:B------:R0:W-:Y:S04]  /*15e90*/  STL [R1+0x674], R190 ;  /* 0x000674be01007387 */ /* 0x0001e80000100800 */
[----:B0-----:R-:W4:Y:S04]  /*15ea0*/  LDL.LU R190, [R1+0x64c] ;  /* 0x00064c0001be7983 */ /* 0x001f280000300800 */
[----:B------:R-:W4:Y:S04]  /*15eb0*/  LDL.LU R201, [R1+0x670] ;  /* 0x0006700001c97983 */ /* 0x000f280000300800 */
[----:B------:R-:W4:Y:S04]  /*15ec0*/  LDL.LU R204, [R1+0x644] ;  /* 0x0006440001cc7983 */ /* 0x000f280000300800 */
[----:B------:R-:W4:Y:S01]  /*15ed0*/  LDL.LU R205, [R1+0x668] ;  /* 0x0006680001cd7983 */ /* 0x000f220000300800 */
[----:B------:R-:W-:-:S05]  /*15ee0*/  IMAD.X R191, R2, 0x1, R191, P3 ;  /* 0x0000000102bf7824 */ /* 0x000fca00018e06bf */
[----:B------:R0:W-:Y:S04]  /*15ef0*/  STL [R1+0x698], R191 ;  /* 0x000698bf01007387 */ /* 0x0001e80000100800 */
[----:B------:R-:W4:Y:S04]  /*15f00*/  LDL.LU R207, [R1+0x63c] ;  /* 0x00063c0001cf7983 */ /* 0x000f280000300800 */
[----:B0-----:R-:W4:Y:S04]  /*15f10*/  LDL.LU R191, [R1+0x660] ;  /* 0x0006600001bf7983 */ /* 0x001f280000300800 */
[----:B------:R-:W4:Y:S04]  /*15f20*/  LDL.LU R209, [R1+0x634] ;  /* 0x0006340001d17983 */ /* 0x000f280000300800 */
[----:B------:R-:W4:Y:S01]  /*15f30*/  LDL.LU R226, [R1+0x658] ;  /* 0x0006580001e27983 */ /* 0x000f220000300800 */
[----:B------:R-:W-:-:S03]  /*15f40*/  IADD3 R249, P3, R5, R249, RZ ;  /* 0x000000f905f97210 */ /* 0x000fc60007f7e0ff */
[----:B------:R-:W4:Y:S04]  /*15f50*/  LDL.LU R227, [R1+0x62c] ;  /* 0x00062c0001e37983 */ /* 0x000f280000300800 */
[----:B------:R0:W-:Y:S04]  /*15f60*/  STL [R1+0x66c], R249 ;  /* 0x00066cf901007387 */ /* 0x0001e80000100800 */
[----:B------:R-:W4:Y:S04]  /*15f70*/  LDL.LU R229, [R1+0x650] ;  /* 0x0006500001e57983 */ /* 0x000f280000300800 */
[----:B------:R-:W4:Y:S04]  /*15f80*/  LDL.LU R237, [R1+0x624] ;  /* 0x0006240001ed7983 */ /* 0x000f280000300800 */
[----:B------:R-:W4:Y:S04]  /*15f90*/  LDL.LU R238, [R1+0x648] ;  /* 0x0006480001ee7983 */ /* 0x000f280000300800 */
[----:B------:R-:W4:Y:S04]  /*15fa0*/  LDL.LU R241, [R1+0x61c] ;  /* 0x00061c0001f17983 */ /* 0x000f280000300800 */
[----:B------:R-:W4:Y:S04]  /*15fb0*/  LDL.LU R247, [R1+0x640] ;  /* 0x0006400001f77983 */ /* 0x000f280000300800 */
[----:B0-----:R-:W4:Y:S01]  /*15fc0*/  LDL.LU R249, [R1+0x614] ;  /* 0x0006140001f97983 */ /* 0x001f220000300800 */
[----:B--2---:R-:W-:-:S05]  /*15fd0*/  IMAD.X R246, R2, 0x1, R246, P4 ;  /* 0x0000000102f67824 */ /* 0x004fca00020e06f6 */
[----:B------:R0:W-:Y:S01]  /*15fe0*/  STL [R1+0x690], R246 ;  /* 0x000690f601007387 */ /* 0x0001e20000100800 */
[----:B------:R-:W-:-:S03]  /*15ff0*/  IADD3 R250, P4, R5, R250, RZ ;  /* 0x000000fa05fa7210 */ /* 0x000fc60007f9e0ff */
[----:B0-----:R-:W2:Y:S04]  /*16000*/  LDL.LU R246, [R1+0x638] ;  /* 0x0006380001f67983 */ /* 0x001ea80000300800 */
[----:B------:R0:W-:Y:S04]  /*16010*/  STL [R1+0x664], R250 ;  /* 0x000664fa01007387 */ /* 0x0001e80000100800 */
[----:B0-----:R-:W2:Y:S04]  /*16020*/  LDL.LU R250, [R1+0x60c] ;  /* 0x00060c0001fa7983 */ /* 0x001ea80000300800 */
[----:B------:R-:W2:Y:S01]  /*16030*/  LDL.LU R242, [R1+0x630] ;  /* 0x0006300001f27983 */ /* 0x000ea20000300800 */
[----:B---3--:R-:W-:-:S03]  /*16040*/  IMAD.X R245, R2, 0x1, R245, P5 ;  /* 0x0000000102f57824 */ /* 0x008fc600028e06f5 */
[----:B------:R-:W3:Y:S04]  /*16050*/  LDL.LU R243, [R1+0x604] ;  /* 0x0006040001f37983 */ /* 0x000ee80000300800 */
[----:B------:R0:W-:Y:S04]  /*16060*/  STL [R1+0x688], R245 ;  /* 0x000688f501007387 */ /* 0x0001e80000100800 */
[----:B------:R-:W3:Y:S01]  /*16070*/  LDL.LU R244, [R1+0x628] ;  /* 0x0006280001f47983 */ /* 0x000ee20000300800 */
[----:B----4-:R-:W-:-:S05]  /*16080*/  IADD3 R248, P5, R5, R248, RZ ;  /* 0x000000f805f87210 */ /* 0x010fca0007fbe0ff */
        /* <DEDUP_REMOVED lines=8> */
[----:B------:R0:W-:Y:S01]  /*16110*/  STL [R1+0x64c], R190 ;  /* 0x00064cbe01007387 */ /* 0x0001e20000100800 */
[----:B------:R-:W-:-:S03]  /*16120*/  IMAD.X R201, R2, 0x1, R201, P2 ;  /* 0x0000000102c97824 */ /* 0x000fc600010e06c9 */
[----:B------:R-:W-:Y:S01]  /*16130*/  STL [R1+0x654], R236 ;  /* 0x000654ec01007387 */ /* 0x000fe20000100800 */
[----:B------:R-:W-:Y:S01]  /*16140*/  IADD3 R204, P2, R5, R204, RZ ;  /* 0x000000cc05cc7210 */ /* 0x000fe20007f5e0ff */
[C---:B------:R-:W-:Y:S02]  /*16150*/  IMAD.X R205, R2.reuse, 0x1, R205, P3 ;  /* 0x0000000102cd7824 */ /* 0x040fe400018e06cd */
[----:B0-----:R-:W4:Y:S04]  /*16160*/  LDL.LU R190, [R1+0x5f4] ;  /* 0x0005f40001be7983 */ /* 0x001f280000300800 */
[----:B------:R-:W-:Y:S04]  /*16170*/  STL [R1+0x678], R200 ;  /* 0x000678c801007387 */ /* 0x000fe80000100800 */
[----:B------:R-:W-:Y:S01]  /*16180*/  STL [R1+0x670], R201 ;  /* 0x000670c901007387 */ /* 0x000fe20000100800 */
[----:B------:R-:W-:-:S03]  /*16190*/  IMAD.X R191, R2, 0x1, R191, P4 ;  /* 0x0000000102bf7824 */ /* 0x000fc600020e06bf */
[----:B------:R-:W-:Y:S04]  /*161a0*/  STL [R1+0x644], R204 ;  /* 0x000644cc01007387 */ /* 0x000fe80000100800 */
[----:B------:R0:W-:Y:S01]  /*161b0*/  STL [R1+0x660], R191 ;  /* 0x000660bf01007387 */ /* 0x0001e20000100800 */
[----:B------:R-:W-:-:S03]  /*161c0*/  IADD3 R207, P3, R5, R207, RZ ;  /* 0x000000cf05cf7210 */ /* 0x000fc60007f7e0ff */
[----:B------:R-:W-:Y:S01]  /*161d0*/  STL [R1+0x668], R205 ;  /* 0x000668cd01007387 */ /* 0x000fe20000100800 */
[C---:B------:R-:W-:Y:S01]  /*161e0*/  IADD3 R209, P4, R5.reuse, R209, RZ ;  /* 0x000000d105d17210 */ /* 0x040fe20007f9e0ff */
[----:B------:R-:W-:Y:S02]  /*161f0*/  IMAD.X R226, R2, 0x1, R226, P5 ;  /* 0x0000000102e27824 */ /* 0x000fe400028e06e2 */
[----:B0-----:R-:W4:Y:S01]  /*16200*/  LDL.LU R191, [R1+0x618] ;  /* 0x0006180001bf7983 */ /* 0x001f220000300800 */
[----:B------:R-:W-:-:S03]  /*16210*/  IADD3 R227, P5, R5, R227, RZ ;  /* 0x000000e305e37210 */ /* 0x000fc60007fbe0ff */
[----:B------:R-:W-:Y:S01]  /*16220*/  STL [R1+0x63c], R207 ;  /* 0x00063ccf01007387 */ /* 0x000fe20000100800 */
[----:B------:R-:W-:-:S03]  /*16230*/  IMAD.X R229, R2, 0x1, R229, P6 ;  /* 0x0000000102e57824 */ /* 0x000fc600030e06e5 */
        /* <DEDUP_REMOVED lines=9> */
[----:B------:R-:W-:Y:S04]  /*162d0*/  STL [R1+0x624], R237 ;  /* 0x000624ed01007387 */ /* 0x000fe80000100800 */
[----:B------:R-:W-:Y:S04]  /*162e0*/  STL [R1+0x648], R238 ;  /* 0x000648ee01007387 */ /* 0x000fe80000100800 */
[----:B------:R0:W-:Y:S04]  /*162f0*/  STL [R1+0x640], R247 ;  /* 0x000640f701007387 */ /* 0x0001e80000100800 */
[----:B------:R-:W-:Y:S04]  /*16300*/  STL [R1+0x61c], R241 ;  /* 0x00061cf101007387 */ /* 0x000fe80000100800 */
[----:B0-----:R-:W4:Y:S04]  /*16310*/  LDL.LU R247, [R1+0x5ec] ;  /* 0x0005ec0001f77983 */ /* 0x001f280000300800 */
[----:B------:R0:W-:Y:S04]  /*16320*/  STL [R1+0x614], R249 ;  /* 0x000614f901007387 */ /* 0x0001e80000100800 */
[----:B0-----:R-:W4:Y:S01]  /*16330*/  LDL.LU R249, [R1+0x610] ;  /* 0x0006100001f97983 */ /* 0x001f220000300800 */
[----:B--2---:R-:W-:-:S05]  /*16340*/  IMAD.X R246, R2, 0x1, R246, P3 ;  /* 0x0000000102f67824 */ /* 0x004fca00018e06f6 */
[----:B------:R0:W-:Y:S01]  /*16350*/  STL [R1+0x638], R246 ;  /* 0x000638f601007387 */ /* 0x0001e20000100800 */
[----:B------:R-:W-:-:S03]  /*16360*/  IADD3 R250, P3, R5, R250, RZ ;  /* 0x000000fa05fa7210 */ /* 0x000fc60007f7e0ff */
[----:B0-----:R-:W2:Y:S01]  /*16370*/  LDL.LU R246, [R1+0x5e4] ;  /* 0x0005e40001f67983 */ /* 0x001ea20000300800 */
[----:B------:R-:W-:-:S03]  /*16380*/  IMAD.X R242, R2, 0x1, R242, P4 ;  /* 0x0000000102f27824 */ /* 0x000fc600020e06f2 */
[----:B------:R0:W-:Y:S01]  /*16390*/  STL [R1+0x60c], R250 ;  /* 0x00060cfa01007387 */ /* 0x0001e20000100800 */
[----:B---3--:R-:W-:-:S03]  /*163a0*/  IADD3 R243, P4, R5, R243, RZ ;  /* 0x000000f305f37210 */ /* 0x008fc60007f9e0ff */
[----:B0-----:R-:W3:Y:S01]  /*163b0*/  LDL.LU R250, [R1+0x608] ;  /* 0x0006080001fa7983 */ /* 0x001ee20000300800 */
[----:B------:R-:W-:-:S03]  /*163c0*/  IMAD.X R244, R2, 0x1, R244, P5 ;  /* 0x0000000102f47824 */ /* 0x000fc600028e06f4 */
[----:B------:R-:W-:Y:S04]  /*163d0*/  STL [R1+0x630], R242 ;  /* 0x000630f201007387 */ /* 0x000fe80000100800 */
[----:B------:R-:W-:Y:S04]  /*163e0*/  STL [R1+0x604], R243 ;  /* 0x000604f301007387 */ /* 0x000fe80000100800 */
[----:B------:R-:W3:Y:S01]  /*163f0*/  LDL.LU R235, [R1+0x5dc] ;  /* 0x0005dc0001eb7983 */ /* 0x000ee20000300800 */
[----:B----4-:R-:W-:-:S03]  /*16400*/  IADD3 R245, P5, R5, R245, RZ ;  /* 0x000000f505f57210 */ /* 0x010fc60007fbe0ff */
[----:B------:R-:W-:Y:S01]  /*16410*/  STL [R1+0x628], R244 ;  /* 0x000628f401007387 */ /* 0x000fe20000100800 */
[----:B------:R-:W-:-:S03]  /*16420*/  IMAD.X R248, R2, 0x1, R248, P6 ;  /* 0x0000000102f87824 */ /* 0x000fc600030e06f8 */
        /* <DEDUP_REMOVED lines=8> */
[----:B------:R-:W-:-:S05]  /*164b0*/  IADD3 R190, P6, R5, R190, RZ ;  /* 0x000000be05be7210 */ /* 0x000fca0007fde0ff */
[----:B------:R0:W-:Y:S04]  /*164c0*/  STL [R1+0x5f4], R190 ;  /* 0x0005f4be01007387 */ /* 0x0001e80000100800 */
[----:B------:R-:W4:Y:S04]  /*164d0*/  LDL.LU R207, [R1+0x5e8] ;  /* 0x0005e80001cf7983 */ /* 0x000f280000300800 */
[----:B0-----:R-:W4:Y:S04]  /*164e0*/  LDL.LU R190, [R1+0x5bc] ;  /* 0x0005bc0001be7983 */ /* 0x001f280000300800 */
[----:B------:R-:W4:Y:S04]  /*164f0*/  LDL.LU R209, [R1+0x5e0] ;  /* 0x0005e00001d17983 */ /* 0x000f280000300800 */
[----:B------:R-:W4:Y:S04]  /*16500*/  LDL.LU R226, [R1+0x5b4] ;  /* 0x0005b40001e27983 */ /* 0x000f280000300800 */
[----:B------:R-:W4:Y:S01]  /*16510*/  LDL.LU R227, [R1+0x5d8] ;  /* 0x0005d80001e37983 */ /* 0x000f220000300800 */
[----:B------:R-:W-:-:S05]  /*16520*/  IMAD.X R191, R2, 0x1, R191, P1 ;  /* 0x0000000102bf7824 */ /* 0x000fca00008e06bf */
[----:B------:R0:W-:Y:S04]  /*16530*/  STL [R1+0x618], R191 ;  /* 0x000618bf01007387 */ /* 0x0001e80000100800 */
[----:B------:R-:W4:Y:S04]  /*16540*/  LDL.LU R229, [R1+0x5ac] ;  /* 0x0005ac0001e57983 */ /* 0x000f280000300800 */
[----:B------:R-:W4:Y:S04]  /*16550*/  LDL.LU R237, [R1+0x5d0] ;  /* 0x0005d00001ed7983 */ /* 0x000f280000300800 */
[----:B------:R-:W4:Y:S04]  /*16560*/  LDL.LU R238, [R1+0x5a4] ;  /* 0x0005a40001ee7983 */ /* 0x000f280000300800 */
[----:B------:R-:W4:Y:S04]  /*16570*/  LDL.LU R241, [R1+0x5c8] ;  /* 0x0005c80001f17983 */ /* 0x000f280000300800 */
[----:B------:R-:W4:Y:S04]  /*16580*/  LDL.LU R245, [R1+0x59c] ;  /* 0x00059c0001f57983 */ /* 0x000f280000300800 */
[----:B0-----:R-:W4:Y:S01]  /*16590*/  LDL.LU R191, [R1+0x5c0] ;  /* 0x0005c00001bf7983 */ /* 0x001f220000300800 */
[----:B------:R-:W-:-:S05]  /*165a0*/  IADD3 R247, P1, R5, R247, RZ ;  /* 0x000000f705f77210 */ /* 0x000fca0007f3e0ff */
[----:B------:R0:W-:Y:S01]  /*165b0*/  STL [R1+0x5ec], R247 ;  /* 0x0005ecf701007387 */ /* 0x0001e20000100800 */
[----:B------:R-:W-:-:S03]  /*165c0*/  IMAD.X R249, R2, 0x1, R249, P2 ;  /* 0x0000000102f97824 */ /* 0x000fc600010e06f9 */
[----:B0-----:R-:W4:Y:S04]  /*165d0*/  LDL.LU R247, [R1+0x594] ;  /* 0x0005940001f77983 */ /* 0x001f280000300800 */
[----:B------:R0:W-:Y:S04]  /*165e0*/  STL [R1+0x610], R249 ;  /* 0x000610f901007387 */ /* 0x0001e80000100800 */
[----:B0-----:R-:W4:Y:S04]  /*165f0*/  LDL.LU R249, [R1+0x5b8] ;  /* 0x0005b80001f97983 */ /* 0x001f280000300800 */
[----:B------:R-:W4:Y:S04]  /*16600*/  LDL.LU R242, [R1+0x58c] ;  /* 0x00058c0001f27983 */ /* 0x000f280000300800 */
[----:B------:R-:W4:Y:S01]  /*16610*/  LDL.LU R243, [R1+0x5b0] ;  /* 0x0005b00001f37983 */ /* 0x000f220000300800 */
[----:B--2---:R-:W-:-:S05]  /*16620*/  IADD3 R246, P2, R5, R246, RZ ;  /* 0x000000f605f67210 */ /* 0x004fca0007f5e0ff */
[----:B------:R0:W-:Y:S04]  /*16630*/  STL [R1+0x5e4], R246 ;  /* 0x0005e4f601007387 */ /* 0x0001e80000100800 */
[----:B------:R-:W2:Y:S01]  /*16640*/  LDL.LU R244, [R1+0x584] ;  /* 0x0005840001f47983 */ /* 0x000ea20000300800 */
[----:B---3--:R-:W-:-:S05]  /*16650*/  IMAD.X R250, R2, 0x1, R250, P3 ;  /* 0x0000000102fa7824 */ /* 0x008fca00018e06fa */
[----:B------:R1:W-:Y:S04]  /*16660*/  STL [R1+0x608], R250 ;  /* 0x000608fa01007387 */ /* 0x0003e80000100800 */
[----:B0-----:R-:W3:Y:S01]  /*16670*/  LDL.LU R246, [R1+0x5a8] ;  /* 0x0005a80001f67983 */ /* 0x001ee20000300800 */
[----:B------:R-:W-:-:S03]  /*16680*/  IADD3 R235, P3, R5, R235, RZ ;  /* 0x000000eb05eb7210 */ /* 0x000fc60007f7e0ff */
[----:B-1----:R-:W3:Y:S01]  /*16690*/  LDL.LU R250, [R1+0x57c] ;  /* 0x00057c0001fa7983 */ /* 0x002ee20000300800 */
[----:B----4-:R-:W-:-:S03]  /*166a0*/  IMAD.X R236, R2, 0x1, R236, P4 ;  /* 0x0000000102ec7824 */ /* 0x010fc600020e06ec */
[----:B------:R-:W-:Y:S01]  /*166b0*/  STL [R1+0x5dc], R235 ;  /* 0x0005dceb01007387 */ /* 0x000fe20000100800 */
[----:B------:R-:W-:Y:S01]  /*166c0*/  IADD3 R200, P4, R5, R200, RZ ;  /* 0x000000c805c87210 */ /* 0x000fe20007f9e0ff */
[----:B------:R-:W-:-:S05]  /*166d0*/  IMAD.X R248, R2, 0x1, R248, P5 ;  /* 0x0000000102f87824 */ /* 0x000fca00028e06f8 */
[----:B------:R0:W-:Y:S01]  /*166e0*/  STL [R1+0x5f8], R248 ;  /* 0x0005f8f801007387 */ /* 0x0001e20000100800 */
[----:B------:R-:W-:-:S03]  /*166f0*/  IADD3 R201, P5, R5, R201, RZ ;  /* 0x000000c905c97210 */ /* 0x000fc60007fbe0ff */
[----:B------:R-:W-:Y:S01]  /*16700*/  STL [R1+0x600], R236 ;  /* 0x000600ec01007387 */ /* 0x000fe20000100800 */
[C---:B------:R-:W-:Y:S01]  /*16710*/  IMAD.X R204, R2.reuse, 0x1, R204, P6 ;  /* 0x0000000102cc7824 */ /* 0x040fe200030e06cc */
[----:B------:R-:W-:Y:S02]  /*16720*/  IADD3 R205, P6, R5, R205, RZ ;  /* 0x000000cd05cd7210 */ /* 0x000fe40007fde0ff */
[----:B0-----:R-:W4:Y:S04]  /*16730*/  LDL.LU R248, [R1+0x5a0] ;  /* 0x0005a00001f87983 */ /* 0x001f280000300800 */
[----:B------:R-:W-:Y:S04]  /*16740*/  STL [R1+0x5d4], R200 ;  /* 0x0005d4c801007387 */ /* 0x000fe80000100800 */
[----:B------:R-:W-:Y:S01]  /*16750*/  STL [R1+0x5cc], R201 ;  /* 0x0005ccc901007387 */ /* 0x000fe20000100800 */
[----:B------:R-:W-:-:S03]  /*16760*/  IMAD.X R207, R2, 0x1, R207, P1 ;  /* 0x0000000102cf7824 */ /* 0x000fc600008e06cf */
[----:B------:R-:W-:Y:S01]  /*16770*/  STL [R1+0x5f0], R204 ;  /* 0x0005f0cc01007387 */ /* 0x000fe20000100800 */
[----:B------:R-:W-:Y:S01]  /*16780*/  IADD3 R190, P1, R5, R190, RZ ;  /* 0x000000be05be7210 */ /* 0x000fe20007f3e0ff */
[----:B------:R-:W-:-:S04]  /*16790*/  IMAD.X R209, R2, 0x1, R209, P2 ;  /* 0x0000000102d17824 */ /* 0x000fc800010e06d1 */
[----:B------:R0:W-:Y:S01]  /*167a0*/  STL [R1+0x5bc], R190 ;  /* 0x0005bcbe01007387 */ /* 0x0001e20000100800 */
[----:B------:R-:W-:-:S03]  /*167b0*/  IADD3 R226, P2, R5, R226, RZ ;  /* 0x000000e205e27210 */ /* 0x000fc60007f5e0ff */
[----:B------:R-:W-:Y:S01]  /*167c0*/  STL [R1+0x5c4], R205 ;  /* 0x0005c4cd01007387 */ /* 0x000fe20000100800 */
[----:B------:R-:W-:-:S03]  /*167d0*/  IMAD.X R227, R2, 0x1, R227, P3 ;  /* 0x0000000102e37824 */ /* 0x000fc600018e06e3 */
[----:B0-----:R-:W4:Y:S04]  /*167e0*/  LDL.LU R190, [R1+0x574] ;  /* 0x0005740001be7983 */ /* 0x001f280000300800 */
[----:B------:R-:W-:Y:S01]  /*167f0*/  STL [R1+0x5e8], R207 ;  /* 0x0005e8cf01007387 */ /* 0x000fe20000100800 */
        /* <DEDUP_REMOVED lines=11> */
[----:B------:R-:W-:Y:S04]  /*168b0*/  STL [R1+0x5a4], R238 ;  /* 0x0005a4ee01007387 */ /* 0x000fe80000100800 */
[----:B------:R0:W-:Y:S04]  /*168c0*/  STL [R1+0x59c], R245 ;  /* 0x00059cf501007387 */ /* 0x0001e80000100800 */
[----:B------:R-:W-:Y:S04]  /*168d0*/  STL [R1+0x5c8], R241 ;  /* 0x0005c8f101007387 */ /* 0x000fe80000100800 */
[----:B0-----:R-:W4:Y:S04]  /*168e0*/  LDL.LU R245, [R1+0x598] ;  /* 0x0005980001f57983 */ /* 0x001f280000300800 */
[----:B------:R0:W-:Y:S04]  /*168f0*/  STL [R1+0x5c0], R191 ;  /* 0x0005c0bf01007387 */ /* 0x0001e80000100800 */
[----:B0-----:R-:W4:Y:S01]  /*16900*/  LDL.LU R191, [R1+0x56c] ;  /* 0x00056c0001bf7983 */ /* 0x001f220000300800 */
[----:B------:R-:W-:-:S05]  /*16910*/  IADD3 R247, P6, R5, R247, RZ ;  /* 0x000000f705f77210 */ /* 0x000fca0007fde0ff */
[----:B------:R0:W-:Y:S01]  /*16920*/  STL [R1+0x594], R247 ;  /* 0x000594f701007387 */ /* 0x0001e20000100800 */
[----:B------:R-:W-:-:S03]  /*16930*/  IMAD.X R249, R2, 0x1, R249, P1 ;  /* 0x0000000102f97824 */ /* 0x000fc600008e06f9 */
[----:B0-----:R-:W4:Y:S04]  /*16940*/  LDL.LU R247, [R1+0x590] ;  /* 0x0005900001f77983 */ /* 0x001f280000300800 */
[----:B------:R0:W-:Y:S04]  /*16950*/  STL [R1+0x5b8], R249 ;  /* 0x0005b8f901007387 */ /* 0x0001e80000100800 */
[----:B0-----:R-:W4:Y:S01]  /*16960*/  LDL.LU R249, [R1+0x564] ;  /* 0x0005640001f97983 */ /* 0x001f220000300800 */
[----:B------:R-:W-:Y:S01]  /*16970*/  IADD3 R242, P1, R5, R242, RZ ;  /* 0x000000f205f27210 */ /* 0x000fe20007f3e0ff */
[----:B------:R-:W-:-:S04]  /*16980*/  IMAD.X R243, R2, 0x1, R243, P2 ;  /* 0x0000000102f37824 */ /* 0x000fc800010e06f3 */
[----:B------:R-:W-:Y:S04]  /*16990*/  STL [R1+0x58c], R242 ;  /* 0x00058cf201007387 */ /* 0x000fe80000100800 */
[----:B------:R-:W-:Y:S04]  /*169a0*/  STL [R1+0x5b0], R243 ;  /* 0x0005b0f301007387 */ /* 0x000fe80000100800 */
[----:B------:R-:W4:Y:S01]  /*169b0*/  LDL.LU R235, [R1+0x588] ;  /* 0x0005880001eb7983 */ /* 0x000f220000300800 */
[----:B--2---:R-:W-:-:S05]  /*169c0*/  IADD3 R244, P2, R5, R244, RZ ;  /* 0x000000f405f47210 */ /* 0x004fca0007f5e0ff */
[----:B------:R-:W-:Y:S04]  /*169d0*/  STL [R1+0x584], R244 ;  /* 0x000584f401007387 */ /* 0x000fe80000100800 */
[----:B------:R-:W2:Y:S01]  /*169e0*/  LDL.LU R236, [R1+0x55c] ;  /* 0x00055c0001ec7983 */ /* 0x000ea20000300800 */
[----:B---3--:R-:W-:Y:S01]  /*169f0*/  IMAD.X R246, R2, 0x1, R246, P3 ;  /* 0x0000000102f67824 */ /* 0x008fe200018e06f6 */
[----:B------:R-:W-:-:S04]  /*16a00*/  IADD3 R250, P3, R5, R250, RZ ;  /* 0x000000fa05fa7210 */ /* 0x000fc80007f7e0ff */
[----:B------:R-:W-:Y:S04]  /*16a10*/  STL [R1+0x5a8], R246 ;  /* 0x0005a8f601007387 */ /* 0x000fe80000100800 */
[----:B------:R-:W3:Y:S04]  /*16a20*/  LDL.LU R200, [R1+0x580] ;  /* 0x0005800001c87983 */ /* 0x000ee80000300800 */
[----:B------:R0:W-:Y:S04]  /*16a30*/  STL [R1+0x57c], R250 ;  /* 0x00057cfa01007387 */ /* 0x0001e80000100800 */
[----:B0-----:R-:W3:Y:S04]  /*16a40*/  LDL.LU R250, [R1+0x554] ;  /* 0x0005540001fa7983 */ /* 0x001ee80000300800 */
[----:B------:R-:W3:Y:S04]  /*16a50*/  LDL.LU R201, [R1+0x578] ;  /* 0x0005780001c97983 */ /* 0x000ee80000300800 */
[----:B------:R-:W3:Y:S04]  /*16a60*/  LDL.LU R204, [R1+0x54c] ;  /* 0x00054c0001cc7983 */ /* 0x000ee80000300800 */
[----:B------:R-:W3:Y:S01]  /*16a70*/  LDL.LU R205, [R1+0x570] ;  /* 0x0005700001cd7983 */ /* 0x000ee20000300800 */
[----:B----4-:R-:W-:-:S05]  /*16a80*/  IMAD.X R248, R2, 0x1, R248, P4 ;  /* 0x0000000102f87824 */ /* 0x010fca00020e06f8 */
[----:B------:R0:W-:Y:S04]  /*16a90*/  STL [R1+0x5a0], R248 ;  /* 0x0005a0f801007387 */ /* 0x0001e80000100800 */
[----:B------:R-:W4:Y:S04]  /*16aa0*/  LDL.LU R207, [R1+0x544] ;  /* 0x0005440001cf7983 */ /* 0x000f280000300800 */
[----:B0-----:R-:W4:Y:S04]  /*16ab0*/  LDL.LU R248, [R1+0x568] ;  /* 0x0005680001f87983 */ /* 0x001f280000300800 */
[----:B------:R-:W4:Y:S04]  /*16ac0*/  LDL.LU R209, [R1+0x53c] ;  /* 0x00053c0001d17983 */ /* 0x000f280000300800 */
[----:B------:R-:W4:Y:S04]  /*16ad0*/  LDL.LU R226, [R1+0x560] ;  /* 0x0005600001e27983 */ /* 0x000f280000300800 */
[----:B------:R-:W4:Y:S01]  /*16ae0*/  LDL.LU R227, [R1+0x534] ;  /* 0x0005340001e37983 */ /* 0x000f220000300800 */
[----:B------:R-:W-:-:S05]  /*16af0*/  IADD3 R190, P4, R5, R190, RZ ;  /* 0x000000be05be7210 */ /* 0x000fca0007f9e0ff */
[----:B------:R0:W-:Y:S04]  /*16b00*/  STL [R1+0x574], R190 ;  /* 0x000574be01007387 */ /* 0x0001e80000100800 */
[----:B------:R-:W4:Y:S04]  /*16b10*/  LDL.LU R229, [R1+0x558] ;  /* 0x0005580001e57983 */ /* 0x000f280000300800 */
[----:B------:R-:W4:Y:S04]  /*16b20*/  LDL.LU R237, [R1+0x52c] ;  /* 0x00052c0001ed7983 */ /* 0x000f280000300800 */
[----:B------:R-:W4:Y:S04]  /*16b30*/  LDL.LU R238, [R1+0x550] ;  /* 0x0005500001ee7983 */ /* 0x000f280000300800 */
[----:B------:R-:W4:Y:S04]  /*16b40*/  LDL.LU R241, [R1+0x524] ;  /* 0x0005240001f17983 */ /* 0x000f280000300800 */
[----:B------:R-:W4:Y:S04]  /*16b50*/  LDL.LU R246, [R1+0x548] ;  /* 0x0005480001f67983 */ /* 0x000f280000300800 */
[----:B0-----:R-:W4:Y:S04]  /*16b60*/  LDL.LU R190, [R1+0x51c] ;  /* 0x00051c0001be7983 */ /* 0x001f280000300800 */
[----:B------:R-:W4:Y:S01]  /*16b70*/  LDL.LU R242, [R1+0x540] ;  /* 0x0005400001f27983 */ /* 0x000f220000300800 */
[----:B------:R-:W-:Y:S01]  /*16b80*/  IMAD.X R245, R2, 0x1, R245, P5 ;  /* 0x0000000102f57824 */ /* 0x000fe200028e06f5 */
[----:B------:R-:W-:-:S05]  /*16b90*/  IADD3 R191, P5, R5, R191, RZ ;  /* 0x000000bf05bf7210 */ /* 0x000fca0007fbe0ff */
[----:B------:R0:W-:Y:S04]  /*16ba0*/  STL [R1+0x56c], R191 ;  /* 0x00056cbf01007387 */ /* 0x0001e80000100800 */
[----:B------:R1:W-:Y:S04]  /*16bb0*/  STL [R1+0x598], R245 ;  /* 0x000598f501007387 */ /* 0x0003e80000100800 */
[----:B0-----:R-:W4:Y:S01]  /*16bc0*/  LDL.LU R191, [R1+0x514] ;  /* 0x0005140001bf7983 */ /* 0x001f220000300800 */
[----:B------:R-:W-:-:S03]  /*16bd0*/  IMAD.X R247, R2, 0x1, R247, P6 ;  /* 0x0000000102f77824 */ /* 0x000fc600030e06f7 */
[----:B------:R-:W4:Y:S04]  /*16be0*/  LDL.LU R243, [R1+0x538] ;  /* 0x0005380001f37983 */ /* 0x000f280000300800 */
[----:B------:R-:W4:Y:S04]  /*16bf0*/  LDL.LU R244, [R1+0x50c] ;  /* 0x00050c0001f47983 */ /* 0x000f280000300800 */
[----:B------:R0:W-:Y:S01]  /*16c00*/  STL [R1+0x590], R247 ;  /* 0x000590f701007387 */ /* 0x0001e20000100800 */
[----:B------:R-:W-:-:S03]  /*16c10*/  IADD3 R249, P6, R5, R249, RZ ;  /* 0x000000f905f97210 */ /* 0x000fc60007fde0ff */
[----:B-1----:R-:W4:Y:S04]  /*16c20*/  LDL.LU R245, [R1+0x530] ;  /* 0x0005300001f57983 */ /* 0x002f280000300800 */
[----:B------:R1:W-:Y:S04]  /*16c30*/  STL [R1+0x564], R249 ;  /* 0x000564f901007387 */ /* 0x0003e80000100800 */
[----:B0-----:R-:W4:Y:S04]  /*16c40*/  LDL.LU R247, [R1+0x504] ;  /* 0x0005040001f77983 */ /* 0x001f280000300800 */
[----:B-1----:R-:W4:Y:S01]  /*16c50*/  LDL.LU R249, [R1+0x528] ;  /* 0x0005280001f97983 */ /* 0x002f220000300800 */
[----:B------:R-:W-:-:S05]  /*16c60*/  IMAD.X R235, R2, 0x1, R235, P1 ;  /* 0x0000000102eb7824 */ /* 0x000fca00008e06eb */
[----:B------:R-:W-:Y:S01]  /*16c70*/  STL [R1+0x588], R235 ;  /* 0x000588eb01007387 */ /* 0x000fe20000100800 */
[C---:B--2---:R-:W-:Y:S01]  /*16c80*/  IADD3 R236, P1, R5.reuse, R236, RZ ;  /* 0x000000ec05ec7210 */ /* 0x044fe20007f3e0ff */
[C---:B---3--:R-:W-:Y:S01]  /*16c90*/  IMAD.X R200, R2.reuse, 0x1, R200, P2 ;  /* 0x0000000102c87824 */ /* 0x048fe200010e06c8 */
[----:B------:R-:W-:Y:S01]  /*16ca0*/  IADD3 R250, P2, R5, R250, RZ ;  /* 0x000000fa05fa7210 */ /* 0x000fe20007f5e0ff */
[----:B------:R-:W-:-:S04]  /*16cb0*/  IMAD.X R201, R2, 0x1, R201, P3 ;  /* 0x0000000102c97824 */ /* 0x000fc800018e06c9 */
[----:B------:R0:W-:Y:S01]  /*16cc0*/  STL [R1+0x554], R250 ;  /* 0x000554fa01007387 */ /* 0x0001e20000100800 */
[----:B------:R-:W-:-:S03]  /*16cd0*/  IADD3 R204, P3, R5, R204, RZ ;  /* 0x000000cc05cc7210 */ /* 0x000fc60007f7e0ff */
[----:B------:R-:W-:Y:S01]  /*16ce0*/  STL [R1+0x55c], R236 ;  /* 0x00055cec01007387 */ /* 0x000fe20000100800 */
[----:B------:R-:W-:-:S03]  /*16cf0*/  IMAD.X R205, R2, 0x1, R205, P4 ;  /* 0x0000000102cd7824 */ /* 0x000fc600020e06cd */
[----:B0-----:R-:W2:Y:S04]  /*16d00*/  LDL.LU R250, [R1+0x4fc] ;  /* 0x0004fc0001fa7983 */ /* 0x001ea80000300800 */
[----:B------:R-:W-:Y:S04]  /*16d10*/  STL [R1+0x580], R200 ;  /* 0x000580c801007387 */ /* 0x000fe80000100800 */
[----:B------:R-:W-:Y:S04]  /*16d20*/  STL [R1+0x578], R201 ;  /* 0x000578c901007387 */ /* 0x000fe80000100800 */
[----:B------:R-:W-:Y:S01]  /*16d30*/  STL [R1+0x54c], R204 ;  /* 0x00054ccc01007387 */ /* 0x000fe20000100800 */
[C---:B----4-:R-:W-:Y:S01]  /*16d40*/  IADD3 R207, P4, R5.reuse, R207, RZ ;  /* 0x000000cf05cf7210 */ /* 0x050fe20007f9e0ff */
[----:B------:R-:W-:Y:S01]  /*16d50*/  IMAD.X R248, R2, 0x1, R248, P5 ;  /* 0x0000000102f87824 */ /* 0x000fe200028e06f8 */
[----:B------:R-:W-:-:S04]  /*16d60*/  IADD3 R209, P5, R5, R209, RZ ;  /* 0x000000d105d17210 */ /* 0x000fc80007fbe0ff */
[----:B------:R0:W-:Y:S01]  /*16d70*/  STL [R1+0x568], R248 ;  /* 0x000568f801007387 */ /* 0x0001e20000100800 */
[----:B------:R-:W-:-:S03]  /*16d80*/  IMAD.X R226, R2, 0x1, R226, P6 ;  /* 0x0000000102e27824 */ /* 0x000fc600030e06e2 */
[----:B------:R-:W-:Y:S01]  /*16d90*/  STL [R1+0x570], R205 ;  /* 0x000570cd01007387 */ /* 0x000fe20000100800 */
[----:B------:R-:W-:-:S03]  /*16da0*/  IADD3 R227, P6, R5, R227, RZ ;  /* 0x000000e305e37210 */ /* 0x000fc60007fde0ff */
[----:B0-----:R-:W3:Y:S04]  /*16db0*/  LDL.LU R248, [R1+0x520] ;  /* 0x0005200001f87983 */ /* 0x001ee80000300800 */
[----:B------:R-:W-:Y:S04]  /*16dc0*/  STL [R1+0x544], R207 ;  /* 0x000544cf01007387 */ /* 0x000fe80000100800 */
        /* <DEDUP_REMOVED lines=12> */
[----:B------:R0:W-:Y:S04]  /*16e90*/  STL [R1+0x548], R246 ;  /* 0x000548f601007387 */ /* 0x0001e80000100800 */
[----:B------:R-:W-:Y:S01]  /*16ea0*/  STL [R1+0x524], R241 ;  /* 0x000524f101007387 */ /* 0x000fe20000100800 */
[----:B------:R-:W-:-:S03]  /*16eb0*/  IMAD.X R242, R2, 0x1, R242, P4 ;  /* 0x0000000102f27824 */ /* 0x000fc600020e06f2 */
[----:B0-----:R-:W4:Y:S04]  /*16ec0*/  LDL.LU R246, [R1+0x4f4] ;  /* 0x0004f40001f67983 */ /* 0x001f280000300800 */
[----:B------:R0:W-:Y:S04]  /*16ed0*/  STL [R1+0x51c], R190 ;  /* 0x00051cbe01007387 */ /* 0x0001e80000100800 */
[----:B0-----:R-:W4:Y:S01]  /*16ee0*/  LDL.LU R190, [R1+0x518] ;  /* 0x0005180001be7983 */ /* 0x001f220000300800 */
[----:B------:R-:W-:Y:S01]  /*16ef0*/  IADD3 R191, P4, R5, R191, RZ ;  /* 0x000000bf05bf7210 */ /* 0x000fe20007f9e0ff */
[----:B------:R-:W-:-:S04]  /*16f00*/  IMAD.X R243, R2, 0x1, R243, P5 ;  /* 0x0000000102f37824 */ /* 0x000fc800028e06f3 */
[----:B------:R0:W-:Y:S01]  /*16f10*/  STL [R1+0x514], R191 ;  /* 0x000514bf01007387 */ /* 0x0001e20000100800 */
[----:B------:R-:W-:-:S03]  /*16f20*/  IADD3 R244, P5, R5, R244, RZ ;  /* 0x000000f405f47210 */ /* 0x000fc60007fbe0ff */
[----:B0-----:R-:W4:Y:S01]  /*16f30*/  LDL.LU R191, [R1+0x4ec] ;  /* 0x0004ec0001bf7983 */ /* 0x001f220000300800 */
[----:B------:R-:W-:-:S03]  /*16f40*/  IMAD.X R245, R2, 0x1, R245, P6 ;  /* 0x0000000102f57824 */ /* 0x000fc600030e06f5 */
[----:B------:R-:W-:Y:S04]  /*16f50*/  STL [R1+0x540], R242 ;  /* 0x000540f201007387 */ /* 0x000fe80000100800 */
[----:B------:R-:W-:Y:S01]  /*16f60*/  STL [R1+0x538], R243 ;  /* 0x000538f301007387 */ /* 0x000fe20000100800 */
[----:B------:R-:W-:-:S03]  /*16f70*/  IADD3 R247, P6, R5, R247, RZ ;  /* 0x000000f705f77210 */ /* 0x000fc60007fde0ff */
[----:B------:R-:W-:Y:S01]  /*16f80*/  STL [R1+0x50c], R244 ;  /* 0x00050cf401007387 */ /* 0x000fe20000100800 */
[----:B------:R-:W-:-:S03]  /*16f90*/  IMAD.X R249, R2, 0x1, R249, P1 ;  /* 0x0000000102f97824 */ /* 0x000fc600008e06f9 */
        /* <DEDUP_REMOVED lines=13> */
[----:B0-----:R-:W2:Y:S04]  /*17070*/  LDL.LU R250, [R1+0x4f0] ;  /* 0x0004f00001fa7983 */ /* 0x001ea80000300800 */
[----:B------:R-:W2:Y:S04]  /*17080*/  LDL.LU R207, [R1+0x4c4] ;  /* 0x0004c40001cf7983 */ /* 0x000ea80000300800 */
[----:B------:R-:W2:Y:S04]  /*17090*/  LDL.LU R209, [R1+0x4e8] ;  /* 0x0004e80001d17983 */ /* 0x000ea80000300800 */
[----:B------:R-:W2:Y:S01]  /*170a0*/  LDL.LU R226, [R1+0x4bc] ;  /* 0x0004bc0001e27983 */ /* 0x000ea20000300800 */
[----:B---3--:R-:W-:-:S05]  /*170b0*/  IMAD.X R248, R2, 0x1, R248, P2 ;  /* 0x0000000102f87824 */ /* 0x008fca00010e06f8 */
[----:B------:R0:W-:Y:S04]  /*170c0*/  STL [R1+0x520], R248 ;  /* 0x000520f801007387 */ /* 0x0001e80000100800 */
[----:B------:R-:W3:Y:S04]  /*170d0*/  LDL.LU R227, [R1+0x4e0] ;  /* 0x0004e00001e37983 */ /* 0x000ee80000300800 */
[----:B------:R-:W3:Y:S04]  /*170e0*/  LDL.LU R229, [R1+0x4b4] ;  /* 0x0004b40001e57983 */ /* 0x000ee80000300800 */
[----:B------:R-:W3:Y:S04]  /*170f0*/  LDL.LU R237, [R1+0x4d8] ;  /* 0x0004d80001ed7983 */ /* 0x000ee80000300800 */
[----:B------:R-:W3:Y:S04]  /*17100*/  LDL.LU R238, [R1+0x4ac] ;  /* 0x0004ac0001ee7983 */ /* 0x000ee80000300800 */
[----:B------:R-:W3:Y:S04]  /*17110*/  LDL.LU R247, [R1+0x4d0] ;  /* 0x0004d00001f77983 */ /* 0x000ee80000300800 */
[----:B0-----:R-:W3:Y:S04]  /*17120*/  LDL.LU R248, [R1+0x4a4] ;  /* 0x0004a40001f87983 */ /* 0x001ee80000300800 */
[----:B------:R-:W3:Y:S01]  /*17130*/  LDL.LU R241, [R1+0x4c8] ;  /* 0x0004c80001f17983 */ /* 0x000ee20000300800 */
[----:B----4-:R-:W-:Y:S01]  /*17140*/  IADD3 R246, P2, R5, R246, RZ ;  /* 0x000000f605f67210 */ /* 0x010fe20007f5e0ff */
[----:B------:R-:W-:-:S05]  /*17150*/  IMAD.X R190, R2, 0x1, R190, P3 ;  /* 0x0000000102be7824 */ /* 0x000fca00018e06be */
[----:B------:R0:W-:Y:S04]  /*17160*/  STL [R1+0x518], R190 ;  /* 0x000518be01007387 */ /* 0x0001e80000100800 */
        /* <DEDUP_REMOVED lines=8> */
[----:B-1----:R-:W4:Y:S01]  /*171f0*/  LDL.LU R246, [R1+0x4b0] ;  /* 0x0004b00001f67983 */ /* 0x002f220000300800 */
[----:B------:R-:W-:-:S03]  /*17200*/  IMAD.X R234, R2, 0x1, R234, P4 ;  /* 0x0000000102ea7824 */ /* 0x000fc600020e06ea */
[----:B0-----:R-:W4:Y:S04]  /*17210*/  LDL.LU R191, [R1+0x484] ;  /* 0x0004840001bf7983 */ /* 0x001f280000300800 */
[----:B------:R-:W-:Y:S01]  /*17220*/  STL [R1+0x510], R234 ;  /* 0x000510ea01007387 */ /* 0x000fe20000100800 */
[C---:B------:R-:W-:Y:S01]  /*17230*/  IADD3 R235, P4, R5.reuse, R235, RZ ;  /* 0x000000eb05eb7210 */ /* 0x040fe20007f9e0ff */
[----:B------:R-:W-:Y:S01]  /*17240*/  IMAD.X R236, R2, 0x1, R236, P5 ;  /* 0x0000000102ec7824 */ /* 0x000fe200028e06ec */
[----:B------:R-:W-:-:S05]  /*17250*/  IADD3 R249, P5, R5, R249, RZ ;  /* 0x000000f905f97210 */ /* 0x000fca0007fbe0ff */
        /* <DEDUP_REMOVED lines=8> */
[----:B------:R-:W-:Y:S01]  /*172e0*/  STL [R1+0x4d4], R201 ;  /* 0x0004d4c901007387 */ /* 0x000fe20000100800 */
[C---:B--2---:R-:W-:Y:S01]  /*172f0*/  IADD3 R205, P1, R5.reuse, R205, RZ ;  /* 0x000000cd05cd7210 */ /* 0x044fe20007f3e0ff */
[----:B------:R-:W-:Y:S01]  /*17300*/  IMAD.X R250, R2, 0x1, R250, P2 ;  /* 0x0000000102fa7824 */ /* 0x000fe200010e06fa */
[----:B------:R-:W-:-:S04]  /*17310*/  IADD3 R207, P2, R5, R207, RZ ;  /* 0x000000cf05cf7210 */ /* 0x000fc80007f5e0ff */
[----:B------:R0:W-:Y:S01]  /*17320*/  STL [R1+0x4f0], R250 ;  /* 0x0004f0fa01007387 */ /* 0x0001e20000100800 */
[----:B------:R-:W-:-:S03]  /*17330*/  IMAD.X R209, R2, 0x1, R209, P3 ;  /* 0x0000000102d17824 */ /* 0x000fc600018e06d1 */
[----:B------:R-:W-:Y:S01]  /*17340*/  STL [R1+0x4f8], R204 ;  /* 0x0004f8cc01007387 */ /* 0x000fe20000100800 */
[----:B------:R-:W-:-:S03]  /*17350*/  IADD3 R226, P3, R5, R226, RZ ;  /* 0x000000e205e27210 */ /* 0x000fc60007f7e0ff */
[----:B0-----:R-:W2:Y:S04]  /*17360*/  LDL.LU R250, [R1+0x47c] ;  /* 0x00047c0001fa7983 */ /* 0x001ea80000300800 */
[----:B------:R-:W-:Y:S04]  /*17370*/  STL [R1+0x4cc], R205 ;  /* 0x0004cccd01007387 */ /* 0x000fe80000100800 */
[----:B------:R-:W-:Y:S04]  /*17380*/  STL [R1+0x4c4], R207 ;  /* 0x0004c4cf01007387 */ /* 0x000fe80000100800 */
[----:B------:R-:W-:Y:S01]  /*17390*/  STL [R1+0x4e8], R209 ;  /* 0x0004e8d101007387 */ /* 0x000fe20000100800 */
[----:B---3--:R-:W-:-:S03]  /*173a0*/  IMAD.X R227, R2, 0x1, R227, P4 ;  /* 0x0000000102e37824 */ /* 0x008fc600020e06e3 */
        /* <DEDUP_REMOVED lines=9> */
[----:B------:R0:W-:Y:S04]  /*17440*/  STL [R1+0x4d0], R247 ;  /* 0x0004d0f701007387 */ /* 0x0001e80000100800 */
[----:B------:R-:W-:Y:S01]  /*17450*/  STL [R1+0x4ac], R238 ;  /* 0x0004acee01007387 */ /* 0x000fe20000100800 */
[----:B------:R-:W-:-:S03]  /*17460*/  IMAD.X R241, R2, 0x1, R241, P1 ;  /* 0x0000000102f17824 */ /* 0x000fc600008e06f1 */
[----:B0-----:R-:W3:Y:S04]  /*17470*/  LDL.LU R247, [R1+0x4a0] ;  /* 0x0004a00001f77983 */ /* 0x001ee80000300800 */
[----:B------:R0:W-:Y:S04]  /*17480*/  STL [R1+0x4a4], R248 ;  /* 0x0004a4f801007387 */ /* 0x0001e80000100800 */
[----:B0-----:R-:W3:Y:S01]  /*17490*/  LDL.LU R248, [R1+0x474] ;  /* 0x0004740001f87983 */ /* 0x001ee20000300800 */
[----:B----4-:R-:W-:Y:S01]  /*174a0*/  IADD3 R190, P1, R5, R190, RZ ;  /* 0x000000be05be7210 */ /* 0x010fe20007f3e0ff */
[----:B------:R-:W-:-:S04]  /*174b0*/  IMAD.X R242, R2, 0x1, R242, P2 ;  /* 0x0000000102f27824 */ /* 0x000fc800010e06f2 */
[----:B------:R0:W-:Y:S01]  /*174c0*/  STL [R1+0x49c], R190 ;  /* 0x00049cbe01007387 */ /* 0x0001e20000100800 */
[C---:B------:R-:W-:Y:S01]  /*174d0*/  IADD3 R243, P2, R5.reuse, R243, RZ ;  /* 0x000000f305f37210 */ /* 0x040fe20007f5e0ff */
[----:B------:R-:W-:Y:S02]  /*174e0*/  IMAD.X R244, R2, 0x1, R244, P3 ;  /* 0x0000000102f47824 */ /* 0x000fe400018e06f4 */
[----:B0-----:R-:W4:Y:S04]  /*174f0*/  LDL.LU R190, [R1+0x498] ;  /* 0x0004980001be7983 */ /* 0x001f280000300800 */
[----:B------:R-:W-:Y:S04]  /*17500*/  STL [R1+0x4c8], R241 ;  /* 0x0004c8f101007387 */ /* 0x000fe80000100800 */
[----:B------:R-:W-:Y:S01]  /*17510*/  STL [R1+0x4c0], R242 ;  /* 0x0004c0f201007387 */ /* 0x000fe20000100800 */
[----:B------:R-:W-:-:S03]  /*17520*/  IADD3 R245, P3, R5, R245, RZ ;  /* 0x000000f505f57210 */ /* 0x000fc60007f7e0ff */
        /* <DEDUP_REMOVED lines=28> */
[----:B0-----:R-:W2:Y:S04]  /*176f0*/  LDL.LU R250, [R1+0x450] ;  /* 0x0004500001fa7983 */ /* 0x001ea80000300800 */
[----:B------:R-:W2:Y:S01]  /*17700*/  LDL.LU R241, [R1+0x834] ;  /* 0x0008340001f17983 */ /* 0x000ea20000300800 */
[----:B---3--:R-:W-:Y:S01]  /*17710*/  IMAD.X R247, R2, 0x1, R247, P6 ;  /* 0x0000000102f77824 */ /* 0x008fe200030e06f7 */
[----:B------:R-:W-:-:S05]  /*17720*/  IADD3 R248, P6, R5, R248, RZ ;  /* 0x000000f805f87210 */ /* 0x000fca0007fde0ff */
[----:B------:R0:W-:Y:S04]  /*17730*/  STL [R1+0x474], R248 ;  /* 0x000474f801007387 */ /* 0x0001e80000100800 */
        /* <DEDUP_REMOVED lines=8> */
[----:B-1----:R-:W4:Y:S04]  /*177c0*/  LDL.LU R247, [R1+0x820] ;  /* 0x0008200001f77983 */ /* 0x002f280000300800 */
[----:B0-----:R-:W4:Y:S01]  /*177d0*/  LDL.LU R190, [R1+0x430] ;  /* 0x0004300001be7983 */ /* 0x001f220000300800 */
[----:B------:R-:W-:-:S05]  /*177e0*/  IADD3 R234, P1, R5, R234, RZ ;  /* 0x000000ea05ea7210 */ /* 0x000fca0007f3e0ff */
[----:B------:R-:W-:Y:S01]  /*177f0*/  STL [R1+0x46c], R234 ;  /* 0x00046cea01007387 */ /* 0x000fe20000100800 */
[C---:B------:R-:W-:Y:S01]  /*17800*/  IMAD.X R235, R2.reuse, 0x1, R235, P2 ;  /* 0x0000000102eb7824 */ /* 0x040fe200010e06eb */
[----:B------:R-:W-:Y:S01]  /*17810*/  IADD3 R236, P2, R5, R236, RZ ;  /* 0x000000ec05ec7210 */ /* 0x000fe20007f5e0ff */
[----:B------:R-:W-:-:S05]  /*17820*/  IMAD.X R191, R2, 0x1, R191, P3 ;  /* 0x0000000102bf7824 */ /* 0x000fca00018e06bf */
[----:B------:R0:W-:Y:S01]  /*17830*/  STL [R1+0x488], R191 ;  /* 0x000488bf01007387 */ /* 0x0001e20000100800 */
[----:B------:R-:W-:-:S03]  /*17840*/  IADD3 R200, P3, R5, R200, RZ ;  /* 0x000000c805c87210 */ /* 0x000fc60007f7e0ff */
[----:B------:R-:W-:Y:S01]  /*17850*/  STL [R1+0x490], R235 ;  /* 0x000490eb01007387 */ /* 0x000fe20000100800 */
[----:B------:R-:W-:-:S03]  /*17860*/  IMAD.X R201, R2, 0x1, R201, P4 ;  /* 0x0000000102c97824 */ /* 0x000fc600020e06c9 */
[----:B0-----:R-:W4:Y:S01]  /*17870*/  LDL.LU R191, [R1+0x41c] ;  /* 0x00041c0001bf7983 */ /* 0x001f220000300800 */
[----:B------:R-:W-:-:S03]  /*17880*/  IADD3 R204, P4, R5, R204, RZ ;  /* 0x000000cc05cc7210 */ /* 0x000fc60007f9e0ff */
[----:B------:R-:W-:Y:S01]  /*17890*/  STL [R1+0x464], R236 ;  /* 0x000464ec01007387 */ /* 0x000fe20000100800 */
[----:B------:R-:W-:-:S03]  /*178a0*/  IMAD.X R205, R2, 0x1, R205, P5 ;  /* 0x0000000102cd7824 */ /* 0x000fc600028e06cd */
        /* <DEDUP_REMOVED lines=23> */
[----:B------:R-:W-:Y:S01]  /*17a20*/  STL [R1+0x458], R238 ;  /* 0x000458ee01007387 */ /* 0x000fe20000100800 */
[----:B------:R-:W-:-:S03]  /*17a30*/  IADD3 R241, P4, R241, UR9, RZ ;  /* 0x00000009f1f17c10 */ /* 0x000fc6000ff9e0ff */
[----:B0-----:R-:W2:Y:S04]  /*17a40*/  LDL.LU R246, [R1+0x414] ;  /* 0x0004140001f67983 */ /* 0x001ea80000300800 */
[----:B------:R0:W-:Y:S04]  /*17a50*/  STL [R1+0x450], R250 ;  /* 0x000450fa01007387 */ /* 0x0001e80000100800 */
[----:B0-----:R-:W2:Y:S01]  /*17a60*/  LDL.LU R250, [R1+0x830] ;  /* 0x0008300001fa7983 */ /* 0x001ea20000300800 */
[----:B---3--:R-:W-:Y:S01]  /*17a70*/  IMAD.X R248, R2, 0x1, R248, P5 ;  /* 0x0000000102f87824 */ /* 0x008fe200028e06f8 */
[----:B------:R-:W-:-:S04]  /*17a80*/  IADD3 R242, P5, R242, UR9, RZ ;  /* 0x00000009f2f27c10 */ /* 0x000fc8000ffbe0ff */
[----:B------:R0:W-:Y:S01]  /*17a90*/  STL [R1+0x448], R248 ;  /* 0x000448f801007387 */ /* 0x0001e20000100800 */
[----:B------:R-:W-:Y:S01]  /*17aa0*/  IMAD.X R243, R2, 0x1, R243, P6 ;  /* 0x0000000102f37824 */ /* 0x000fe200030e06f3 */
[----:B------:R-:W-:Y:S02]  /*17ab0*/  IADD3 R244, P6, R244, UR9, RZ ;  /* 0x00000009f4f47c10 */ /* 0x000fe4000ffde0ff */
[----:B0-----:R-:W3:Y:S04]  /*17ac0*/  LDL.LU R248, [R1+0x40c] ;  /* 0x00040c0001f87983 */ /* 0x001ee80000300800 */
[----:B------:R-:W-:Y:S04]  /*17ad0*/  STL [R1+0x834], R241 ;  /* 0x000834f101007387 */ /* 0x000fe80000100800 */
[----:B------:R-:W-:Y:S01]  /*17ae0*/  STL [R1+0x82c], R242 ;  /* 0x00082cf201007387 */ /* 0x000fe20000100800 */
[----:B----4-:R-:W-:-:S03]  /*17af0*/  IMAD.X R245, R2, 0x1, R245, P1 ;  /* 0x0000000102f57824 */ /* 0x010fc600008e06f5 */
[----:B------:R-:W-:Y:S01]  /*17b00*/  STL [R1+0x440], R243 ;  /* 0x000440f301007387 */ /* 0x000fe20000100800 */
[----:B------:R-:W-:-:S03]  /*17b10*/  IADD3 R247, P1, R247, UR9, RZ ;  /* 0x00000009f7f77c10 */ /* 0x000fc6000ff3e0ff */
        /* <DEDUP_REMOVED lines=12> */
[----:B------:R-:W-:-:S05]  /*17be0*/  IADD3 R191, P2, R191, UR9, RZ ;  /* 0x00000009bfbf7c10 */ /* 0x000fca000ff5e0ff */
        /* <DEDUP_REMOVED lines=15> */
[----:B--2---:R-:W-:-:S02]  /*17ce0*/  IADD3 R246, P3, R246, UR9, RZ ;  /* 0x00000009f6f67c10 */ /* 0x004fc4000ff7e0ff */
[----:B------:R-:W-:-:S05]  /*17cf0*/  IADD3.X R250, R250, UR42, RZ, P4, !PT ;  /* 0x0000002afafa7c10 */ /* 0x000fca000a7fe4ff */
[----:B------:R0:W-:Y:S04]  /*17d00*/  STL [R1+0x830], R250 ;  /* 0x000830fa01007387 */ /* 0x0001e80000100800 */
[----:B------:R1:W-:Y:S04]  /*17d10*/  STL [R1+0x414], R246 ;  /* 0x000414f601007387 */ /* 0x0003e80000100800 */
[----:B0-----:R-:W2:Y:S04]  /*17d20*/  LDL.LU R250, [R1+0x3b8] ;  /* 0x0003b80001fa7983 */ /* 0x001ea80000300800 */
[----:B------:R-:W2:Y:S04]  /*17d30*/  LDL.LU R242, [R1+0x3dc] ;  /* 0x0003dc0001f27983 */ /* 0x000ea80000300800 */
[----:B------:R-:W2:Y:S04]  /*17d40*/  LDL.LU R243, [R1+0x3b0] ;  /* 0x0003b00001f37983 */ /* 0x000ea80000300800 */
[----:B------:R-:W2:Y:S01]  /*17d50*/  LDL.LU R244, [R1+0x3d4] ;  /* 0x0003d40001f47983 */ /* 0x000ea20000300800 */
[----:B---3--:R-:W-:-:S05]  /*17d60*/  IADD3 R248, P4, R248, UR9, RZ ;  /* 0x00000009f8f87c10 */ /* 0x008fca000ff9e0ff */
[----:B------:R0:W-:Y:S04]  /*17d70*/  STL [R1+0x40c], R248 ;  /* 0x00040cf801007387 */ /* 0x0001e80000100800 */
[----:B------:R-:W3:Y:S04]  /*17d80*/  LDL.LU R245, [R1+0x3a8] ;  /* 0x0003a80001f57983 */ /* 0x000ee80000300800 */
[----:B-1----:R-:W3:Y:S04]  /*17d90*/  LDL.LU R246, [R1+0x3cc] ;  /* 0x0003cc0001f67983 */ /* 0x002ee80000300800 */
[----:B0-----:R-:W3:Y:S01]  /*17da0*/  LDL.LU R248, [R1+0x3a0] ;  /* 0x0003a00001f87983 */ /* 0x001ee20000300800 */
[----:B----4-:R-:W-:-:S05]  /*17db0*/  IADD3.X R234, R234, UR42, RZ, P5, !PT ;  /* 0x0000002aeaea7c10 */ /* 0x010fca000affe4ff */
[----:B------:R-:W-:Y:S01]  /*17dc0*/  STL [R1+0x424], R234 ;  /* 0x000424ea01007387 */ /* 0x000fe20000100800 */
[----:B------:R-:W-:Y:S02]  /*17dd0*/  IADD3 R235, P5, R235, UR9, RZ ;  /* 0x00000009ebeb7c10 */ /* 0x000fe4000ffbe0ff */
[----:B------:R-:W-:Y:S02]  /*17de0*/  IADD3.X R236, R236, UR42, RZ, P6, !PT ;  /* 0x0000002aecec7c10 */ /* 0x000fe4000b7fe4ff */
[----:B------:R-:W-:-:S05]  /*17df0*/  IADD3 R190, P6, R190, UR9, RZ ;  /* 0x00000009bebe7c10 */ /* 0x000fca000ffde0ff */
[----:B------:R0:W-:Y:S01]  /*17e00*/  STL [R1+0x3fc], R190 ;  /* 0x0003fcbe01007387 */ /* 0x0001e20000100800 */
[----:B------:R-:W-:-:S03]  /*17e10*/  IADD3.X R200, R200, UR42, RZ, P1, !PT ;  /* 0x0000002ac8c87c10 */ /* 0x000fc60008ffe4ff */
[----:B------:R-:W-:Y:S01]  /*17e20*/  STL [R1+0x404], R235 ;  /* 0x000404eb01007387 */ /* 0x000fe20000100800 */
[----:B------:R-:W-:Y:S02]  /*17e30*/  IADD3 R201, P1, R201, UR9, RZ ;  /* 0x00000009c9c97c10 */ /* 0x000fe4000ff3e0ff */
[----:B------:R-:W-:Y:S01]  /*17e40*/  IADD3.X R204, R204, UR42, RZ, P2, !PT ;  /* 0x0000002acccc7c10 */ /* 0x000fe200097fe4ff */
[----:B0-----:R-:W4:Y:S04]  /*17e50*/  LDL.LU R190, [R1+0x3c4] ;  /* 0x0003c40001be7983 */ /* 0x001f280000300800 */
[----:B------:R-:W-:Y:S04]  /*17e60*/  STL [R1+0x824], R236 ;  /* 0x000824ec01007387 */ /* 0x000fe80000100800 */
[----:B------:R-:W-:Y:S04]  /*17e70*/  STL [R1+0x420], R200 ;  /* 0x000420c801007387 */ /* 0x000fe80000100800 */
[----:B------:R-:W-:Y:S01]  /*17e80*/  STL [R1+0x3f4], R201 ;  /* 0x0003f4c901007387 */ /* 0x000fe20000100800 */
[----:B------:R-:W-:-:S02]  /*17e90*/  IADD3.X R191, R191, UR42, RZ, P3, !PT ;  /* 0x0000002abfbf7c10 */ /* 0x000fc40009ffe4ff */
[----:B------:R-:W-:-:S03]  /*17ea0*/  IADD3 R205, P2, R205, UR9, RZ ;  /* 0x00000009cdcd7c10 */ /* 0x000fc6000ff5e0ff */
[----:B------:R0:W-:Y:S01]  /*17eb0*/  STL [R1+0x410], R191 ;  /* 0x000410bf01007387 */ /* 0x0001e20000100800 */
[----:B------:R-:W-:-:S03]  /*17ec0*/  IADD3 R207, P3, R207, UR9, RZ ;  /* 0x00000009cfcf7c10 */ /* 0x000fc6000ff7e0ff */
[----:B------:R-:W-:Y:S01]  /*17ed0*/  STL [R1+0x418], R204 ;  /* 0x000418cc01007387 */ /* 0x000fe20000100800 */
[----:B------:R-:W-:Y:S02]  /*17ee0*/  IADD3.X R209, R209, UR42, RZ, P4, !PT ;  /* 0x0000002ad1d17c10 */ /* 0x000fe4000a7fe4ff */
[----:B------:R-:W-:Y:S01]  /*17ef0*/  IADD3 R226, P4, R226, UR9, RZ ;  /* 0x00000009e2e27c10 */ /* 0x000fe2000ff9e0ff */
[----:B0-----:R-:W4:Y:S04]  /*17f00*/  LDL.LU R191, [R1+0x398] ;  /* 0x0003980001bf7983 */ /* 0x001f280000300800 */
[----:B------:R-:W-:Y:S01]  /*17f10*/  STL [R1+0x3e8], R205 ;  /* 0x0003e8cd01007387 */ /* 0x000fe20000100800 */
[----:B------:R-:W-:-:S03]  /*17f20*/  IADD3.X R227, R227, UR42, RZ, P5, !PT ;  /* 0x0000002ae3e37c10 */ /* 0x000fc6000affe4ff */
[----:B------:R-:W-:Y:S01]  /*17f30*/  STL [R1+0x3e0], R207 ;  /* 0x0003e0cf01007387 */ /* 0x000fe20000100800 */
[----:B------:R-:W-:-:S03]  /*17f40*/  IADD3 R229, P5, R229, UR9, RZ ;  /* 0x00000009e5e57c10 */ /* 0x000fc6000ffbe0ff */
        /* <DEDUP_REMOVED lines=8> */
[----:B------:R-:W-:Y:S04]  /*17fd0*/  STL [R1+0x3f8], R237 ;  /* 0x0003f8ed01007387 */ /* 0x000fe80000100800 */
[----:B------:R0:W-:Y:S04]  /*17fe0*/  STL [R1+0x3f0], R247 ;  /* 0x0003f0f701007387 */ /* 0x0001e80000100800 */
[----:B------:R-:W-:Y:S04]  /*17ff0*/  STL [R1+0x3c8], R238 ;  /* 0x0003c8ee01007387 */ /* 0x000fe80000100800 */
[----:B0-----:R-:W4:Y:S04]  /*18000*/  LDL.LU R247, [R1+0x3bc] ;  /* 0x0003bc0001f77983 */ /* 0x001f280000300800 */
[----:B------:R0:W-:Y:S04]  /*18010*/  STL [R1+0x3c0], R249 ;  /* 0x0003c0f901007387 */ /* 0x0001e80000100800 */
[----:B0-----:R-:W4:Y:S01]  /*18020*/  LDL.LU R249, [R1+0x390] ;  /* 0x0003900001f97983 */ /* 0x001f220000300800 */
[----:B------:R-:W-:-:S02]  /*18030*/  IADD3.X R241, R241, UR42, RZ, P2, !PT ;  /* 0x0000002af1f17c10 */ /* 0x000fc400097fe4ff */
[----:B--2---:R-:W-:Y:S02]  /*18040*/  IADD3 R250, P2, R250, UR9, RZ ;  /* 0x00000009fafa7c10 */ /* 0x004fe4000ff5e0ff */
[----:B------:R-:W-:-:S03]  /*18050*/  IADD3.X R242, R242, UR42, RZ, P3, !PT ;  /* 0x0000002af2f27c10 */ /* 0x000fc60009ffe4ff */
[----:B------:R0:W-:Y:S01]  /*18060*/  STL [R1+0x3b8], R250 ;  /* 0x0003b8fa01007387 */ /* 0x0001e20000100800 */
[----:B------:R-:W-:Y:S02]  /*18070*/  IADD3 R243, P3, R243, UR9, RZ ;  /* 0x00000009f3f37c10 */ /* 0x000fe4000ff7e0ff */
[----:B------:R-:W-:Y:S01]  /*18080*/  IADD3.X R244, R244, UR42, RZ, P4, !PT ;  /* 0x0000002af4f47c10 */ /* 0x000fe2000a7fe4ff */
[----:B0-----:R-:W2:Y:S04]  /*18090*/  LDL.LU R250, [R1+0x3b4] ;  /* 0x0003b40001fa7983 */ /* 0x001ea80000300800 */
[----:B------:R-:W-:Y:S04]  /*180a0*/  STL [R1+0x3e4], R241 ;  /* 0x0003e4f101007387 */ /* 0x000fe80000100800 */
[----:B------:R-:W-:Y:S04]  /*180b0*/  STL [R1+0x3dc], R242 ;  /* 0x0003dcf201007387 */ /* 0x000fe80000100800 */
[----:B------:R-:W-:Y:S01]  /*180c0*/  STL [R1+0x3b0], R243 ;  /* 0x0003b0f301007387 */ /* 0x000fe20000100800 */
[----:B---3--:R-:W-:-:S03]  /*180d0*/  IADD3 R245, P4, R245, UR9, RZ ;  /* 0x00000009f5f57c10 */ /* 0x008fc6000ff9e0ff */
[----:B------:R-:W-:Y:S01]  /*180e0*/  STL [R1+0x3d4], R244 ;  /* 0x0003d4f401007387 */ /* 0x000fe20000100800 */
[----:B------:R-:W-:-:S03]  /*180f0*/  IADD3.X R246, R246, UR42, RZ, P5, !PT ;  /* 0x0000002af6f67c10 */ /* 0x000fc6000affe4ff */
[----:B------:R-:W3:Y:S01]  /*18100*/  LDL.LU R234, [R1+0x388] ;  /* 0x0003880001ea7983 */ /* 0x000ee20000300800 */
[----:B------:R-:W-:-:S03]  /*18110*/  IADD3 R248, P5, R248, UR9, RZ ;  /* 0x00000009f8f87c10 */ /* 0x000fc6000ffbe0ff */
[----:B------:R-:W-:Y:S04]  /*18120*/  STL [R1+0x3a8], R245 ;  /* 0x0003a8f501007387 */ /* 0x000fe80000100800 */
[----:B------:R-:W3:Y:S04]  /*18130*/  LDL.LU R235, [R1+0x3ac] ;  /* 0x0003ac0001eb7983 */ /* 0x000ee80000300800 */
[----:B------:R-:W-:Y:S04]  /*18140*/  STL [R1+0x3cc], R246 ;  /* 0x0003ccf601007387 */ /* 0x000fe80000100800 */
[----:B------:R-:W3:Y:S04]  /*18150*/  LDL.LU R236, [R1+0x380] ;  /* 0x0003800001ec7983 */ /* 0x000ee80000300800 */
[----:B------:R-:W-:Y:S04]  /*18160*/  STL [R1+0x3a0], R248 ;  /* 0x0003a0f801007387 */ /* 0x000fe80000100800 */
[----:B------:R-:W3:Y:S04]  /*18170*/  LDL.LU R200, [R1+0x3a4] ;  /* 0x0003a40001c87983 */ /* 0x000ee80000300800 */
[----:B------:R-:W3:Y:S04]  /*18180*/  LDL.LU R201, [R1+0x378] ;  /* 0x0003780001c97983 */ /* 0x000ee80000300800 */
[----:B------:R-:W3:Y:S04]  /*18190*/  LDL.LU R204, [R1+0x39c] ;  /* 0x00039c0001cc7983 */ /* 0x000ee80000300800 */
[----:B------:R-:W3:Y:S01]  /*181a0*/  LDL.LU R205, [R1+0x370] ;  /* 0x0003700001cd7983 */ /* 0x000ee20000300800 */
[----:B----4-:R-:W-:-:S05]  /*181b0*/  IADD3.X R190, R190, UR42, RZ, P6, !PT ;  /* 0x0000002abebe7c10 */ /* 0x010fca000b7fe4ff */
[----:B------:R0:W-:Y:S04]  /*181c0*/  STL [R1+0x3c4], R190 ;  /* 0x0003c4be01007387 */ /* 0x0001e80000100800 */
[----:B------:R-:W4:Y:S04]  /*181d0*/  LDL.LU R207, [R1+0x394] ;  /* 0x0003940001cf7983 */ /* 0x000f280000300800 */
[----:B0-----:R-:W4:Y:S04]  /*181e0*/  LDL.LU R190, [R1+0x368] ;  /* 0x0003680001be7983 */ /* 0x001f280000300800 */
[----:B------:R-:W4:Y:S04]  /*181f0*/  LDL.LU R209, [R1+0x38c] ;  /* 0x00038c0001d17983 */ /* 0x000f280000300800 */
[----:B------:R-:W4:Y:S04]  /*18200*/  LDL.LU R226, [R1+0x360] ;  /* 0x0003600001e27983 */ /* 0x000f280000300800 */
[----:B------:R-:W4:Y:S01]  /*18210*/  LDL.LU R227, [R1+0x384] ;  /* 0x0003840001e37983 */ /* 0x000f220000300800 */
[----:B------:R-:W-:-:S05]  /*18220*/  IADD3 R191, P6, R191, UR9, RZ ;  /* 0x00000009bfbf7c10 */ /* 0x000fca000ffde0ff */
        /* <DEDUP_REMOVED lines=8> */
[----:B------:R-:W-:-:S02]  /*182b0*/  IADD3.X R247, R247, UR42, RZ, P1, !PT ;  /* 0x0000002af7f77c10 */ /* 0x000fc40008ffe4ff */
[----:B------:R-:W-:-:S05]  /*182c0*/  IADD3 R249, P1, R249, UR9, RZ ;  /* 0x00000009f9f97c10 */ /* 0x000fca000ff3e0ff */
[----:B------:R0:W-:Y:S04]  /*182d0*/  STL [R1+0x390], R249 ;  /* 0x000390f901007387 */ /* 0x0001e80000100800 */
[----:B------:R1:W-:Y:S04]  /*182e0*/  STL [R1+0x3bc], R247 ;  /* 0x0003bcf701007387 */ /* 0x0003e80000100800 */
[----:B0-----:R-:W4:Y:S04]  /*182f0*/  LDL.LU R249, [R1+0x364] ;  /* 0x0003640001f97983 */ /* 0x001f280000300800 */
[----:B------:R-:W4:Y:S04]  /*18300*/  LDL.LU R243, [R1+0x338] ;  /* 0x0003380001f37983 */ /* 0x000f280000300800 */
[----:B------:R-:W4:Y:S04]  /*18310*/  LDL.LU R244, [R1+0x35c] ;  /* 0x00035c0001f47983 */ /* 0x000f280000300800 */
[----:B------:R-:W4:Y:S01]  /*18320*/  LDL.LU R245, [R1+0x330] ;  /* 0x0003300001f57983 */ /* 0x000f220000300800 */
[----:B--2---:R-:W-:-:S05]  /*18330*/  IADD3.X R250, R250, UR42, RZ, P2, !PT ;  /* 0x0000002afafa7c10 */ /* 0x004fca00097fe4ff */
[----:B------:R0:W-:Y:S04]  /*18340*/  STL [R1+0x3b4], R250 ;  /* 0x0003b4fa01007387 */ /* 0x0001e80000100800 */
[----:B------:R-:W2:Y:S04]  /*18350*/  LDL.LU R246, [R1+0x354] ;  /* 0x0003540001f67983 */ /* 0x000ea80000300800 */
[----:B-1----:R-:W2:Y:S04]  /*18360*/  LDL.LU R247, [R1+0x328] ;  /* 0x0003280001f77983 */ /* 0x002ea80000300800 */
[----:B0-----:R-:W2:Y:S01]  /*18370*/  LDL.LU R250, [R1+0x34c] ;  /* 0x00034c0001fa7983 */ /* 0x001ea20000300800 */
[----:B---3--:R-:W-:-:S02]  /*18380*/  IADD3 R234, P2, R234, UR9, RZ ;  /* 0x00000009eaea7c10 */ /* 0x008fc4000ff5e0ff */
        /* <DEDUP_REMOVED lines=12> */
[----:B----4-:R-:W-:Y:S02]  /*18450*/  IADD3.X R207, R207, UR42, RZ, P6, !PT ;  /* 0x0000002acfcf7c10 */ /* 0x010fe4000b7fe4ff */
[----:B------:R-:W-:Y:S02]  /*18460*/  IADD3 R190, P6, R190, UR9, RZ ;  /* 0x00000009bebe7c10 */ /* 0x000fe4000ffde0ff */
[----:B------:R-:W-:-:S03]  /*18470*/  IADD3.X R209, R209, UR42, RZ, P1, !PT ;  /* 0x0000002ad1d17c10 */ /* 0x000fc60008ffe4ff */
[----:B------:R0:W-:Y:S01]  /*18480*/  STL [R1+0x368], R190 ;  /* 0x000368be01007387 */ /* 0x0001e20000100800 */
[----:B------:R-:W-:-:S03]  /*18490*/  IADD3 R226, P1, R226, UR9, RZ ;  /* 0x00000009e2e27c10 */ /* 0x000fc6000ff3e0ff */
[----:B------:R-:W-:Y:S01]  /*184a0*/  STL [R1+0x370], R205 ;  /* 0x000370cd01007387 */ /* 0x000fe20000100800 */
[----:B------:R-:W-:-:S03]  /*184b0*/  IADD3.X R227, R227, UR42, RZ, P2, !PT ;  /* 0x0000002ae3e37c10 */ /* 0x000fc600097fe4ff */
[----:B0-----:R-:W3:Y:S04]  /*184c0*/  LDL.LU R190, [R1+0x320] ;  /* 0x0003200001be7983 */ /* 0x001ee80000300800 */
[----:B------:R-:W-:Y:S04]  /*184d0*/  STL [R1+0x394], R207 ;  /* 0x000394cf01007387 */ /* 0x000fe80000100800 */
        /* <DEDUP_REMOVED lines=12> */
[----:B------:R0:W-:Y:S04]  /*185a0*/  STL [R1+0x348], R248 ;  /* 0x000348f801007387 */ /* 0x0001e80000100800 */
[----:B------:R-:W-:Y:S04]  /*185b0*/  STL [R1+0x374], R241 ;  /* 0x000374f101007387 */ /* 0x000fe80000100800 */
[----:B0-----:R-:W4:Y:S04]  /*185c0*/  LDL.LU R248, [R1+0x344] ;  /* 0x0003440001f87983 */ /* 0x001f280000300800 */
[----:B------:R0:W-:Y:S04]  /*185d0*/  STL [R1+0x36c], R191 ;  /* 0x00036cbf01007387 */ /* 0x0001e80000100800 */
[----:B0-----:R-:W4:Y:S01]  /*185e0*/  LDL.LU R191, [R1+0x318] ;  /* 0x0003180001bf7983 */ /* 0x001f220000300800 */
[----:B------:R-:W-:-:S05]  /*185f0*/  IADD3.X R249, R249, UR42, RZ, P6, !PT ;  /* 0x0000002af9f97c10 */ /* 0x000fca000b7fe4ff */
[----:B------:R0:W-:Y:S04]  /*18600*/  STL [R1+0x364], R249 ;  /* 0x000364f901007387 */ /* 0x0001e80000100800 */
[----:B0-----:R-:W4:Y:S01]  /*18610*/  LDL.LU R249, [R1+0x33c] ;  /* 0x00033c0001f97983 */ /* 0x001f220000300800 */
[----:B------:R-:W-:Y:S02]  /*18620*/  IADD3 R242, P5, R242, UR9, RZ ;  /* 0x00000009f2f27c10 */ /* 0x000fe4000ffbe0ff */
[----:B------:R-:W-:Y:S02]  /*18630*/  IADD3 R243, P6, R243, UR9, RZ ;  /* 0x00000009f3f37c10 */ /* 0x000fe4000ffde0ff */
[----:B------:R-:W-:Y:S02]  /*18640*/  IADD3.X R244, R244, UR42, RZ, P1, !PT ;  /* 0x0000002af4f47c10 */ /* 0x000fe40008ffe4ff */
[----:B------:R-:W-:Y:S01]  /*18650*/  IADD3 R245, P1, R245, UR9, RZ ;  /* 0x00000009f5f57c10 */ /* 0x000fe2000ff3e0ff */
[----:B------:R-:W-:Y:S04]  /*18660*/  STL [R1+0x340], R242 ;  /* 0x000340f201007387 */ /* 0x000fe80000100800 */
[----:B------:R-:W-:Y:S04]  /*18670*/  STL [R1+0x338], R243 ;  /* 0x000338f301007387 */ /* 0x000fe80000100800 */
[----:B------:R-:W-:Y:S04]  /*18680*/  STL [R1+0x35c], R244 ;  /* 0x00035cf401007387 */ /* 0x000fe80000100800 */
[----:B------:R-:W-:Y:S04]  /*18690*/  STL [R1+0x330], R245 ;  /* 0x000330f501007387 */ /* 0x000fe80000100800 */
[----:B------:R-:W4:Y:S01]  /*186a0*/  LDL.LU R232, [R1+0x310] ;  /* 0x0003100001e87983 */ /* 0x000f220000300800 */
[----:B--2---:R-:W-:-:S02]  /*186b0*/  IADD3.X R246, R246, UR42, RZ, P2, !PT ;  /* 0x0000002af6f67c10 */ /* 0x004fc400097fe4ff */
[----:B------:R-:W-:-:S03]  /*186c0*/  IADD3 R247, P2, R247, UR9, RZ ;  /* 0x00000009f7f77c10 */ /* 0x000fc6000ff5e0ff */
[----:B------:R-:W-:Y:S01]  /*186d0*/  STL [R1+0x354], R246 ;  /* 0x000354f601007387 */ /* 0x000fe20000100800 */
[----:B------:R-:W-:-:S03]  /*186e0*/  IADD3.X R250, R250, UR42, RZ, P3, !PT ;  /* 0x0000002afafa7c10 */ /* 0x000fc60009ffe4ff */
[----:B------:R-:W2:Y:S04]  /*186f0*/  LDL.LU R234, [R1+0x334] ;  /* 0x0003340001ea7983 */ /* 0x000ea80000300800 */
[----:B------:R-:W-:Y:S04]  /*18700*/  STL [R1+0x328], R247 ;  /* 0x000328f701007387 */ /* 0x000fe80000100800 */
[----:B------:R-:W2:Y:S04]  /*18710*/  LDL.LU R235, [R1+0x308] ;  /* 0x0003080001eb7983 */ /* 0x000ea80000300800 */
[----:B------:R0:W-:Y:S04]  /*18720*/  STL [R1+0x34c], R250 ;  /* 0x00034cfa01007387 */ /* 0x0001e80000100800 */
[----:B------:R-:W2:Y:S04]  /*18730*/  LDL.LU R236, [R1+0x32c] ;  /* 0x00032c0001ec7983 */ /* 0x000ea80000300800 */
[----:B------:R-:W2:Y:S04]  /*18740*/  LDL.LU R200, [R1+0x300] ;  /* 0x0003000001c87983 */ /* 0x000ea80000300800 */
[----:B------:R-:W2:Y:S04]  /*18750*/  LDL.LU R201, [R1+0x324] ;  /* 0x0003240001c97983 */ /* 0x000ea80000300800 */
[----:B------:R-:W2:Y:S04]  /*18760*/  LDL.LU R204, [R1+0x2f8] ;  /* 0x0002f80001cc7983 */ /* 0x000ea80000300800 */
[----:B------:R-:W2:Y:S04]  /*18770*/  LDL.LU R205, [R1+0x31c] ;  /* 0x00031c0001cd7983 */ /* 0x000ea80000300800 */
[----:B------:R-:W2:Y:S04]  /*18780*/  LDL.LU R207, [R1+0x2f0] ;  /* 0x0002f00001cf7983 */ /* 0x000ea80000300800 */
[----:B0-----:R-:W2:Y:S04]  /*18790*/  LDL.LU R250, [R1+0x314] ;  /* 0x0003140001fa7983 */ /* 0x001ea80000300800 */
[----:B------:R-:W2:Y:S04]  /*187a0*/  LDL.LU R209, [R1+0x2e8] ;  /* 0x0002e80001d17983 */ /* 0x000ea80000300800 */
[----:B------:R-:W2:Y:S04]  /*187b0*/  LDL.LU R226, [R1+0x30c] ;  /* 0x00030c0001e27983 */ /* 0x000ea80000300800 */
[----:B------:R-:W2:Y:S01]  /*187c0*/  LDL.LU R227, [R1+0x2e0] ;  /* 0x0002e00001e37983 */ /* 0x000ea20000300800 */
[----:B---3--:R-:W-:-:S05]  /*187d0*/  IADD3 R190, P3, R190, UR9, RZ ;  /* 0x00000009bebe7c10 */ /* 0x008fca000ff7e0ff */
        /* <DEDUP_REMOVED lines=8> */
[----:B----4-:R-:W-:-:S02]  /*18860*/  IADD3.X R248, R248, UR42, RZ, P4, !PT ;  /* 0x0000002af8f87c10 */ /* 0x010fc4000a7fe4ff */
[----:B------:R-:W-:-:S05]  /*18870*/  IADD3 R191, P4, R191, UR9, RZ ;  /* 0x00000009bfbf7c10 */ /* 0x000fca000ff9e0ff */
[----:B------:R0:W-:Y:S04]  /*18880*/  STL [R1+0x318], R191 ;  /* 0x000318bf01007387 */ /* 0x0001e80000100800 */
[----:B------:R1:W-:Y:S04]  /*18890*/  STL [R1+0x344], R248 ;  /* 0x000344f801007387 */ /* 0x0003e80000100800 */
[----:B0-----:R-:W4:Y:S04]  /*188a0*/  LDL.LU R191, [R1+0x2c0] ;  /* 0x0002c00001bf7983 */ /* 0x001f280000300800 */
[----:B------:R-:W4:Y:S04]  /*188b0*/  LDL.LU R243, [R1+0x2e4] ;  /* 0x0002e40001f37983 */ /* 0x000f280000300800 */
[----:B------:R-:W4:Y:S04]  /*188c0*/  LDL.LU R244, [R1+0x2b8] ;  /* 0x0002b80001f47983 */ /* 0x000f280000300800 */
[----:B------:R-:W4:Y:S01]  /*188d0*/  LDL.LU R245, [R1+0x2dc] ;  /* 0x0002dc0001f57983 */ /* 0x000f220000300800 */
[----:B------:R-:W-:-:S05]  /*188e0*/  IADD3.X R249, R249, UR42, RZ, P5, !PT ;  /* 0x0000002af9f97c10 */ /* 0x000fca000affe4ff */
[----:B------:R0:W-:Y:S04]  /*188f0*/  STL [R1+0x33c], R249 ;  /* 0x00033cf901007387 */ /* 0x0001e80000100800 */
[----:B------:R-:W4:Y:S04]  /*18900*/  LDL.LU R246, [R1+0x2b0] ;  /* 0x0002b00001f67983 */ /* 0x000f280000300800 */
[----:B-1----:R-:W4:Y:S04]  /*18910*/  LDL.LU R248, [R1+0x2d4] ;  /* 0x0002d40001f87983 */ /* 0x002f280000300800 */
[----:B0-----:R-:W4:Y:S01]  /*18920*/  LDL.LU R249, [R1+0x2a8] ;  /* 0x0002a80001f97983 */ /* 0x001f220000300800 */
[----:B------:R-:W-:-:S05]  /*18930*/  IADD3 R232, P5, R232, UR9, RZ ;  /* 0x00000009e8e87c10 */ /* 0x000fca000ffbe0ff */
[----:B------:R-:W-:Y:S01]  /*18940*/  STL [R1+0x310], R232 ;  /* 0x000310e801007387 */ /* 0x000fe20000100800 */
[----:B--2---:R-:W-:Y:S02]  /*18950*/  IADD3.X R234, R234, UR42, RZ, P6, !PT ;  /* 0x0000002aeaea7c10 */ /* 0x004fe4000b7fe4ff */
        /* <DEDUP_REMOVED lines=12> */
[----:B------:R-:W-:Y:S02]  /*18a20*/  IADD3 R207, P3, R207, UR9, RZ ;  /* 0x00000009cfcf7c10 */ /* 0x000fe4000ff7e0ff */
[----:B------:R-:W-:Y:S02]  /*18a30*/  IADD3.X R250, R250, UR42, RZ, P4, !PT ;  /* 0x0000002afafa7c10 */ /* 0x000fe4000a7fe4ff */
[----:B------:R-:W-:-:S03]  /*18a40*/  IADD3 R209, P4, R209, UR9, RZ ;  /* 0x00000009d1d17c10 */ /* 0x000fc6000ff9e0ff */
[----:B------:R0:W-:Y:S01]  /*18a50*/  STL [R1+0x314], R250 ;  /* 0x000314fa01007387 */ /* 0x0001e20000100800 */
[----:B------:R-:W-:-:S03]  /*18a60*/  IADD3.X R226, R226, UR42, RZ, P5, !PT ;  /* 0x0000002ae2e27c10 */ /* 0x000fc6000affe4ff */
[----:B------:R-:W-:Y:S01]  /*18a70*/  STL [R1+0x31c], R205 ;  /* 0x00031ccd01007387 */ /* 0x000fe20000100800 */
[----:B------:R-:W-:-:S03]  /*18a80*/  IADD3 R227, P5, R227, UR9, RZ ;  /* 0x00000009e3e37c10 */ /* 0x000fc6000ffbe0ff */
[----:B0-----:R-:W2:Y:S04]  /*18a90*/  LDL.LU R250, [R1+0x2cc] ;  /* 0x0002cc0001fa7983 */ /* 0x001ea80000300800 */
[----:B------:R-:W-:Y:S04]  /*18aa0*/  STL [R1+0x2f0], R207 ;  /* 0x0002f0cf01007387 */ /* 0x000fe80000100800 */
[----:B------:R-:W-:Y:S04]  /*18ab0*/  STL [R1+0x2e8], R209 ;  /* 0x0002e8d101007387 */ /* 0x000fe80000100800 */
[----:B------:R-:W-:Y:S04]  /*18ac0*/  STL [R1+0x30c], R226 ;  /* 0x00030ce201007387 */ /* 0x000fe80000100800 */
[----:B------:R-:W-:Y:S01]  /*18ad0*/  STL [R1+0x2e0], R227 ;  /* 0x0002e0e301007387 */ /* 0x000fe20000100800 */
[----:B---3--:R-:W-:-:S02]  /*18ae0*/  IADD3.X R229, R229, UR42, RZ, P6, !PT ;  /* 0x0000002ae5e57c10 */ /* 0x008fc4000b7fe4ff */
[----:B------:R-:W-:-:S03]  /*18af0*/  IADD3 R237, P6, R237, UR9, RZ ;  /* 0x00000009eded7c10 */ /* 0x000fc6000ffde0ff */
[----:B------:R-:W-:Y:S01]  /*18b00*/  STL [R1+0x304], R229 ;  /* 0x000304e501007387 */ /* 0x000fe20000100800 */
[----:B------:R-:W-:-:S03]  /*18b10*/  IADD3.X R238, R238, UR42, RZ, P1, !PT ;  /* 0x0000002aeeee7c10 */ /* 0x000fc60008ffe4ff */
[----:B------:R-:W-:Y:S01]  /*18b20*/  STL [R1+0x2d8], R237 ;  /* 0x0002d8ed01007387 */ /* 0x000fe20000100800 */
[----:B------:R-:W-:Y:S02]  /*18b30*/  IADD3 R241, P1, R241, UR9, RZ ;  /* 0x00000009f1f17c10 */ /* 0x000fe4000ff3e0ff */
[----:B------:R-:W-:Y:S01]  /*18b40*/  IADD3.X R247, R247, UR42, RZ, P2, !PT ;  /* 0x0000002af7f77c10 */ /* 0x000fe200097fe4ff */
[----:B------:R-:W-:Y:S01]  /*18b50*/  STL [R1+0x2fc], R238 ;  /* 0x0002fcee01007387 */ /* 0x000fe20000100800 */
[----:B------:R-:W-:-:S03]  /*18b60*/  IADD3 R190, P2, R190, UR9, RZ ;  /* 0x00000009bebe7c10 */ /* 0x000fc6000ff5e0ff */
[----:B------:R0:W-:Y:S04]  /*18b70*/  STL [R1+0x2f4], R247 ;  /* 0x0002f4f701007387 */ /* 0x0001e80000100800 */
[----:B------:R-:W-:Y:S01]  /*18b80*/  STL [R1+0x2d0], R241 ;  /* 0x0002d0f101007387 */ /* 0x000fe20000100800 */
[----:B------:R-:W-:-:S03]  /*18b90*/  IADD3.X R242, R242, UR42, RZ, P3, !PT ;  /* 0x0000002af2f27c10 */ /* 0x000fc60009ffe4ff */
[----:B0-----:R-:W3:Y:S04]  /*18ba0*/  LDL.LU R247, [R1+0x2a0] ;  /* 0x0002a00001f77983 */ /* 0x001ee80000300800 */
[----:B------:R0:W-:Y:S04]  /*18bb0*/  STL [R1+0x2c8], R190 ;  /* 0x0002c8be01007387 */ /* 0x0001e80000100800 */
[----:B0-----:R-:W3:Y:S01]  /*18bc0*/  LDL.LU R190, [R1+0x2c4] ;  /* 0x0002c40001be7983 */ /* 0x001ee20000300800 */
[----:B----4-:R-:W-:Y:S02]  /*18bd0*/  IADD3 R191, P3, R191, UR9, RZ ;  /* 0x00000009bfbf7c10 */ /* 0x010fe4000ff7e0ff */
[----:B------:R-:W-:-:S03]  /*18be0*/  IADD3.X R243, R243, UR42, RZ, P4, !PT ;  /* 0x0000002af3f37c10 */ /* 0x000fc6000a7fe4ff */
[----:B------:R0:W-:Y:S01]  /*18bf0*/  STL [R1+0x2c0], R191 ;  /* 0x0002c0bf01007387 */ /* 0x0001e20000100800 */
[----:B------:R-:W-:Y:S02]  /*18c00*/  IADD3 R244, P4, R244, UR9, RZ ;  /* 0x00000009f4f47c10 */ /* 0x000fe4000ff9e0ff */
[----:B------:R-:W-:Y:S01]  /*18c10*/  IADD3.X R245, R245, UR42, RZ, P5, !PT ;  /* 0x0000002af5f57c10 */ /* 0x000fe2000affe4ff */
[----:B0-----:R-:W4:Y:S04]  /*18c20*/  LDL.LU R191, [R1+0x298] ;  /* 0x0002980001bf7983 */ /* 0x001f280000300800 */
[----:B------:R-:W-:Y:S04]  /*18c30*/  STL [R1+0x2ec], R242 ;  /* 0x0002ecf201007387 */ /* 0x000fe80000100800 */
[----:B------:R-:W-:Y:S01]  /*18c40*/  STL [R1+0x2e4], R243 ;  /* 0x0002e4f301007387 */ /* 0x000fe20000100800 */
[----:B------:R-:W-:-:S03]  /*18c50*/  IADD3 R246, P5, R246, UR9, RZ ;  /* 0x00000009f6f67c10 */ /* 0x000fc6000ffbe0ff */
[----:B------:R-:W-:Y:S01]  /*18c60*/  STL [R1+0x2b8], R244 ;  /* 0x0002b8f401007387 */ /* 0x000fe20000100800 */
[----:B------:R-:W-:-:S03]  /*18c70*/  IADD3.X R248, R248, UR42, RZ, P6, !PT ;  /* 0x0000002af8f87c10 */ /* 0x000fc6000b7fe4ff */
[----:B------:R-:W-:Y:S01]  /*18c80*/  STL [R1+0x2dc], R245 ;  /* 0x0002dcf501007387 */ /* 0x000fe20000100800 */
[----:B------:R-:W-:-:S03]  /*18c90*/  IADD3 R249, P6, R249, UR9, RZ ;  /* 0x00000009f9f97c10 */ /* 0x000fc6000ffde0ff */
        /* <DEDUP_REMOVED lines=8> */
[----:B------:R-:W4:Y:S04]  /*18d20*/  LDL.LU R201, [R1+0x280] ;  /* 0x0002800001c97983 */ /* 0x000f280000300800 */
[----:B------:R-:W4:Y:S04]  /*18d30*/  LDL.LU R204, [R1+0x2a4] ;  /* 0x0002a40001cc7983 */ /* 0x000f280000300800 */
[----:B------:R-:W4:Y:S04]  /*18d40*/  LDL.LU R205, [R1+0x278] ;  /* 0x0002780001cd7983 */ /* 0x000f280000300800 */
[----:B------:R-:W4:Y:S04]  /*18d50*/  LDL.LU R207, [R1+0x29c] ;  /* 0x00029c0001cf7983 */ /* 0x000f280000300800 */
[----:B0-----:R-:W4:Y:S04]  /*18d60*/  LDL.LU R249, [R1+0x270] ;  /* 0x0002700001f97983 */ /* 0x001f280000300800 */
[----:B------:R-:W4:Y:S04]  /*18d70*/  LDL.LU R209, [R1+0x294] ;  /* 0x0002940001d17983 */ /* 0x000f280000300800 */
[----:B------:R-:W4:Y:S04]  /*18d80*/  LDL.LU R226, [R1+0x268] ;  /* 0x0002680001e27983 */ /* 0x000f280000300800 */
[----:B------:R-:W4:Y:S01]  /*18d90*/  LDL.LU R227, [R1+0x28c] ;  /* 0x00028c0001e37983 */ /* 0x000f220000300800 */
[----:B--2---:R-:W-:-:S05]  /*18da0*/  IADD3.X R250, R250, UR42, RZ, P1, !PT ;  /* 0x0000002afafa7c10 */ /* 0x004fca0008ffe4ff */
        /* <DEDUP_REMOVED lines=8> */
[----:B---3--:R-:W-:-:S02]  /*18e30*/  IADD3 R247, P1, R247, UR9, RZ ;  /* 0x00000009f7f77c10 */ /* 0x008fc4000ff3e0ff */
[----:B------:R-:W-:-:S05]  /*18e40*/  IADD3.X R190, R190, UR42, RZ, P2, !PT ;  /* 0x0000002abebe7c10 */ /* 0x000fca00097fe4ff */
[----:B------:R0:W-:Y:S04]  /*18e50*/  STL [R1+0x2c4], R190 ;  /* 0x0002c4be01007387 */ /* 0x0001e80000100800 */
[----:B------:R1:W-:Y:S04]  /*18e60*/  STL [R1+0x2a0], R247 ;  /* 0x0002a0f701007387 */ /* 0x0003e80000100800 */
[----:B0-----:R-:W3:Y:S04]  /*18e70*/  LDL.LU R190, [R1+0x26c] ;  /* 0x00026c0001be7983 */ /* 0x001ee80000300800 */
[----:B------:R-:W3:Y:S04]  /*18e80*/  LDL.LU R243, [R1+0x240] ;  /* 0x0002400001f37983 */ /* 0x000ee80000300800 */
[----:B------:R-:W3:Y:S04]  /*18e90*/  LDL.LU R244, [R1+0x264] ;  /* 0x0002640001f47983 */ /* 0x000ee80000300800 */
[----:B------:R-:W3:Y:S01]  /*18ea0*/  LDL.LU R245, [R1+0x238] ;  /* 0x0002380001f57983 */ /* 0x000ee20000300800 */
[----:B----4-:R-:W-:-:S05]  /*18eb0*/  IADD3 R191, P2, R191, UR9, RZ ;  /* 0x00000009bfbf7c10 */ /* 0x010fca000ff5e0ff */
[----:B------:R0:W-:Y:S04]  /*18ec0*/  STL [R1+0x298], R191 ;  /* 0x000298bf01007387 */ /* 0x0001e80000100800 */
[----:B------:R-:W4:Y:S04]  /*18ed0*/  LDL.LU R246, [R1+0x25c] ;  /* 0x00025c0001f67983 */ /* 0x000f280000300800 */
[----:B-1----:R-:W4:Y:S04]  /*18ee0*/  LDL.LU R247, [R1+0x230] ;  /* 0x0002300001f77983 */ /* 0x002f280000300800 */
[----:B0-----:R-:W4:Y:S01]  /*18ef0*/  LDL.LU R191, [R1+0x254] ;  /* 0x0002540001bf7983 */ /* 0x001f220000300800 */
[----:B------:R-:W-:-:S02]  /*18f00*/  IADD3.X R232, R232, UR42, RZ, P3, !PT ;  /* 0x0000002ae8e87c10 */ /* 0x000fc40009ffe4ff */
        /* <DEDUP_REMOVED lines=14> */
[----:B------:R-:W-:Y:S01]  /*18ff0*/  IADD3 R249, P1, R249, UR9, RZ ;  /* 0x00000009f9f97c10 */ /* 0x000fe2000ff3e0ff */
[----:B------:R-:W-:Y:S04]  /*19000*/  STL [R1+0x2a4], R204 ;  /* 0x0002a4cc01007387 */ /* 0x000fe80000100800 */
[----:B------:R0:W-:Y:S04]  /*19010*/  STL [R1+0x270], R249 ;  /* 0x000270f901007387 */ /* 0x0001e80000100800 */
[----:B------:R-:W-:Y:S04]  /*19020*/  STL [R1+0x278], R205 ;  /* 0x000278cd01007387 */ /* 0x000fe80000100800 */
[----:B0-----:R-:W4:Y:S01]  /*19030*/  LDL.LU R249, [R1+0x228] ;  /* 0x0002280001f97983 */ /* 0x001f220000300800 */
[----:B------:R-:W-:-:S02]  /*19040*/  IADD3.X R209, R209, UR42, RZ, P2, !PT ;  /* 0x0000002ad1d17c10 */ /* 0x000fc400097fe4ff */
[----:B------:R-:W-:Y:S02]  /*19050*/  IADD3 R226, P2, R226, UR9, RZ ;  /* 0x00000009e2e27c10 */ /* 0x000fe4000ff5e0ff */
[----:B------:R-:W-:Y:S01]  /*19060*/  IADD3.X R227, R227, UR42, RZ, P3, !PT ;  /* 0x0000002ae3e37c10 */ /* 0x000fe20009ffe4ff */
[----:B------:R-:W-:Y:S04]  /*19070*/  STL [R1+0x29c], R207 ;  /* 0x00029ccf01007387 */ /* 0x000fe80000100800 */
[----:B------:R-:W-:Y:S04]  /*19080*/  STL [R1+0x294], R209 ;  /* 0x000294d101007387 */ /* 0x000fe80000100800 */
[----:B------:R-:W-:Y:S04]  /*19090*/  STL [R1+0x268], R226 ;  /* 0x000268e201007387 */ /* 0x000fe80000100800 */
[----:B------:R-:W-:Y:S01]  /*190a0*/  STL [R1+0x28c], R227 ;  /* 0x00028ce301007387 */ /* 0x000fe20000100800 */
[----:B--2---:R-:W-:-:S02]  /*190b0*/  IADD3 R229, P3, R229, UR9, RZ ;  /* 0x00000009e5e57c10 */ /* 0x004fc4000ff7e0ff */
[----:B------:R-:W-:-:S03]  /*190c0*/  IADD3.X R237, R237, UR42, RZ, P4, !PT ;  /* 0x0000002aeded7c10 */ /* 0x000fc6000a7fe4ff */
[----:B------:R-:W-:Y:S01]  /*190d0*/  STL [R1+0x260], R229 ;  /* 0x000260e501007387 */ /* 0x000fe20000100800 */
[----:B------:R-:W-:Y:S02]  /*190e0*/  IADD3 R238, P4, R238, UR9, RZ ;  /* 0x00000009eeee7c10 */ /* 0x000fe4000ff9e0ff */
[----:B------:R-:W-:Y:S01]  /*190f0*/  IADD3.X R241, R241, UR42, RZ, P5, !PT ;  /* 0x0000002af1f17c10 */ /* 0x000fe2000affe4ff */
[----:B------:R-:W-:Y:S01]  /*19100*/  STL [R1+0x284], R237 ;  /* 0x000284ed01007387 */ /* 0x000fe20000100800 */
[----:B------:R-:W-:-:S03]  /*19110*/  IADD3 R248, P5, R248, UR9, RZ ;  /* 0x00000009f8f87c10 */ /* 0x000fc6000ffbe0ff */
[----:B------:R-:W-:Y:S01]  /*19120*/  STL [R1+0x258], R238 ;  /* 0x000258ee01007387 */ /* 0x000fe20000100800 */
[----:B------:R-:W-:-:S03]  /*19130*/  IADD3.X R250, R250, UR42, RZ, P6, !PT ;  /* 0x0000002afafa7c10 */ /* 0x000fc6000b7fe4ff */
[----:B------:R0:W-:Y:S04]  /*19140*/  STL [R1+0x250], R248 ;  /* 0x000250f801007387 */ /* 0x0001e80000100800 */
[----:B------:R-:W-:Y:S01]  /*19150*/  STL [R1+0x27c], R241 ;  /* 0x00027cf101007387 */ /* 0x000fe20000100800 */
[----:B------:R-:W-:-:S03]  /*19160*/  IADD3 R242, P6, R242, UR9, RZ ;  /* 0x00000009f2f27c10 */ /* 0x000fc6000ffde0ff */
[----:B0-----:R-:W2:Y:S04]  /*19170*/  LDL.LU R248, [R1+0x24c] ;  /* 0x00024c0001f87983 */ /* 0x001ea80000300800 */
[----:B------:R0:W-:Y:S04]  /*19180*/  STL [R1+0x274], R250 ;  /* 0x000274fa01007387 */ /* 0x0001e80000100800 */
[----:B0-----:R-:W2:Y:S01]  /*19190*/  LDL.LU R250, [R1+0x220] ;  /* 0x0002200001fa7983 */ /* 0x001ea20000300800 */
[----:B---3--:R-:W-:Y:S02]  /*191a0*/  IADD3.X R190, R190, UR42, RZ, P1, !PT ;  /* 0x0000002abebe7c10 */ /* 0x008fe40008ffe4ff */
[----:B------:R-:W-:-:S03]  /*191b0*/  IADD3 R243, P1, R243, UR9, RZ ;  /* 0x00000009f3f37c10 */ /* 0x000fc6000ff3e0ff */
[----:B------:R0:W-:Y:S01]  /*191c0*/  STL [R1+0x26c], R190 ;  /* 0x00026cbe01007387 */ /* 0x0001e20000100800 */
[----:B------:R-:W-:Y:S02]  /*191d0*/  IADD3.X R244, R244, UR42, RZ, P2, !PT ;  /* 0x0000002af4f47c10 */ /* 0x000fe400097fe4ff */
[----:B------:R-:W-:Y:S01]  /*191e0*/  IADD3 R245, P2, R245, UR9, RZ ;  /* 0x00000009f5f57c10 */ /* 0x000fe2000ff5e0ff */
[----:B0-----:R-:W3:Y:S04]  /*191f0*/  LDL.LU R190, [R1+0x244] ;  /* 0x0002440001be7983 */ /* 0x001ee80000300800 */
[----:B------:R-:W-:Y:S04]  /*19200*/  STL [R1+0x248], R242 ;  /* 0x000248f201007387 */ /* 0x000fe80000100800 */
[----:B------:R-:W-:Y:S01]  /*19210*/  STL [R1+0x240], R243 ;  /* 0x000240f301007387 */ /* 0x000fe20000100800 */
[----:B----4-:R-:W-:-:S03]  /*19220*/  IADD3.X R246, R246, UR42, RZ, P3, !PT ;  /* 0x0000002af6f67c10 */ /* 0x010fc60009ffe4ff */
[----:B------:R-:W-:Y:S01]  /*19230*/  STL [R1+0x264], R244 ;  /* 0x000264f401007387 */ /* 0x000fe20000100800 */
[----:B------:R-:W-:-:S03]  /*19240*/  IADD3 R247, P3, R247, UR9, RZ ;  /* 0x00000009f7f77c10 */ /* 0x000fc6000ff7e0ff */
[----:B------:R-:W-:Y:S01]  /*19250*/  STL [R1+0x238], R245 ;  /* 0x000238f501007387 */ /* 0x000fe20000100800 */
[----:B------:R-:W-:-:S03]  /*19260*/  IADD3.X R191, R191, UR42, RZ, P4, !PT ;  /* 0x0000002abfbf7c10 */ /* 0x000fc6000a7fe4ff */
        /* <DEDUP_REMOVED lines=25> */
[----:B--2---:R-:W-:-:S02]  /*19400*/  IADD3.X R248, R248, UR42, RZ, P5, !PT ;  /* 0x0000002af8f87c10 */ /* 0x004fc4000affe4ff */
[----:B------:R-:W-:-:S05]  /*19410*/  IADD3 R250, P5, R250, UR9, RZ ;  /* 0x00000009fafa7c10 */ /* 0x000fca000ffbe0ff */
[----:B------:R0:W-:Y:S04]  /*19420*/  STL [R1+0x220], R250 ;  /* 0x000220fa01007387 */ /* 0x0001e80000100800 */
[----:B------:R1:W-:Y:S04]  /*19430*/  STL [R1+0x24c], R248 ;  /* 0x00024cf801007387 */ /* 0x0003e80000100800 */
[----:B0-----:R-:W2:Y:S04]  /*19440*/  LDL.LU R250, [R1+0x1c8] ;  /* 0x0001c80001fa7983 */ /* 0x001ea80000300800 */
[----:B------:R-:W2:Y:S04]  /*19450*/  LDL.LU R244, [R1+0x1ec] ;  /* 0x0001ec0001f47983 */ /* 0x000ea80000300800 */
[----:B------:R-:W2:Y:S04]  /*19460*/  LDL.LU R245, [R1+0x1c0] ;  /* 0x0001c00001f57983 */ /* 0x000ea80000300800 */
[----:B------:R-:W2:Y:S01]  /*19470*/  LDL.LU R246, [R1+0x1e4] ;  /* 0x0001e40001f67983 */ /* 0x000ea20000300800 */
[----:B---3--:R-:W-:-:S05]  /*19480*/  IADD3.X R190, R190, UR42, RZ, P6, !PT ;  /* 0x0000002abebe7c10 */ /* 0x008fca000b7fe4ff */
[----:B------:R0:W-:Y:S04]  /*19490*/  STL [R1+0x244], R190 ;  /* 0x000244be01007387 */ /* 0x0001e80000100800 */
[----:B------:R-:W3:Y:S04]  /*194a0*/  LDL.LU R247, [R1+0x1b8] ;  /* 0x0001b80001f77983 */ /* 0x000ee80000300800 */
[----:B-1----:R-:W3:Y:S04]  /*194b0*/  LDL.LU R248, [R1+0x1dc] ;  /* 0x0001dc0001f87983 */ /* 0x002ee80000300800 */
[----:B0-----:R-:W3:Y:S01]  /*194c0*/  LDL.LU R190, [R1+0x1b0] ;  /* 0x0001b00001be7983 */ /* 0x001ee20000300800 */
[----:B----4-:R-:W-:-:S02]  /*194d0*/  IADD3 R232, P6, R232, UR9, RZ ;  /* 0x00000009e8e87c10 */ /* 0x010fc4000ffde0ff */
        /* <DEDUP_REMOVED lines=14> */
[----:B------:R-:W-:Y:S02]  /*195c0*/  IADD3.X R191, R191, UR42, RZ, P5, !PT ;  /* 0x0000002abfbf7c10 */ /* 0x000fe4000affe4ff */
[----:B------:R-:W-:-:S03]  /*195d0*/  IADD3 R207, P4, R207, UR9, RZ ;  /* 0x00000009cfcf7c10 */ /* 0x000fc6000ff9e0ff */
[----:B------:R0:W-:Y:S01]  /*195e0*/  STL [R1+0x21c], R191 ;  /* 0x00021cbf01007387 */ /* 0x0001e20000100800 */
[----:B------:R-:W-:-:S03]  /*195f0*/  IADD3 R209, P5, R209, UR9, RZ ;  /* 0x00000009d1d17c10 */ /* 0x000fc6000ffbe0ff */
[----:B------:R-:W-:Y:S01]  /*19600*/  STL [R1+0x224], R205 ;  /* 0x000224cd01007387 */ /* 0x000fe20000100800 */
[----:B------:R-:W-:Y:S02]  /*19610*/  IADD3.X R226, R226, UR42, RZ, P6, !PT ;  /* 0x0000002ae2e27c10 */ /* 0x000fe4000b7fe4ff */
[----:B------:R-:W-:Y:S01]  /*19620*/  IADD3 R227, P6, R227, UR9, RZ ;  /* 0x00000009e3e37c10 */ /* 0x000fe2000ffde0ff */
[----:B0-----:R-:W4:Y:S04]  /*19630*/  LDL.LU R191, [R1+0x1d4] ;  /* 0x0001d40001bf7983 */ /* 0x001f280000300800 */
[----:B------:R-:W-:Y:S04]  /*19640*/  STL [R1+0x1f8], R207 ;  /* 0x0001f8cf01007387 */ /* 0x000fe80000100800 */
        /* <DEDUP_REMOVED lines=11> */
[----:B------:R-:W-:Y:S04]  /*19700*/  STL [R1+0x204], R238 ;  /* 0x000204ee01007387 */ /* 0x000fe80000100800 */
[----:B------:R0:W-:Y:S04]  /*19710*/  STL [R1+0x1d0], R249 ;  /* 0x0001d0f901007387 */ /* 0x0001e80000100800 */
[----:B------:R-:W-:Y:S04]  /*19720*/  STL [R1+0x1d8], R241 ;  /* 0x0001d8f101007387 */ /* 0x000fe80000100800 */
[----:B0-----:R-:W4:Y:S01]  /*19730*/  LDL.LU R249, [R1+0x1a8] ;  /* 0x0001a80001f97983 */ /* 0x001f220000300800 */
[----:B------:R-:W-:-:S03]  /*19740*/  IADD3.X R243, R243, UR42, RZ, P4, !PT ;  /* 0x0000002af3f37c10 */ /* 0x000fc6000a7fe4ff */
[----:B------:R-:W-:Y:S01]  /*19750*/  STL [R1+0x1fc], R242 ;  /* 0x0001fcf201007387 */ /* 0x000fe20000100800 */
        /* <DEDUP_REMOVED lines=8> */
[----:B------:R-:W-:Y:S04]  /*197e0*/  STL [R1+0x1c0], R245 ;  /* 0x0001c0f501007387 */ /* 0x000fe80000100800 */
[----:B------:R-:W-:Y:S04]  /*197f0*/  STL [R1+0x1e4], R246 ;  /* 0x0001e4f601007387 */ /* 0x000fe80000100800 */
[----:B------:R-:W2:Y:S01]  /*19800*/  LDL.LU R230, [R1+0x1a0] ;  /* 0x0001a00001e67983 */ /* 0x000ea20000300800 */
[----:B---3--:R-:W-:-:S02]  /*19810*/  IADD3 R247, P6, R247, UR9, RZ ;  /* 0x00000009f7f77c10 */ /* 0x008fc4000ffde0ff */
[----:B------:R-:W-:-:S03]  /*19820*/  IADD3.X R248, R248, UR42, RZ, P1, !PT ;  /* 0x0000002af8f87c10 */ /* 0x000fc60008ffe4ff */
[----:B------:R-:W-:Y:S01]  /*19830*/  STL [R1+0x1b8], R247 ;  /* 0x0001b8f701007387 */ /* 0x000fe20000100800 */
[----:B------:R-:W-:-:S03]  /*19840*/  IADD3 R190, P1, R190, UR9, RZ ;  /* 0x00000009bebe7c10 */ /* 0x000fc6000ff3e0ff */
[----:B------:R-:W3:Y:S04]  /*19850*/  LDL.LU R232, [R1+0x1c4] ;  /* 0x0001c40001e87983 */ /* 0x000ee80000300800 */
[----:B------:R-:W-:Y:S04]  /*19860*/  STL [R1+0x1dc], R248 ;  /* 0x0001dcf801007387 */ /* 0x000fe80000100800 */
[----:B------:R-:W3:Y:S04]  /*19870*/  LDL.LU R234, [R1+0x198] ;  /* 0x0001980001ea7983 */ /* 0x000ee80000300800 */
[----:B------:R0:W-:Y:S04]  /*19880*/  STL [R1+0x1b0], R190 ;  /* 0x0001b0be01007387 */ /* 0x0001e80000100800 */
[----:B------:R-:W3:Y:S04]  /*19890*/  LDL.LU R235, [R1+0x1bc] ;  /* 0x0001bc0001eb7983 */ /* 0x000ee80000300800 */
[----:B------:R-:W3:Y:S04]  /*198a0*/  LDL.LU R236, [R1+0x190] ;  /* 0x0001900001ec7983 */ /* 0x000ee80000300800 */
[----:B------:R-:W3:Y:S04]  /*198b0*/  LDL.LU R200, [R1+0x1b4] ;  /* 0x0001b40001c87983 */ /* 0x000ee80000300800 */
[----:B------:R-:W3:Y:S04]  /*198c0*/  LDL.LU R201, [R1+0x188] ;  /* 0x0001880001c97983 */ /* 0x000ee80000300800 */
[----:B------:R-:W3:Y:S04]  /*198d0*/  LDL.LU R204, [R1+0x1ac] ;  /* 0x0001ac0001cc7983 */ /* 0x000ee80000300800 */
[----:B------:R-:W3:Y:S04]  /*198e0*/  LDL.LU R205, [R1+0x180] ;  /* 0x0001800001cd7983 */ /* 0x000ee80000300800 */
[----:B0-----:R-:W3:Y:S04]  /*198f0*/  LDL.LU R190, [R1+0x1a4] ;  /* 0x0001a40001be7983 */ /* 0x001ee80000300800 */
[----:B------:R-:W3:Y:S04]  /*19900*/  LDL.LU R207, [R1+0x178] ;  /* 0x0001780001cf7983 */ /* 0x000ee80000300800 */
[----:B------:R-:W3:Y:S04]  /*19910*/  LDL.LU R209, [R1+0x19c] ;  /* 0x00019c0001d17983 */ /* 0x000ee80000300800 */
[----:B------:R-:W3:Y:S01]  /*19920*/  LDL.LU R226, [R1+0x170] ;  /* 0x0001700001e27983 */ /* 0x000ee20000300800 */
[----:B----4-:R-:W-:-:S05]  /*19930*/  IADD3.X R191, R191, UR42, RZ, P2, !PT ;  /* 0x0000002abfbf7c10 */ /* 0x010fca00097fe4ff */
        /* <DEDUP_REMOVED lines=8> */
[----:B------:R-:W4:Y:S01]  /*199c0*/  LDL.LU R243, [R1+0x150] ;  /* 0x0001500001f37983 */ /* 0x000f220000300800 */
[----:B------:R-:W-:-:S05]  /*199d0*/  IADD3 R249, P2, R249, UR9, RZ ;  /* 0x00000009f9f97c10 */ /* 0x000fca000ff5e0ff */
        /* <DEDUP_REMOVED lines=9> */
[----:B0-----:R-:W2:Y:S01]  /*19a70*/  LDL.LU R250, [R1+0x15c] ;  /* 0x00015c0001fa7983 */ /* 0x001ea20000300800 */
[----:B------:R-:W-:-:S05]  /*19a80*/  IADD3 R230, P3, R230, UR9, RZ ;  /* 0x00000009e6e67c10 */ /* 0x000fca000ff7e0ff */
[----:B------:R-:W-:Y:S01]  /*19a90*/  STL [R1+0x1a0], R230 ;  /* 0x0001a0e601007387 */ /* 0x000fe20000100800 */
[----:B---3--:R-:W-:Y:S02]  /*19aa0*/  IADD3.X R232, R232, UR42, RZ, P4, !PT ;  /* 0x0000002ae8e87c10 */ /* 0x008fe4000a7fe4ff */
        /* <DEDUP_REMOVED lines=19> */
[----:B0-----:R-:W3:Y:S04]  /*19be0*/  LDL.LU R190, [R1+0x130] ;  /* 0x0001300001be7983 */ /* 0x001ee80000300800 */
[----:B------:R-:W-:Y:S04]  /*19bf0*/  STL [R1+0x180], R205 ;  /* 0x000180cd01007387 */ /* 0x000fe80000100800 */
[----:B------:R-:W-:Y:S04]  /*19c00*/  STL [R1+0x178], R207 ;  /* 0x000178cf01007387 */ /* 0x000fe80000100800 */
[----:B------:R-:W-:Y:S01]  /*19c10*/  STL [R1+0x19c], R209 ;  /* 0x00019cd101007387 */ /* 0x000fe20000100800 */
[----:B----4-:R-:W-:-:S03]  /*19c20*/  IADD3.X R227, R227, UR42, RZ, P4, !PT ;  /* 0x0000002ae3e37c10 */ /* 0x010fc6000a7fe4ff */
        /* <DEDUP_REMOVED lines=11> */
[----:B------:R0:W-:Y:S04]  /*19ce0*/  STL [R1+0x17c], R191 ;  /* 0x00017cbf01007387 */ /* 0x0001e80000100800 */
[----:B------:R-:W-:Y:S04]  /*19cf0*/  STL [R1+0x184], R241 ;  /* 0x000184f101007387 */ /* 0x000fe80000100800 */
[----:B0-----:R-:W4:Y:S04]  /*19d00*/  LDL.LU R191, [R1+0x154] ;  /* 0x0001540001bf7983 */ /* 0x001f280000300800 */
[----:B------:R-:W-:Y:S01]  /*19d10*/  STL [R1+0x158], R242 ;  /* 0x000158f201007387 */ /* 0x000fe20000100800 */
        /* <DEDUP_REMOVED lines=39> */
[----:B------:R-:W3:Y:S01]  /*19f90*/  LDL.LU R243, [R1+0xfc] ;  /* 0x0000fc0001f37983 */ /* 0x000ee20000300800 */
[----:B----4-:R-:W-:-:S05]  /*19fa0*/  IADD3.X R191, R191, UR42, RZ, P6, !PT ;  /* 0x0000002abfbf7c10 */ /* 0x010fca000b7fe4ff */
        /* <DEDUP_REMOVED lines=9> */
[----:B0-----:R-:W4:Y:S01]  /*1a040*/  LDL.LU R249, [R1+0xb8] ;  /* 0x0000b80001f97983 */ /* 0x001f220000300800 */
[----:B------:R-:W-:-:S05]  /*1a050*/  IADD3.X R230, R230, UR42, RZ, P1, !PT ;  /* 0x0000002ae6e67c10 */ /* 0x000fca0008ffe4ff */
[----:B------:R-:W-:Y:S01]  /*1a060*/  STL [R1+0x14c], R230 ;  /* 0x00014ce601007387 */ /* 0x000fe20000100800 */
[----:B--2---:R-:W-:Y:S02]  /*1a070*/  IADD3 R232, P1, R232, UR9, RZ ;  /* 0x00000009e8e87c10 */ /* 0x004fe4000ff3e0ff */
        /* <DEDUP_REMOVED lines=13> */
[----:B------:R-:W-:Y:S01]  /*1a150*/  STL [R1+0x134], R201 ;  /* 0x000134c901007387 */ /* 0x000fe20000100800 */
[----:B------:R-:W-:-:S03]  /*1a160*/  IADD3.X R207, R207, UR42, RZ, P6, !PT ;  /* 0x0000002acfcf7c10 */ /* 0x000fc6000b7fe4ff */
[----:B------:R0:W-:Y:S01]  /*1a170*/  STL [R1+0x100], R250 ;  /* 0x000100fa01007387 */ /* 0x0001e20000100800 */
[----:B------:R-:W-:-:S03]  /*1a180*/  IADD3 R209, P6, R209, UR9, RZ ;  /* 0x00000009d1d17c10 */ /* 0x000fc6000ffde0ff */
[----:B------:R-:W-:Y:S01]  /*1a190*/  STL [R1+0x108], R204 ;  /* 0x000108cc01007387 */ /* 0x000fe20000100800 */
[----:B------:R-:W-:-:S03]  /*1a1a0*/  IADD3.X R226, R226, UR42, RZ, P1, !PT ;  /* 0x0000002ae2e27c10 */ /* 0x000fc60008ffe4ff */
[----:B0-----:R-:W2:Y:S04]  /*1a1b0*/  LDL.LU R250, [R1+0xdc] ;  /* 0x0000dc0001fa7983 */ /* 0x001ea80000300800 */
[----:B------:R-:W-:Y:S04]  /*1a1c0*/  STL [R1+0x12c], R205 ;  /* 0x00012ccd01007387 */ /* 0x000fe80000100800 */
[----:B------:R-:W-:Y:S04]  /*1a1d0*/  STL [R1+0x124], R207 ;  /* 0x000124cf01007387 */ /* 0x000fe80000100800 */
[----:B------:R-:W-:Y:S04]  /*1a1e0*/  STL [R1+0xf8], R209 ;  /* 0x0000f8d101007387 */ /* 0x000fe80000100800 */
[----:B------:R-:W-:Y:S01]  /*1a1f0*/  STL [R1+0x11c], R226 ;  /* 0x00011ce201007387 */ /* 0x000fe20000100800 */
[----:B---3--:R-:W-:-:S02]  /*1a200*/  IADD3 R227, P1, R227, UR9, RZ ;  /* 0x00000009e3e37c10 */ /* 0x008fc4000ff3e0ff */
        /* <DEDUP_REMOVED lines=11> */
[----:B------:R0:W-:Y:S04]  /*1a2c0*/  STL [R1+0xd8], R190 ;  /* 0x0000d8be01007387 */ /* 0x0001e80000100800 */
[----:B------:R-:W-:Y:S04]  /*1a2d0*/  STL [R1+0xe0], R241 ;  /* 0x0000e0f101007387 */ /* 0x000fe80000100800 */
[----:B0-----:R-:W3:Y:S04]  /*1a2e0*/  LDL.LU R190, [R1+0xb0] ;  /* 0x0000b00001be7983 */ /* 0x001ee80000300800 */
[----:B------:R-:W-:Y:S01]  /*1a2f0*/  STL [R1+0x104], R242 ;  /* 0x000104f201007387 */ /* 0x000fe20000100800 */
[----:B----4-:R-:W-:-:S02]  /*1a300*/  IADD3 R191, P5, R191, UR9, RZ ;  /* 0x00000009bfbf7c10 */ /* 0x010fc4000ffbe0ff */
[----:B------:R-:W-:-:S03]  /*1a310*/  IADD3.X R244, R244, UR42, RZ, P6, !PT ;  /* 0x0000002af4f47c10 */ /* 0x000fc6000b7fe4ff */
[----:B------:R0:W-:Y:S01]  /*1a320*/  STL [R1+0xd0], R191 ;  /* 0x0000d0bf01007387 */ /* 0x0001e20000100800 */
[----:B------:R-:W-:Y:S02]  /*1a330*/  IADD3 R245, P6, R245, UR9, RZ ;  /* 0x00000009f5f57c10 */ /* 0x000fe4000ffde0ff */
[----:B------:R-:W-:Y:S01]  /*1a340*/  IADD3.X R246, R246, UR42, RZ, P1, !PT ;  /* 0x0000002af6f67c10 */ /* 0x000fe20008ffe4ff */
[----:B0-----:R-:W4:Y:S04]  /*1a350*/  LDL.LU R191, [R1+0xd4] ;  /* 0x0000d40001bf7983 */ /* 0x001f280000300800 */
[----:B------:R0:W-:Y:S01]  /*1a360*/  STL [R1+0xfc], R243 ;  /* 0x0000fcf301007387 */ /* 0x0001e20000100800 */
[----:B------:R-:W-:-:S03]  /*1a370*/  IADD3 R247, P1, R247, UR9, RZ ;  /* 0x00000009f7f77c10 */ /* 0x000fc6000ff3e0ff */
[----:B------:R1:W-:Y:S01]  /*1a380*/  STL [R1+0xf4], R244 ;  /* 0x0000f4f401007387 */ /* 0x0003e20000100800 */
[----:B------:R-:W-:-:S03]  /*1a390*/  IADD3.X R248, R248, UR42, RZ, P2, !PT ;  /* 0x0000002af8f87c10 */ /* 0x000fc600097fe4ff */
[----:B------:R1:W-:Y:S01]  /*1a3a0*/  STL [R1+0xc8], R245 ;  /* 0x0000c8f501007387 */ /* 0x0003e20000100800 */
[----:B------:R-:W-:-:S03]  /*1a3b0*/  IADD3 R249, P2, R249, UR9, RZ ;  /* 0x00000009f9f97c10 */ /* 0x000fc6000ff5e0ff */
[----:B------:R1:W-:Y:S04]  /*1a3c0*/  STL [R1+0xec], R246 ;  /* 0x0000ecf601007387 */ /* 0x0003e80000100800 */
[----:B------:R-:W4:Y:S04]  /*1a3d0*/  LDL.LU R230, [R1+0xa8] ;  /* 0x0000a80001e67983 */ /* 0x000f280000300800 */
[----:B------:R3:W-:Y:S04]  /*1a3e0*/  STL [R1+0xc0], R247 ;  /* 0x0000c0f701007387 */ /* 0x0007e80000100800 */
[----:B------:R-:W4:Y:S04]  /*1a3f0*/  LDL.LU R232, [R1+0xcc] ;  /* 0x0000cc0001e87983 */ /* 0x000f280000300800 */
[----:B------:R3:W-:Y:S04]  /*1a400*/  STL [R1+0xe4], R248 ;  /* 0x0000e4f801007387 */ /* 0x0007e80000100800 */
        /* <DEDUP_REMOVED lines=8> */
[----:B------:R-:W4:Y:S04]  /*1a490*/  LDL.LU R207, [R1+0xac] ;  /* 0x0000ac0001cf7983 */ /* 0x000f280000300800 */
        /* <DEDUP_REMOVED lines=15> */
[----:B------:R0:W-:Y:S06]  /*1a590*/  MEMBAR.ALL.CTA ;  /* 0x0000000000007992 */ /* 0x0001ec0000008000 */
[----:B0-----:R-:W0:Y:S01]  /*1a5a0*/  FENCE.VIEW.ASYNC.S ;  /* 0x00000000000073c6 */ /* 0x001e220000000000 */
[----:B------:R-:W-:-:S03]  /*1a5b0*/  UMOV UR13, 0x40000040 ;  /* 0x40000040000d7882 */ /* 0x000fc60000000000 */
[----:B------:R-:W4:Y:S04]  /*1a5c0*/  LDL.LU R209, [R1+0xa4] ;  /* 0x0000a40001d17983 */ /* 0x000f280000300800 */
[----:B------:R-:W4:Y:S04]  /*1a5d0*/  LDL.LU R226, [R1+0x78] ;  /* 0x0000780001e27983 */ /* 0x000f280000300800 */
[----:B------:R-:W4:Y:S01]  /*1a5e0*/  LDL.LU R227, [R1+0x9c] ;  /* 0x00009c0001e37983 */ /* 0x000f220000300800 */
[----:B0-----:R-:W-:Y:S06]  /*1a5f0*/  BAR.SYNC.DEFER_BLOCKING 0x0 ;  /* 0x0000000000007b1d */ /* 0x001fec0000010000 */
[----:B------:R-:W-:-:S06]  /*1a600*/  WARPGROUP.ARRIVE ;  /* 0x00000000000079c5 */ /* 0x000fcc0000000000 */
[----:B------:R-:W-:Y:S01]  /*1a610*/  QGMMA.64x128x32.F32.E4M3.E4M3 R88, gdesc[UR12], R88 ;  /* 0x01e000000c5879f3 */ /* 0x000fe20008700858 */
[----:B--2---:R-:W-:-:S05]  /*1a620*/  IADD3.X R250, R250, UR42, RZ, P3, !PT ;  /* 0x0000002afafa7c10 */ /* 0x004fca0009ffe4ff */
[----:B------:R0:W-:Y:S04]  /*1a630*/  STL [R1+0xdc], R250 ;  /* 0x0000dcfa01007387 */ /* 0x0001e80000100800 */
[----:B------:R-:W2:Y:S04]  /*1a640*/  LDL.LU R229, [R1+0x70] ;  /* 0x0000700001e57983 */ /* 0x000ea80000300800 */
[----:B------:R-:W2:Y:S04]  /*1a650*/  LDL.LU R237, [R1+0x94] ;  /* 0x0000940001ed7983 */ /* 0x000ea80000300800 */
[----:B------:R-:W2:Y:S04]  /*1a660*/  LDL.LU R238, [R1+0x68] ;  /* 0x0000680001ee7983 */ /* 0x000ea80000300800 */
[----:B------:R-:W2:Y:S04]  /*1a670*/  LDL.LU R241, [R1+0x8c] ;  /* 0x00008c0001f17983 */ /* 0x000ea80000300800 */
[----:B------:R-:W2:Y:S04]  /*1a680*/  LDL.LU R242, [R1+0x60] ;  /* 0x0000600001f27983 */ /* 0x000ea80000300800 */
[----:B------:R-:W2:Y:S04]  /*1a690*/  LDL.LU R243, [R1+0x84] ;  /* 0x0000840001f37983 */ /* 0x000ea80000300800 */
[----:B-1----:R-:W2:Y:S04]  /*1a6a0*/  LDL.LU R244, [R1+0x58] ;  /* 0x0000580001f47983 */ /* 0x002ea80000300800 */
[----:B------:R-:W2:Y:S04]  /*1a6b0*/  LDL.LU R245, [R1+0x50] ;  /* 0x0000500001f57983 */ /* 0x000ea80000300800 */
[----:B------:R-:W2:Y:S01]  /*1a6c0*/  LDL.LU R246, [R1+0x74] ;  /* 0x0000740001f67983 */ /* 0x000ea20000300800 */
[----:B---3--:R-:W-:-:S05]  /*1a6d0*/  IADD3 R190, P3, R190, UR9, RZ ;  /* 0x00000009bebe7c10 */ /* 0x008fca000ff7e0ff */
[----:B------:R1:W-:Y:S04]  /*1a6e0*/  STL [R1+0xb0], R190 ;  /* 0x0000b0be01007387 */ /* 0x0003e80000100800 */
[----:B------:R-:W3:Y:S04]  /*1a6f0*/  LDL.LU R247, [R1+0x6c] ;  /* 0x00006c0001f77983 */ /* 0x000ee80000300800 */
[----:B------:R-:W3:Y:S04]  /*1a700*/  LDL.LU R248, [R1+0x40] ;  /* 0x0000400001f87983 */ /* 0x000ee80000300800 */
[----:B------:R-:W3:Y:S01]  /*1a710*/  LDL.LU R249, [R1+0x64] ;  /* 0x0000640001f97983 */ /* 0x000ee20000300800 */
[----:B------:R-:W-:Y:S01]  /*1a720*/  QGMMA.64x128x32.F32.E4M3.E4M3 R88, gdesc[UR4], R88 ;  /* 0x01e00000045879f3 */ /* 0x000fe20008700858 */
[----:B----4-:R-:W-:-:S05]  /*1a730*/  IADD3.X R191, R191, UR42, RZ, P4, !PT ;  /* 0x0000002abfbf7c10 */ /* 0x010fca000a7fe4ff */
[----:B------:R4:W-:Y:S04]  /*1a740*/  STL [R1+0xd4], R191 ;  /* 0x0000d4bf01007387 */ /* 0x0009e80000100800 */
[----:B0-----:R-:W3:Y:S04]  /*1a750*/  LDL.LU R250, [R1+0x5c] ;  /* 0x00005c0001fa7983 */ /* 0x001ee80000300800 */
[----:B-1----:R-:W3:Y:S04]  /*1a760*/  LDL.LU R190, [R1+0x54] ;  /* 0x0000540001be7983 */ /* 0x002ee80000300800 */
[----:B----4-:R-:W4:Y:S01]  /*1a770*/  LDL.LU R191, [R1+0x4c] ;  /* 0x00004c0001bf7983 */ /* 0x010f220000300800 */
[----:B------:R-:W-:-:S02]  /*1a780*/  IADD3 R230, P4, R230, UR9, RZ ;  /* 0x00000009e6e67c10 */ /* 0x000fc4000ff9e0ff */
        /* <DEDUP_REMOVED lines=20> */
[----:B0-----:R-:W3:Y:S01]  /*1a8d0*/  LDL.LU R0, [R1+0x890] ;  /* 0x0008900001007983 */ /* 0x001ee20000300800 */
[----:B------:R-:W-:Y:S01]  /*1a8e0*/  QGMMA.64x128x32.F32.E4M3.E4M3 R88, gdesc[UR16], R88 ;  /* 0x01e00000105879f3 */ /* 0x000fe20008700858 */
[----:B------:R-:W-:Y:S01]  /*1a8f0*/  UMOV UR26, UR14 ;  /* 0x0000000e001a7c82 */ /* 0x000fe20008000000 */
[----:B------:R-:W-:Y:S01]  /*1a900*/  UMOV UR27, UR15 ;  /* 0x0000000f001b7c82 */ /* 0x000fe20008000000 */
[----:B------:R-:W-:Y:S01]  /*1a910*/  STL [R1+0xac], R207 ;  /* 0x0000accf01007387 */ /* 0x000fe20000100800 */
[----:B------:R-:W-:-:S08]  /*1a920*/  IADD3.X R252, R252, UR42, RZ, P3, !PT ;  /* 0x0000002afcfc7c10 */ /* 0x000fd00009ffe4ff */
[----:B------:R-:W-:-:S12]  /*1a930*/  QGMMA.64x128x32.F32.E4M3.E4M3 R88, gdesc[UR20], R88 ;  /* 0x01e00000145879f3 */ /* 0x000fd80008700858 */
[----:B------:R-:W-:Y:S01]  /*1a940*/  QGMMA.64x128x32.F32.E4M3.E4M3 R24, gdesc[UR24], R24 ;  /* 0x01e00000181879f3 */ /* 0x000fe20008700818 */
[----:B------:R-:W-:Y:S02]  /*1a950*/  IADD3.X R209, R209, UR42, RZ, P4, !PT ;  /* 0x0000002ad1d17c10 */ /* 0x000fe4000a7fe4ff */
[----:B------:R-:W-:Y:S02]  /*1a960*/  IADD3 R226, P4, R226, UR9, RZ ;  /* 0x00000009e2e27c10 */ /* 0x000fe4000ff9e0ff */
[----:B------:R-:W-:Y:S02]  /*1a970*/  IADD3.X R227, R227, UR42, RZ, P5, !PT ;  /* 0x0000002ae3e37c10 */ /* 0x000fe4000affe4ff */
[----:B--2---:R-:W-:Y:S01]  /*1a980*/  IADD3 R229, P5, R229, UR9, RZ ;  /* 0x00000009e5e57c10 */ /* 0x004fe2000ffbe0ff */
[----:B------:R-:W-:Y:S01]  /*1a990*/  STL [R1+0xa4], R209 ;  /* 0x0000a4d101007387 */ /* 0x000fe20000100800 */
[----:B------:R-:W-:Y:S02]  /*1a9a0*/  IADD3.X R237, R237, UR42, RZ, P6, !PT ;  /* 0x0000002aeded7c10 */ /* 0x000fe4000b7fe4ff */
[----:B------:R-:W-:Y:S01]  /*1a9b0*/  IADD3 R238, P6, R238, UR9, RZ ;  /* 0x00000009eeee7c10 */ /* 0x000fe2000ffde0ff */
[----:B------:R-:W-:Y:S01]  /*1a9c0*/  STL [R1+0x78], R226 ;  /* 0x000078e201007387 */ /* 0x000fe20000100800 */
[----:B------:R-:W-:-:S02]  /*1a9d0*/  IADD3.X R241, R241, UR42, RZ, P1, !PT ;  /* 0x0000002af1f17c10 */ /* 0x000fc40008ffe4ff */
[----:B------:R-:W-:Y:S01]  /*1a9e0*/  IADD3 R242, P1, R242, UR9, RZ ;  /* 0x00000009f2f27c10 */ /* 0x000fe2000ff3e0ff */
        /* <DEDUP_REMOVED lines=9> */
[----:B------:R-:W-:Y:S04]  /*1aa80*/  STL [R1+0x60], R242 ;  /* 0x000060f201007387 */ /* 0x000fe80000100800 */
[----:B------:R0:W-:Y:S04]  /*1aa90*/  STL [R1+0x7c], R252 ;  /* 0x00007cfc01007387 */ /* 0x0001e80000100800 */
[----:B------:R-:W-:Y:S01]  /*1aaa0*/  STL [R1+0x84], R243 ;  /* 0x000084f301007387 */ /* 0x000fe20000100800 */
[----:B------:R-:W-:Y:S01]  /*1aab0*/  UMOV UR30, UR6 ;  /* 0x00000006001e7c82 */ /* 0x000fe20008000000 */
[----:B------:R-:W-:-:S02]  /*1aac0*/  UMOV UR31, UR7 ;  /* 0x00000007001f7c82 */ /* 0x000fc40008000000 */
[----:B0-----:R-:W2:Y:S04]  /*1aad0*/  LDL.LU R252, [R1+0x88c] ;  /* 0x00088c0001fc7983 */ /* 0x001ea80000300800 */
[----:B------:R-:W-:Y:S01]  /*1aae0*/  STL [R1+0x58], R244 ;  /* 0x000058f401007387 */ /* 0x000fe20000100800 */
[----:B------:R-:W-:Y:S01]  /*1aaf0*/  QGMMA.64x128x32.F32.E4M3.E4M3 R24, gdesc[UR28], R24 ;  /* 0x01e000001c1879f3 */ /* 0x000fe20008700818 */
[----:B---3--:R-:W-:-:S05]  /*1ab00*/  IADD3 R0, P4, R0, UR9, RZ ;  /* 0x0000000900007c10 */ /* 0x008fca000ff9e0ff */
[----:B------:R0:W-:Y:S04]  /*1ab10*/  STL [R1+0x48], R0 ;  /* 0x0000480001007387 */ /* 0x0001e80000100800 */
[----:B------:R-:W-:Y:S04]  /*1ab20*/  STL [R1+0x50], R245 ;  /* 0x000050f501007387 */ /* 0x000fe80000100800 */
[----:B0-----:R-:W3:Y:S01]  /*1ab30*/  LDL.LU R0, [R1+0x888] ;  /* 0x0008880001007983 */ /* 0x001ee20000300800 */
[----:B------:R-:W-:Y:S01]  /*1ab40*/  UMOV UR34, UR18 ;  /* 0x0000001200227c82 */ /* 0x000fe20008000000 */
[----:B------:R-:W-:-:S02]  /*1ab50*/  UMOV UR35, UR19 ;  /* 0x0000001300237c82 */ /* 0x000fc40008000000 */
[----:B------:R-:W-:Y:S01]  /*1ab60*/  QGMMA.64x128x32.F32.E4M3.E4M3 R24, gdesc[UR32], R24 ;  /* 0x01e00000201879f3 */ /* 0x000fe20008700818 */
[----:B------:R-:W-:Y:S01]  /*1ab70*/  UMOV UR38, UR22 ;  /* 0x0000001600267c82 */ /* 0x000fe20008000000 */
[----:B------:R-:W-:Y:S01]  /*1ab80*/  UMOV UR39, UR23 ;  /* 0x0000001700277c82 */ /* 0x000fe20008000000 */
[----:B------:R-:W-:Y:S02]  /*1ab90*/  IADD3.X R247, R247, UR42, RZ, P5, !PT ;  /* 0x0000002af7f77c10 */ /* 0x000fe4000affe4ff */
[----:B------:R-:W-:Y:S02]  /*1aba0*/  IADD3 R248, P5, R248, UR9, RZ ;  /* 0x00000009f8f87c10 */ /* 0x000fe4000ffbe0ff */
[----:B------:R-:W-:Y:S01]  /*1abb0*/  IADD3.X R249, R249, UR42, RZ, P6, !PT ;  /* 0x0000002af9f97c10 */ /* 0x000fe2000b7fe4ff */
[----:B------:R-:W-:Y:S01]  /*1abc0*/  STL [R1+0x74], R246 ;  /* 0x000074f601007387 */ /* 0x000fe20000100800 */
[----:B------:R-:W-:Y:S02]  /*1abd0*/  IADD3.X R250, R250, UR42, RZ, P1, !PT ;  /* 0x0000002afafa7c10 */ /* 0x000fe40008ffe4ff */
[----:B------:R-:W-:Y:S01]  /*1abe0*/  IADD3.X R190, R190, UR42, RZ, P2, !PT ;  /* 0x0000002abebe7c10 */ /* 0x000fe200097fe4ff */
[----:B------:R-:W-:Y:S01]  /*1abf0*/  STL [R1+0x6c], R247 ;  /* 0x00006cf701007387 */ /* 0x000fe20000100800 */
[----:B----4-:R-:W-:-:S03]  /*1ac00*/  IADD3.X R191, R191, UR42, RZ, P3, !PT ;  /* 0x0000002abfbf7c10 */ /* 0x010fc60009ffe4ff */
[----:B------:R-:W-:Y:S04]  /*1ac10*/  STL [R1+0x40], R248 ;  /* 0x000040f801007387 */ /* 0x000fe80000100800 */
[----:B------:R-:W-:Y:S01]  /*1ac20*/  STL [R1+0x64], R249 ;  /* 0x000064f901007387 */ /* 0x000fe20000100800 */
[----:B------:R-:W-:Y:S03]  /*1ac30*/  QGMMA.64x128x32.F32.E4M3.E4M3 R24, gdesc[UR36], R24, gsb0 ;  /* 0x01e00000241879f3 */ /* 0x000fe60008000818 */
[----:B------:R-:W-:Y:S04]  /*1ac40*/  STL [R1+0x5c], R250 ;  /* 0x00005cfa01007387 */ /* 0x000fe80000100800 */
[----:B------:R-:W-:Y:S01]  /*1ac50*/  STL [R1+0x54], R190 ;  /* 0x000054be01007387 */ /* 0x000fe20000100800 */
[----:B--2---:R-:W-:-:S02]  /*1ac60*/  IADD3.X R252, R252, UR42, RZ, P4, !PT ;  /* 0x0000002afcfc7c10 */ /* 0x004fc4000a7fe4ff */
[----:B---3--:R-:W-:-:S05]  /*1ac70*/  IADD3.X R0, R0, UR42, RZ, P5, !PT ;  /* 0x0000002a00007c10 */ /* 0x008fca000affe4ff */
[----:B------:R0:W-:Y:S04]  /*1ac80*/  STL [R1+0x3c], R0 ;  /* 0x00003c0001007387 */ /* 0x0001e80000100800 */
[----:B------:R1:W-:Y:S04]  /*1ac90*/  STL [R1+0x4c], R191 ;  /* 0x00004cbf01007387 */ /* 0x0003e80000100800 */
[----:B0-----:R1:W5:Y:S04]  /*1aca0*/  LDL.LU R0, [R1+0x884] ;  /* 0x0008840001007983 */ /* 0x0013680000300800 */
[----:B------:R1:W-:Y:S01]  /*1acb0*/  STL [R1+0x44], R252 ;  /* 0x000044fc01007387 */ /* 0x0003e20000100800 */
[----:B------:R-:W-:-:S02]  /*1acc0*/  WARPGROUP.DEPBAR.LE gsb0, 0x0 ;  /* 0x00008000000079c5 */ /* 0x000fc40000010000 */
[----:B------:R-:W-:Y:S05]  /*1acd0*/  @P0 BRA `(.L_x_2) ;  /* 0xffffff1400f40947 */ /* 0x000fea000383ffff */
.L_x_1:
[----:B------:R-:W2:Y:S01]  /*1ace0*/  LDL.LU R9, [R1+0x880] ;  /* 0x0008800001097983 */ /* 0x000ea20000300800 */
[----:B------:R-:W0:Y:S01]  /*1acf0*/  S2R R8, SR_TID.X ;  /* 0x0000000000087919 */ /* 0x000e220000002100 */
[----:B------:R-:W-:Y:S01]  /*1ad00*/  F2FP.SATFINITE.E4M3.F32.PACK_AB_MERGE_C R4, R89, R88, RZ ;  /* 0x000000585904723e */ /* 0x000fe200048070ff */
[----:B------:R-:W-:Y:S01]  /*1ad10*/  ULDC.64 UR6, c[0x0][0x228] ;  /* 0x00008a0000067ab9 */ /* 0x000fe20000000a00 */
[----:B------:R-:W-:Y:S01]  /*1ad20*/  F2FP.SATFINITE.E4M3.F32.PACK_AB_MERGE_C R5, R91, R90, RZ ;  /* 0x0000005a5b05723e */ /* 0x000fe200048070ff */
[----:B------:R-:W3:Y:S01]  /*1ad30*/  LDL.LU R16, [R1+0x87c] ;  /* 0x00087c0001107983 */ /* 0x000ee20000300800 */
[----:B------:R-:W-:Y:S01]  /*1ad40*/  F2FP.SATFINITE.E4M3.F32.PACK_AB_MERGE_C R93, R93, R92, RZ ;  /* 0x0000005c5d5d723e */ /* 0x000fe200048070ff */
[----:B-----5:R-:W-:Y:S01]  /*1ad50*/  VIADD R10, R0, 0x7f ;  /* 0x0000007f000a7836 */ /* 0x020fe20000000000 */
[----:B------:R-:W-:Y:S01]  /*1ad60*/  F2FP.SATFINITE.E4M3.F32.PACK_AB_MERGE_C R94, R95, R94, RZ ;  /* 0x0000005e5f5e723e */ /* 0x000fe200048070ff */
[----:B------:R-:W4:Y:S01]  /*1ad70*/  S2R R11, SR_TID.X ;  /* 0x00000000000b7919 */ /* 0x000f220000002100 */
[----:B------:R-:W-:Y:S01]  /*1ad80*/  F2FP.SATFINITE.E4M3.F32.PACK_AB_MERGE_C R6, R25, R24, RZ ;  /* 0x000000181906723e */ /* 0x000fe200048070ff */
[----:B------:R-:W-:Y:S01]  /*1ad90*/  ULDC UR4, c[0x0][0x22c] ;  /* 0x00008b0000047ab9 */ /* 0x000fe20000000800 */
[----:B------:R-:W-:Y:S01]  /*1ada0*/  F2FP.SATFINITE.E4M3.F32.PACK_AB_MERGE_C R7, R27, R26, RZ ;  /* 0x0000001a1b07723e */ /* 0x000fe200048070ff */
[----:B------:R-:W-:Y:S01]  /*1adb0*/  ULDC UR5, c[0x0][0x22c] ;  /* 0x00008b0000057ab9 */ /* 0x000fe20000000800 */
[----:B------:R-:W-:-:S02]  /*1adc0*/  F2FP.SATFINITE.E4M3.F32.PACK_AB_MERGE_C R29, R29, R28, RZ ;  /* 0x0000001c1d1d723e */ /* 0x000fc400048070ff */
[----:B------:R-:W-:Y:S02]  /*1add0*/  F2FP.SATFINITE.E4M3.F32.PACK_AB_MERGE_C R30, R31, R30, RZ ;  /* 0x0000001e1f1e723e */ /* 0x000fe400048070ff */
[----:B------:R-:W-:Y:S02]  /*1ade0*/  F2FP.SATFINITE.E4M3.F32.PACK_AB_MERGE_C R40, R41, R40, RZ ;  /* 0x000000282928723e */ /* 0x000fe400048070ff */
[----:B------:R-:W-:Y:S02]  /*1adf0*/  PRMT R4, R4, 0x5410, R93 ;  /* 0x0000541004047816 */ /* 0x000fe4000000005d */
[----:B------:R-:W-:Y:S02]  /*1ae00*/  PRMT R5, R5, 0x5410, R94 ;  /* 0x0000541005057816 */ /* 0x000fe4000000005e */
[----:B------:R-:W-:Y:S02]  /*1ae10*/  PRMT R6, R6, 0x5410, R29 ;  /* 0x0000541006067816 */ /* 0x000fe4000000001d */
[----:B------:R-:W-:-:S02]  /*1ae20*/  PRMT R7, R7, 0x5410, R30 ;  /* 0x0000541007077816 */ /* 0x000fc4000000001e */
[----:B------:R-:W-:Y:S02]  /*1ae30*/  F2FP.SATFINITE.E4M3.F32.PACK_AB_MERGE_C R98, R99, R98, RZ ;  /* 0x000000626362723e */ /* 0x000fe400048070ff */
[----:B------:R-:W-:Y:S02]  /*1ae40*/  F2FP.SATFINITE.E4M3.F32.PACK_AB_MERGE_C R103, R103, R102, RZ ;  /* 0x000000666767723e */ /* 0x000fe400048070ff */
[----:B------:R-:W-:Y:S01]  /*1ae50*/  F2FP.SATFINITE.E4M3.F32.PACK_AB_MERGE_C R32, R33, R32, RZ ;  /* 0x000000202120723e */ /* 0x000fe200048070ff */
[----:B0-----:R-:W-:Y:S01]  /*1ae60*/  IMAD.SHL.U32 R3, R8, 0x40, RZ ;  /* 0x0000004008037824 */ /* 0x001fe200078e00ff */
[----:B------:R-:W-:Y:S02]  /*1ae70*/  F2FP.SATFINITE.E4M3.F32.PACK_AB_MERGE_C R34, R35, R34, RZ ;  /* 0x000000222322723e */ /* 0x000fe400048070ff */
[----:B------:R-:W-:Y:S02]  /*1ae80*/  F2FP.SATFINITE.E4M3.F32.PACK_AB_MERGE_C R37, R37, R36, RZ ;  /* 0x000000242525723e */ /* 0x000fe400048070ff */
[----:B------:R-:W-:-:S02]  /*1ae90*/  LOP3.LUT R3, R3, 0x400, RZ, 0xc0, !PT ;  /* 0x0000040003037812 */ /* 0x000fc400078ec0ff */
[----:B------:R-:W-:Y:S02]  /*1aea0*/  F2FP.SATFINITE.E4M3.F32.PACK_AB_MERGE_C R39, R39, R38, RZ ;  /* 0x000000262727723e */ /* 0x000fe400048070ff */
[----:B----4-:R-:W-:Y:S02]  /*1aeb0*/  LOP3.LUT R11, R11, 0x7f, RZ, 0xc0, !PT ;  /* 0x0000007f0b0b7812 */ /* 0x010fe400078ec0ff */
[----:B------:R-:W-:Y:S02]  /*1aec0*/  F2FP.SATFINITE.E4M3.F32.PACK_AB_MERGE_C R96, R97, R96, RZ ;  /* 0x000000606160723e */ /* 0x000fe400048070ff */
[----:B------:R-:W-:Y:S01]  /*1aed0*/  LEA R20, R11, UR8, 0x4 ;  /* 0x000000080b147c11 */ /* 0x000fe2000f8e20ff */
[----:B------:R-:W-:Y:S01]  /*1aee0*/  BAR.SYNC.DEFER_BLOCKING 0x0 ;  /* 0x0000000000007b1d */ /* 0x000fe20000010000 */
[----:B------:R-:W-:Y:S02]  /*1aef0*/  PRMT R97, R98, 0x5410, R103 ;  /* 0x0000541062617816 */ /* 0x000fe40000000067 */
[----:B------:R-:W-:-:S02]  /*1af00*/  PRMT R98, R32, 0x5410, R37 ;  /* 0x0000541020627816 */ /* 0x000fc40000000025 */
[----:B------:R-:W-:Y:S01]  /*1af10*/  PRMT R99, R34, 0x5410, R39 ;  /* 0x0000541022637816 */ /* 0x000fe20000000027 */
[----:B------:R-:W-:Y:S01]  /*1af20*/  VIADD R39, R0, 0x5 ;  /* 0x0000000500277836 */ /* 0x000fe20000000000 */
[----:B------:R-:W-:Y:S02]  /*1af30*/  F2FP.SATFINITE.E4M3.F32.PACK_AB_MERGE_C R101, R101, R100, RZ ;  /* 0x000000646565723e */ /* 0x000fe400048070ff */
[----:B------:R-:W-:Y:S02]  /*1af40*/  F2FP.SATFINITE.E4M3.F32.PACK_AB_MERGE_C R106, R107, R106, RZ ;  /* 0x0000006a6b6a723e */ /* 0x000fe400048070ff */
[----:B------:R-:W-:Y:S02]  /*1af50*/  PRMT R96, R96, 0x5410, R101 ;  /* 0x0000541060607816 */ /* 0x000fe40000000065 */
[----:B------:R-:W-:Y:S02]  /*1af60*/  F2FP.SATFINITE.E4M3.F32.PACK_AB_MERGE_C R111, R111, R110, RZ ;  /* 0x0000006e6f6f723e */ /* 0x000fe400048070ff */
[----:B------:R-:W-:-:S02]  /*1af70*/  F2FP.SATFINITE.E4M3.F32.PACK_AB_MERGE_C R104, R105, R104, RZ ;  /* 0x000000686968723e */ /* 0x000fc400048070ff */
[----:B------:R-:W-:Y:S02]  /*1af80*/  F2FP.SATFINITE.E4M3.F32.PACK_AB_MERGE_C R109, R109, R108, RZ ;  /* 0x0000006c6d6d723e */ /* 0x000fe400048070ff */
[----:B------:R-:W-:Y:S02]  /*1af90*/  F2FP.SATFINITE.E4M3.F32.PACK_AB_MERGE_C R42, R43, R42, RZ ;  /* 0x0000002a2b2a723e */ /* 0x000fe400048070ff */
[----:B------:R-:W-:Y:S02]  /*1afa0*/  F2FP.SATFINITE.E4M3.F32.PACK_AB_MERGE_C R45, R45, R44, RZ ;  /* 0x0000002c2d2d723e */ /* 0x000fe400048070ff */
[----:B------:R-:W-:Y:S02]  /*1afb0*/  F2FP.SATFINITE.E4M3.F32.PACK_AB_MERGE_C R47, R47, R46, RZ ;  /* 0x0000002e2f2f723e */ /* 0x000fe400048070ff */
[----:B------:R-:W-:Y:S02]  /*1afc0*/  PRMT R105, R106, 0x5410, R111 ;  /* 0x000054106a697816 */ /* 0x000fe4000000006f */
[----:B------:R-:W-:-:S02]  /*1afd0*/  PRMT R104, R104, 0x5410, R109 ;  /* 0x0000541068687816 */ /* 0x000fc4000000006d */
[----:B------:R-:W-:Y:S02]  /*1afe0*/  PRMT R106, R40, 0x5410, R45 ;  /* 0x00005410286a7816 */ /* 0x000fe4000000002d */
[----:B------:R-:W-:Y:S02]  /*1aff0*/  PRMT R107, R42, 0x5410, R47 ;  /* 0x000054102a6b7816 */ /* 0x000fe4000000002f */
[----:B------:R-:W-:Y:S02]  /*1b000*/  F2FP.SATFINITE.E4M3.F32.PACK_AB_MERGE_C R114, R115, R114, RZ ;  /* 0x000000727372723e */ /* 0x000fe400048070ff */
[----:B------:R-:W-:Y:S02]  /*1b010*/  F2FP.SATFINITE.E4M3.F32.PACK_AB_MERGE_C R119, R119, R118, RZ ;  /* 0x000000767777723e */ /* 0x000fe400048070ff */
        /* <DEDUP_REMOVED lines=58> */
[----:B--2---:R-:W-:Y:S01]  /*1b3c0*/  LOP3.LUT R2, R9, 0xf0, RZ, 0xc0, !PT ;  /* 0x000000f009027812 */ /* 0x004fe200078ec0ff */
[----:B------:R-:W-:-:S03]  /*1b3d0*/  VIADD R9, R0, 0x1 ;  /* 0x0000000100097836 */ /* 0x000fc60000000000 */
[----:B------:R-:W-:Y:S01]  /*1b3e0*/  IADD3 R3, R3, UR8, R2 ;  /* 0x0000000803037c10 */ /* 0x000fe2000fffe002 */
[----:B------:R-:W-:Y:S02]  /*1b3f0*/  IMAD.SHL.U32 R2, R8, 0x8, RZ ;  /* 0x0000000808027824 */ /* 0x000fe400078e00ff */
[----:B------:R-:W-:Y:S01]  /*1b400*/  VIADD R8, R0, 0x2 ;  /* 0x0000000200087836 */ /* 0x000fe20000000000 */
[----:B---3--:R-:W-:Y:S02]  /*1b410*/  ISETP.GE.AND P0, PT, R16, UR6, PT ;  /* 0x0000000610007c0c */ /* 0x008fe4000bf06270 */
[----:B------:R-:W-:Y:S02]  /*1b420*/  LOP3.LUT R2, R2, 0x300, RZ, 0xc0, !PT ;  /* 0x0000030002027812 */ /* 0x000fe400078ec0ff */
[----:B------:R-:W-:Y:S01]  /*1b430*/  ISETP.LT.AND P2, PT, R9, UR4, !P0 ;  /* 0x0000000409007c0c */ /* 0x000fe2000c741270 */
[----:B------:R-:W-:Y:S01]  /*1b440*/  VIADD R9, R0, 0x3 ;  /* 0x0000000300097836 */ /* 0x000fe20000000000 */
[----:B------:R-:W-:Y:S01]  /*1b450*/  ISETP.LT.AND P1, PT, R10, UR5, !P0 ;  /* 0x000000050a007c0c */ /* 0x000fe2000c721270 */
[----:B------:R-:W-:Y:S01]  /*1b460*/  IMAD.IADD R41, R2, 0x1, R3 ;  /* 0x0000000102297824 */ /* 0x000fe200078e0203 */
[----:B------:R-:W-:Y:S01]  /*1b470*/  ULDC UR4, c[0x0][0x22c] ;  /* 0x00008b0000047ab9 */ /* 0x000fe20000000800 */
[----:B------:R-:W-:Y:S01]  /*1b480*/  ULDC UR5, c[0x0][0x22c] ;  /* 0x00008b0000057ab9 */ /* 0x000fe20000000800 */
[----:B------:R-:W-:Y:S01]  /*1b490*/  ISETP.LT.AND P4, PT, R8, UR4, !P0 ;  /* 0x0000000408007c0c */ /* 0x000fe2000c781270 */
[----:B------:R-:W-:Y:S01]  /*1b4a0*/  ULDC UR4, c[0x0][0x244] ;  /* 0x0000910000047ab9 */ /* 0x000fe20000000800 */
[----:B------:R-:W-:Y:S01]  /*1b4b0*/  STSM.16.M88.4 [R41], R4 ;  /* 0x0000000429007844 */ /* 0x000fe20000000200 */
[----:B------:R-:W-:Y:S01]  /*1b4c0*/  BAR.SYNC.DEFER_BLOCKING 0x0 ;  /* 0x0000000000007b1d */ /* 0x000fe20000010000 */
[----:B------:R-:W-:Y:S01]  /*1b4d0*/  ISETP.LT.AND P3, PT, R9, UR5, !P0 ;  /* 0x0000000509007c0c */ /* 0x000fe2000c761270 */
[----:B------:R-:W-:Y:S01]  /*1b4e0*/  IMAD R2, R16, UR4, RZ ;  /* 0x0000000410027c24 */ /* 0x000fe2000f8e02ff */
[----:B------:R-:W-:-:S03]  /*1b4f0*/  ISETP.LT.AND P5, PT, R0, UR7, !P0 ;  /* 0x0000000700007c0c */ /* 0x000fc6000c7a1270 */
[----:B------:R-:W-:Y:S02]  /*1b500*/  ULDC.64 UR4, c[0x0][0x220] ;  /* 0x0000880000047ab9 */ /* 0x000fe40000000a00 */
[----:B------:R-:W-:Y:S01]  /*1b510*/  IADD3 R3, P6, R2, UR4, RZ ;  /* 0x0000000402037c10 */ /* 0x000fe2000ffde0ff */
[----:B------:R-:W-:Y:S02]  /*1b520*/  ULDC UR4, c[0x0][0x248] ;  /* 0x0000920000047ab9 */ /* 0x000fe40000000800 */
[----:B------:R-:W-:Y:S01]  /*1b530*/  IMAD R21, R0, UR4, RZ ;  /* 0x0000000400157c24 */ /* 0x000fe2000f8e02ff */
[----:B------:R-:W-:Y:S01]  /*1b540*/  LEA.HI.X.SX32 R2, R2, UR5, 0x1, P6 ;  /* 0x0000000502027c11 */ /* 0x000fe2000b0f0eff */
[----:B------:R-:W-:Y:S02]  /*1b550*/  ULDC UR5, c[0x0][0x22c] ;  /* 0x00008b0000057ab9 */ /* 0x000fe40000000800 */
[C---:B------:R-:W-:Y:S01]  /*1b560*/  VIADD R38, R21.reuse, UR4 ;  /* 0x0000000415267c36 */ /* 0x040fe20008000000 */
[----:B------:R-:W-:-:S04]  /*1b570*/  IADD3 R22, P6, R21, R3, RZ ;  /* 0x0000000315167210 */ /* 0x000fc80007fde0ff */
[-C--:B------:R-:W-:Y:S01]  /*1b580*/  LEA.HI.X.SX32 R23, R21, R2.reuse, 0x1, P6 ;  /* 0x0000000215177211 */ /* 0x080fe200030f0eff */
[----:B------:R-:W-:Y:S01]  /*1b590*/  VIADD R21, R0, 0x4 ;  /* 0x0000000400157836 */ /* 0x000fe20000000000 */
[C---:B------:R-:W-:Y:S01]  /*1b5a0*/  IADD3 R36, P6, R38.reuse, R3, RZ ;  /* 0x0000000326247210 */ /* 0x040fe20007fde0ff */
[----:B------:R-:W0:Y:S03]  /*1b5b0*/  LDS.128 R32, [R20] ;  /* 0x0000000014207984 */ /* 0x000e260000000c00 */
[----:B------:R-:W-:Y:S01]  /*1b5c0*/  LEA.HI.X.SX32 R37, R38, R2, 0x1, P6 ;  /* 0x0000000226257211 */ /* 0x000fe200030f0eff */
[----:B------:R-:W-:Y:S06]  /*1b5d0*/  BAR.SYNC.DEFER_BLOCKING 0x0 ;  /* 0x0000000000007b1d */ /* 0x000fec0000010000 */
[----:B------:R-:W-:Y:S02]  /*1b5e0*/  STSM.16.M88.4 [R41], R96 ;  /* 0x0000006029007844 */ /* 0x000fe40000000200 */
[----:B------:R-:W-:Y:S01]  /*1b5f0*/  BAR.SYNC.DEFER_BLOCKING 0x0 ;  /* 0x0000000000007b1d */ /* 0x000fe20000010000 */
[----:B0-----:R-:W-:-:S02]  /*1b600*/  PRMT R45, R32, 0x7770, RZ ;  /* 0x00007770202d7816 */ /* 0x001fc400000000ff */
[----:B------:R-:W-:-:S03]  /*1b610*/  PRMT R43, R32, 0x7771, RZ ;  /* 0x00007771202b7816 */ /* 0x000fc600000000ff */
[----:B------:R-:W0:Y:S02]  /*1b620*/  LDS.128 R28, [R20] ;  /* 0x00000000141c7984 */ /* 0x000e240000000c00 */
[----:B------:R-:W-:Y:S06]  /*1b630*/  BAR.SYNC.DEFER_BLOCKING 0x0 ;  /* 0x0000000000007b1d */ /* 0x000fec0000010000 */
[----:B------:R-:W-:Y:S02]  /*1b640*/  STSM.16.M88.4 [R41], R104 ;  /* 0x0000006829007844 */ /* 0x000fe40000000200 */
[----:B------:R-:W-:Y:S06]  /*1b650*/  BAR.SYNC.DEFER_BLOCKING 0x0 ;  /* 0x0000000000007b1d */ /* 0x000fec0000010000 */
[----:B------:R-:W2:Y:S02]  /*1b660*/  LDS.128 R24, [R20] ;  /* 0x0000000014187984 */ /* 0x000ea40000000c00 */
[----:B------:R-:W-:Y:S06]  /*1b670*/  BAR.SYNC.DEFER_BLOCKING 0x0 ;  /* 0x0000000000007b1d */ /* 0x000fec0000010000 */
[----:B------:R-:W-:Y:S02]  /*1b680*/  STSM.16.M88.4 [R41], R112 ;  /* 0x0000007029007844 */ /* 0x000fe40000000200 */
[----:B------:R-:W-:Y:S06]  /*1b690*/  BAR.SYNC.DEFER_BLOCKING 0x0 ;  /* 0x0000000000007b1d */ /* 0x000fec0000010000 */
[----:B------:R-:W3:Y:S02]  /*1b6a0*/  LDS.128 R12, [R20] ;  /* 0x00000000140c7984 */ /* 0x000ee40000000c00 */
[----:B------:R-:W-:Y:S06]  /*1b6b0*/  BAR.SYNC.DEFER_BLOCKING 0x0 ;  /* 0x0000000000007b1d */ /* 0x000fec0000010000 */
[----:B------:R-:W-:Y:S02]  /*1b6c0*/  STSM.16.M88.4 [R41], R120 ;  /* 0x0000007829007844 */ /* 0x000fe40000000200 */
[----:B------:R-:W-:Y:S06]  /*1b6d0*/  BAR.SYNC.DEFER_BLOCKING 0x0 ;  /* 0x0000000000007b1d */ /* 0x000fec0000010000 */
[----:B------:R-:W4:Y:S02]  /*1b6e0*/  LDS.128 R8, [R20] ;  /* 0x0000000014087984 */ /* 0x000f240000000c00 */
[----:B------:R-:W-:Y:S06]  /*1b6f0*/  BAR.SYNC.DEFER_BLOCKING 0x0 ;  /* 0x0000000000007b1d */ /* 0x000fec0000010000 */
[----:B------:R-:W-:Y:S02]  /*1b700*/  STSM.16.M88.4 [R41], R128 ;  /* 0x0000008029007844 */ /* 0x000fe40000000200 */
[----:B------:R-:W-:Y:S06]  /*1b710*/  BAR.SYNC.DEFER_BLOCKING 0x0 ;  /* 0x0000000000007b1d */ /* 0x000fec0000010000 */
[----:B------:R-:W1:Y:S02]  /*1b720*/  LDS.128 R16, [R20] ;  /* 0x0000000014107984 */ /* 0x000e640000000c00 */
[----:B------:R-:W-:Y:S06]  /*1b730*/  BAR.SYNC.DEFER_BLOCKING 0x0 ;  /* 0x0000000000007b1d */ /* 0x000fec0000010000 */
[----:B------:R-:W-:Y:S02]  /*1b740*/  STSM.16.M88.4 [R41], R136 ;  /* 0x0000008829007844 */ /* 0x000fe40000000200 */
[----:B------:R-:W-:Y:S06]  /*1b750*/  BAR.SYNC.DEFER_BLOCKING 0x0 ;  /* 0x0000000000007b1d */ /* 0x000fec0000010000 */
[----:B------:R-:W1:Y:S02]  /*1b760*/  LDS.128 R4, [R20] ;  /* 0x0000000014047984 */ /* 0x000e640000000c00 */
[----:B------:R-:W-:Y:S06]  /*1b770*/  BAR.SYNC.DEFER_BLOCKING 0x0 ;  /* 0x0000000000007b1d */ /* 0x000fec0000010000 */
[----:B------:R0:W-:Y:S02]  /*1b780*/  STSM.16.M88.4 [R41], R144 ;  /* 0x0000009029007844 */ /* 0x0001e40000000200 */
[----:B------:R-:W-:Y:S01]  /*1b790*/  BAR.SYNC.DEFER_BLOCKING 0x0 ;  /* 0x0000000000007b1d */ /* 0x000fe20000010000 */
[----:B0-----:R-:W-:-:S05]  /*1b7a0*/  PRMT R41, R33, 0x7770, RZ ;  /* 0x0000777021297816 */ /* 0x001fca00000000ff */
[----:B------:R0:W-:Y:S01]  /*1b7b0*/  @P5 STG.E.U8 desc[UR40][R22.64], R45 ;  /* 0x0000002d16005986 */ /* 0x0001e2000c101128 */
[----:B------:R-:W-:Y:S01]  /*1b7c0*/  ISETP.LT.AND P5, PT, R21, UR5, !P0 ;  /* 0x0000000515007c0c */ /* 0x000fe2000c7a1270 */
[----:B------:R-:W-:Y:S01]  /*1b7d0*/  VIADD R21, R38, UR4 ;  /* 0x0000000426157c36 */ /* 0x000fe20008000000 */
[----:B------:R-:W-:Y:S01]  /*1b7e0*/  ULDC UR5, c[0x0][0x22c] ;  /* 0x00008b0000057ab9 */ /* 0x000fe20000000800 */
[----:B------:R2:W-:Y:S01]  /*1b7f0*/  @P2 STG.E.U8 desc[UR40][R36.64], R43 ;  /* 0x0000002b24002986 */ /* 0x0005e2000c101128 */
[----:B------:R-:W-:Y:S01]  /*1b800*/  ISETP.LT.AND P2, PT, R39, UR5, !P0 ;  /* 0x0000000527007c0c */ /* 0x000fe2000c741270 */
[C---:B------:R-:W-:Y:S01]  /*1b810*/  VIADD R40, R21.reuse, UR4 ;  /* 0x0000000415287c36 */ /* 0x040fe20008000000 */
[----:B------:R-:W-:Y:S01]  /*1b820*/  IADD3 R38, P6, R21, R3, RZ ;  /* 0x0000000315267210 */ /* 0x000fe20007fde0ff */
[----:B------:R-:W-:-:S03]  /*1b830*/  ULDC UR5, c[0x0][0x22c] ;  /* 0x00008b0000057ab9 */ /* 0x000fc60000000800 */
[-C--:B------:R-:W-:Y:S01]  /*1b840*/  LEA.HI.X.SX32 R39, R21, R2.reuse, 0x1, P6 ;  /* 0x0000000215277211 */ /* 0x080fe200030f0eff */
[----:B------:R-:W-:Y:S01]  /*1b850*/  VIADD R21, R0, 0x6 ;  /* 0x0000000600157836 */ /* 0x000fe20000000000 */
[CC--:B0-----:R-:W-:Y:S02]  /*1b860*/  IADD3 R22, P6, R40.reuse, R3.reuse, RZ ;  /* 0x0000000328167210 */ /* 0x0c1fe40007fde0ff */
[----:B--2---:R-:W-:Y:S01]  /*1b870*/  PRMT R43, R33, 0x7771, RZ ;  /* 0x00007771212b7816 */ /* 0x004fe200000000ff */
[----:B------:R0:W-:Y:S01]  /*1b880*/  @P4 STG.E.U8 desc[UR40][R38.64], R41 ;  /* 0x0000002926004986 */ /* 0x0001e2000c101128 */
[CC--:B------:R-:W-:Y:S01]  /*1b890*/  LEA.HI.X.SX32 R23, R40.reuse, R2.reuse, 0x1, P6 ;  /* 0x0000000228177211 */ /* 0x0c0fe200030f0eff */
[----:B------:R-:W-:Y:S01]  /*1b8a0*/  VIADD R40, R40, UR4 ;  /* 0x0000000428287c36 */ /* 0x000fe20008000000 */
[----:B------:R-:W-:Y:S01]  /*1b8b0*/  ISETP.LT.AND P4, PT, R21, UR5, !P0 ;  /* 0x0000000515007c0c */ /* 0x000fe2000c781270 */
[----:B------:R-:W-:Y:S01]  /*1b8c0*/  VIADD R37, R0, 0x7 ;  /* 0x0000000700257836 */ /* 0x000fe20000000000 */
[----:B------:R-:W-:Y:S01]  /*1b8d0*/  ULDC UR5, c[0x0][0x22c] ;  /* 0x00008b0000057ab9 */ /* 0x000fe20000000800 */
[C---:B------:R-:W-:Y:S01]  /*1b8e0*/  VIADD R21, R40.reuse, UR4 ;  /* 0x0000000428157c36 */ /* 0x040fe20008000000 */
[CC--:B------:R-:W-:Y:S01]  /*1b8f0*/  IADD3 R36, P6, R40.reuse, R3.reuse, RZ ;  /* 0x0000000328247210 */ /* 0x0c0fe20007fde0ff */
[----:B------:R2:W-:Y:S01]  /*1b900*/  @P3 STG.E.U8 desc[UR40][R22.64], R43 ;  /* 0x0000002b16003986 */ /* 0x0005e2000c101128 */
[----:B------:R-:W-:Y:S01]  /*1b910*/  ISETP.LT.AND P3, PT, R37, UR5, !P0 ;  /* 0x0000000525007c0c */ /* 0x000fe2000c761270 */
[----:B------:R-:W-:Y:S01]  /*1b920*/  ULDC UR5, c[0x0][0x22c] ;  /* 0x00008b0000057ab9 */ /* 0x000fe20000000800 */
[----:B------:R-:W-:Y:S01]  /*1b930*/  LEA.HI.X.SX32 R37, R40, R2, 0x1, P6 ;  /* 0x0000000228257211 */ /* 0x000fe200030f0eff */
[----:B------:R-:W-:Y:S01]  /*1b940*/  VIADD R40, R0, 0x8 ;  /* 0x0000000800287836 */ /* 0x000fe20000000000 */
[----:B0-----:R-:W-:-:S02]  /*1b950*/  IADD3 R38, P6, R21, R3, RZ ;  /* 0x0000000315267210 */ /* 0x001fc40007fde0ff */
[C---:B------:R-:W-:Y:S02]  /*1b960*/  PRMT R41, R34.reuse, 0x7770, RZ ;  /* 0x0000777022297816 */ /* 0x040fe400000000ff */
[CC--:B------:R-:W-:Y:S01]  /*1b970*/  LEA.HI.X.SX32 R39, R21.reuse, R2.reuse, 0x1, P6 ;  /* 0x0000000215277211 */ /* 0x0c0fe200030f0eff */
[----:B------:R-:W-:Y:S01]  /*1b980*/  VIADD R21, R21, UR4 ;  /* 0x0000000415157c36 */ /* 0x000fe20008000000 */
[----:B--2---:R-:W-:Y:S01]  /*1b990*/  PRMT R43, R34, 0x7771, RZ ;  /* 0x00007771222b7816 */ /* 0x004fe200000000ff */
[----:B------:R0:W-:Y:S01]  /*1b9a0*/  @P5 STG.E.U8 desc[UR40][R36.64], R41 ;  /* 0x0000002924005986 */ /* 0x0001e2000c101128 */
[----:B------:R-:W-:Y:S01]  /*1b9b0*/  VIADD R23, R0, 0x9 ;  /* 0x0000000900177836 */ /* 0x000fe20000000000 */
[----:B------:R-:W-:Y:S01]  /*1b9c0*/  ISETP.LT.AND P5, PT, R40, UR5, !P0 ;  /* 0x0000000528007c0c */ /* 0x000fe2000c7a1270 */
[C---:B------:R-:W-:Y:S01]  /*1b9d0*/  VIADD R40, R21.reuse, UR4 ;  /* 0x0000000415287c36 */ /* 0x040fe20008000000 */
[-C--:B------:R-:W-:Y:S01]  /*1b9e0*/  IADD3 R22, P6, R21, R3.reuse, RZ ;  /* 0x0000000315167210 */ /* 0x080fe20007fde0ff */
[----:B------:R-:W-:Y:S01]  /*1b9f0*/  ULDC UR5, c[0x0][0x22c] ;  /* 0x00008b0000057ab9 */ /* 0x000fe20000000800 */
        /* <DEDUP_REMOVED lines=14> */
[CC--:B------:R-:W-:Y:S01]  /*1bae0*/  IADD3 R38, P6, R40.reuse, R3.reuse, RZ ;  /* 0x0000000328267210 */ /* 0x0c0fe20007fde0ff */
        /* <DEDUP_REMOVED lines=12> */
[----:B------:R-:W-:Y:S01]  /*1bbb0*/  ISETP.LT.AND P5, PT, R40, UR5, !P0 ;  /* 0x0000000528007c0c */ /* 0x000fe2000c7a1270 */
[----:B------:R-:W-:Y:S01]  /*1bbc0*/  VIADD R32, R0, 0xd ;  /* 0x0000000d00207836 */ /* 0x000fe20000000000 */
[CC--:B------:R-:W-:Y:S01]  /*1bbd0*/  IADD3 R36, P6, R21.reuse, R3.reuse, RZ ;  /* 0x0000000315247210 */ /* 0x0c0fe20007fde0ff */
[C---:B------:R-:W-:Y:S01]  /*1bbe0*/  VIADD R40, R21.reuse, UR4 ;  /* 0x0000000415287c36 */ /* 0x040fe20008000000 */
[----:B------:R-:W-:Y:S01]  /*1bbf0*/  ULDC UR5, c[0x0][0x22c] ;  /* 0x00008b0000057ab9 */ /* 0x000fe20000000800 */
[----:B------:R2:W-:Y:S01]  /*1bc00*/  @P2 STG.E.U8 desc[UR40][R22.64], R43 ;  /* 0x0000002b16002986 */ /* 0x0005e2000c101128 */
[----:B------:R-:W-:Y:S01]  /*1bc10*/  ISETP.LT.AND P2, PT, R32, UR5, !P0 ;  /* 0x0000000520007c0c */ /* 0x000fe2000c741270 */
[----:B------:R-:W-:Y:S01]  /*1bc20*/  ULDC UR5, c[0x0][0x22c] ;  /* 0x00008b0000057ab9 */ /* 0x000fe20000000800 */
[----:B------:R-:W-:Y:S01]  /*1bc30*/  LEA.HI.X.SX32 R37, R21, R2, 0x1, P6 ;  /* 0x0000000215257211 */ /* 0x000fe200030f0eff */
[----:B------:R-:W-:Y:S01]  /*1bc40*/  VIADD R21, R0, 0xe ;  /* 0x0000000e00157836 */ /* 0x000fe20000000000 */
[----:B------:R-:W-:Y:S01]  /*1bc50*/  IADD3 R32, P6, R40, R3, RZ ;  /* 0x0000000328207210 */ /* 0x000fe20007fde0ff */
[----:B0-----:R-:W-:Y:S01]  /*1bc60*/  VIADD R38, R0, 0x10 ;  /* 0x0000001000267836 */ /* 0x001fe20000000000 */
[----:B------:R-:W-:-:S02]  /*1bc70*/  PRMT R41, R33, 0x7772, RZ ;  /* 0x0000777221297816 */ /* 0x000fc400000000ff */
[----:B------:R-:W-:Y:S02]  /*1bc80*/  PRMT R39, R33, 0x7773, RZ ;  /* 0x0000777321277816 */ /* 0x000fe400000000ff */
[CC--:B------:R-:W-:Y:S01]  /*1bc90*/  LEA.HI.X.SX32 R33, R40.reuse, R2.reuse, 0x1, P6 ;  /* 0x0000000228217211 */ /* 0x0c0fe200030f0eff */
[----:B------:R-:W-:Y:S01]  /*1bca0*/  VIADD R40, R40, UR4 ;  /* 0x0000000428287c36 */ /* 0x000fe20008000000 */
[----:B------:R0:W-:Y:S01]  /*1bcb0*/  @P4 STG.E.U8 desc[UR40][R36.64], R41 ;  /* 0x0000002924004986 */ /* 0x0001e2000c101128 */
[----:B--2---:R-:W-:Y:S01]  /*1bcc0*/  VIADD R23, R0, 0xf ;  /* 0x0000000f00177836 */ /* 0x004fe20000000000 */
[----:B------:R-:W-:Y:S01]  /*1bcd0*/  ISETP.LT.AND P4, PT, R21, UR5, !P0 ;  /* 0x0000000515007c0c */ /* 0x000fe2000c781270 */
[C---:B------:R-:W-:Y:S01]  /*1bce0*/  VIADD R21, R40.reuse, UR4 ;  /* 0x0000000428157c36 */ /* 0x040fe20008000000 */
[C---:B------:R-:W-:Y:S01]  /*1bcf0*/  IADD3 R22, P6, R40.reuse, R3, RZ ;  /* 0x0000000328167210 */ /* 0x040fe20007fde0ff */
[----:B------:R-:W-:Y:S01]  /*1bd00*/  ULDC UR5, c[0x0][0x22c] ;  /* 0x00008b0000057ab9 */ /* 0x000fe20000000800 */
[----:B------:R2:W-:Y:S01]  /*1bd10*/  @P3 STG.E.U8 desc[UR40][R32.64], R39 ;  /* 0x0000002720003986 */ /* 0x0005e2000c101128 */
[----:B------:R-:W-:Y:S01]  /*1bd20*/  ISETP.LT.AND P3, PT, R23, UR5, !P0 ;  /* 0x0000000517007c0c */ /* 0x000fe2000c761270 */
[----:B------:R-:W-:Y:S01]  /*1bd30*/  ULDC UR5, c[0x0][0x22c] ;  /* 0x00008b0000057ab9 */ /* 0x000fe20000000800 */
[----:B------:R-:W-:-:S02]  /*1bd40*/  LEA.HI.X.SX32 R23, R40, R2, 0x1, P6 ;  /* 0x0000000228177211 */ /* 0x000fc400030f0eff */
[C---:B------:R-:W-:Y:S02]  /*1bd50*/  PRMT R43, R34.reuse, 0x7773, RZ ;  /* 0x00007773222b7816 */ /* 0x040fe400000000ff */
[CC--:B0-----:R-:W-:Y:S02]  /*1bd60*/  IADD3 R36, P6, R21.reuse, R3.reuse, RZ ;  /* 0x0000000315247210 */ /* 0x0c1fe40007fde0ff */
[----:B------:R-:W-:Y:S02]  /*1bd70*/  PRMT R41, R34, 0x7772, RZ ;  /* 0x0000777222297816 */ /* 0x000fe400000000ff */
[CC--:B------:R-:W-:Y:S01]  /*1bd80*/  LEA.HI.X.SX32 R37, R21.reuse, R2.reuse, 0x1, P6 ;  /* 0x0000000215257211 */ /* 0x0c0fe200030f0eff */
[----:B------:R-:W-:Y:S01]  /*1bd90*/  VIADD R21, R21, UR4 ;  /* 0x0000000415157c36 */ /* 0x000fe20008000000 */
[----:B--2---:R-:W-:Y:S01]  /*1bda0*/  PRMT R39, R35, 0x7773, RZ ;  /* 0x0000777323277816 */ /* 0x004fe200000000ff */
[----:B------:R-:W-:Y:S01]  /*1bdb0*/  VIADD R33, R0, 0x11 ;  /* 0x0000001100217836 */ /* 0x000fe20000000000 */
[----:B------:R0:W-:Y:S01]  /*1bdc0*/  @P5 STG.E.U8 desc[UR40][R22.64], R41 ;  /* 0x0000002916005986 */ /* 0x0001e2000c101128 */
[----:B------:R-:W-:Y:S01]  /*1bdd0*/  ISETP.LT.AND P5, PT, R38, UR5, !P0 ;  /* 0x0000000526007c0c */ /* 0x000fe2000c7a1270 */
[----:B------:R-:W-:Y:S01]  /*1bde0*/  ULDC UR5, c[0x0][0x22c] ;  /* 0x00008b0000057ab9 */ /* 0x000fe20000000800 */
[-C--:B------:R-:W-:Y:S01]  /*1bdf0*/  IADD3 R32, P6, R21, R3.reuse, RZ ;  /* 0x0000000315207210 */ /* 0x080fe20007fde0ff */
[----:B------:R2:W-:Y:S01]  /*1be00*/  @P2 STG.E.U8 desc[UR40][R36.64], R43 ;  /* 0x0000002b24002986 */ /* 0x0005e2000c101128 */
[----:B------:R-:W-:Y:S01]  /*1be10*/  ISETP.LT.AND P2, PT, R33, UR5, !P0 ;  /* 0x0000000521007c0c */ /* 0x000fe2000c741270 */
[C---:B------:R-:W-:Y:S01]  /*1be20*/  VIADD R34, R21.reuse, UR4 ;  /* 0x0000000415227c36 */ /* 0x040fe20008000000 */
[----:B------:R-:W-:Y:S01]  /*1be30*/  LEA.HI.X.SX32 R33, R21, R2, 0x1, P6 ;  /* 0x0000000215217211 */ /* 0x000fe200030f0eff */
[C---:B------:R-:W-:Y:S01]  /*1be40*/  VIADD R21, R0.reuse, 0x12 ;  /* 0x0000001200157836 */ /* 0x040fe20000000000 */
[----:B------:R-:W-:Y:S01]  /*1be50*/  ULDC UR5, c[0x0][0x22c] ;  /* 0x00008b0000057ab9 */ /* 0x000fe20000000800 */
[----:B0-----:R-:W-:Y:S01]  /*1be60*/  PRMT R41, R35, 0x7772, RZ ;  /* 0x0000777223297816 */ /* 0x001fe200000000ff */
[----:B------:R-:W-:Y:S01]  /*1be70*/  VIADD R35, R0, 0x13 ;  /* 0x0000001300237836 */ /* 0x000fe20000000000 */
[----:B------:R-:W-:-:S02]  /*1be80*/  IADD3 R22, P6, R34, R3, RZ ;  /* 0x0000000322167210 */ /* 0x000fc40007fde0ff */
[----:B--2---:R-:W-:Y:S01]  /*1be90*/  PRMT R37, R28, 0x7770, RZ ;  /* 0x000077701c257816 */ /* 0x004fe200000000ff */
[----:B------:R0:W-:Y:S01]  /*1bea0*/  @P4 STG.E.U8 desc[UR40][R32.64], R41 ;  /* 0x0000002920004986 */ /* 0x0001e2000c101128 */
[----:B------:R-:W-:Y:S01]  /*1beb0*/  ISETP.LT.AND P4, PT, R21, UR5, !P0 ;  /* 0x0000000515007c0c */ /* 0x000fe2000c781270 */
[C---:B------:R-:W-:Y:S01]  /*1bec0*/  VIADD R21, R34.reuse, UR4 ;  /* 0x0000000422157c36 */ /* 0x040fe20008000000 */
[-C--:B------:R-:W-:Y:S01]  /*1bed0*/  LEA.HI.X.SX32 R23, R34, R2.reuse, 0x1, P6 ;  /* 0x0000000222177211 */ /* 0x080fe200030f0eff */
[----:B------:R-:W-:Y:S02]  /*1bee0*/  ULDC UR5, c[0x0][0x22c] ;  /* 0x00008b0000057ab9 */ /* 0x000fe40000000800 */
[C---:B------:R-:W-:Y:S01]  /*1bef0*/  VIADD R36, R21.reuse, UR4 ;  /* 0x0000000415247c36 */ /* 0x040fe20008000000 */
[-C--:B------:R-:W-:Y:S01]  /*1bf00*/  IADD3 R34, P6, R21, R3.reuse, RZ ;  /* 0x0000000315227210 */ /* 0x080fe20007fde0ff */
[----:B------:R2:W-:Y:S01]  /*1bf10*/  @P3 STG.E.U8 desc[UR40][R22.64], R39 ;  /* 0x0000002716003986 */ /* 0x0005e2000c101128 */
[----:B------:R-:W-:Y:S01]  /*1bf20*/  ISETP.LT.AND P3, PT, R35, UR5, !P0 ;  /* 0x0000000523007c0c */ /* 0x000fe2000c761270 */
[----:B------:R-:W-:Y:S01]  /*1bf30*/  ULDC UR5, c[0x0][0x22c] ;  /* 0x00008b0000057ab9 */ /* 0x000fe20000000800 */
[----:B------:R-:W-:Y:S01]  /*1bf40*/  LEA.HI.X.SX32 R35, R21, R2, 0x1, P6 ;  /* 0x0000000215237211 */ /* 0x000fe200030f0eff */
[----:B------:R-:W-:Y:S01]  /*1bf50*/  VIADD R21, R0, 0x14 ;  /* 0x0000001400157836 */ /* 0x000fe20000000000 */
[----:B0-----:R-:W-:-:S03]  /*1bf60*/  IADD3 R32, P6, R36, R3, RZ ;  /* 0x0000000324207210 */ /* 0x001fc60007fde0ff */
[----:B------:R0:W-:Y:S01]  /*1bf70*/  @P5 STG.E.U8 desc[UR40][R34.64], R37 ;  /* 0x0000002522005986 */ /* 0x0001e2000c101128 */
[CC--:B------:R-:W-:Y:S01]  /*1bf80*/  LEA.HI.X.SX32 R33, R36.reuse, R2.reuse, 0x1, P6 ;  /* 0x0000000224217211 */ /* 0x0c0fe200030f0eff */
[----:B------:R-:W-:Y:S01]  /*1bf90*/  VIADD R36, R36, UR4 ;  /* 0x0000000424247c36 */ /* 0x000fe20008000000 */
[----:B------:R-:W-:Y:S01]  /*1bfa0*/  ISETP.LT.AND P5, PT, R21, UR5, !P0 ;  /* 0x0000000515007c0c */ /* 0x000fe2000c7a1270 */
[----:B--2---:R-:W-:Y:S01]  /*1bfb0*/  VIADD R23, R0, 0x15 ;  /* 0x0000001500177836 */ /* 0x004fe20000000000 */
[----:B------:R-:W-:Y:S01]  /*1bfc0*/  PRMT R39, R28, 0x7771, RZ ;  /* 0x000077711c277816 */ /* 0x000fe200000000ff */
[C---:B------:R-:W-:Y:S01]  /*1bfd0*/  VIADD R21, R36.reuse, UR4 ;  /* 0x0000000424157c36 */ /* 0x040fe20008000000 */
[CC--:B------:R-:W-:Y:S01]  /*1bfe0*/  IADD3 R22, P6, R36.reuse, R3.reuse, RZ ;  /* 0x0000000324167210 */ /* 0x0c0fe20007fde0ff */
[----:B------:R-:W-:Y:S02]  /*1bff0*/  ULDC UR5, c[0x0][0x22c] ;  /* 0x00008b0000057ab9 */ /* 0x000fe40000000800 */
[----:B------:R2:W-:Y:S01]  /*1c000*/  @P2 STG.E.U8 desc[UR40][R32.64], R39 ;  /* 0x0000002720002986 */ /* 0x0005e2000c101128 */
[----:B------:R-:W-:Y:S01]  /*1c010*/  ISETP.LT.AND P2, PT, R23, UR5, !P0 ;  /* 0x0000000517007c0c */ /* 0x000fe2000c741270 */
[----:B------:R-:W-:Y:S01]  /*1c020*/  ULDC UR5, c[0x0][0x22c] ;  /* 0x00008b0000057ab9 */ /* 0x000fe20000000800 */
[----:B------:R-:W-:Y:S01]  /*1c030*/  LEA.HI.X.SX32 R23, R36, R2, 0x1, P6 ;  /* 0x0000000224177211 */ /* 0x000fe200030f0eff */
[----:B------:R-:W-:Y:S01]  /*1c040*/  VIADD R36, R0, 0x16 ;  /* 0x0000001600247836 */ /* 0x000fe20000000000 */
[----:B0-----:R-:W-:-:S02]  /*1c050*/  IADD3 R34, P6, R21, R3, RZ ;  /* 0x0000000315227210 */ /* 0x001fc40007fde0ff */
[----:B------:R-:W-:Y:S02]  /*1c060*/  PRMT R37, R29, 0x7770, RZ ;  /* 0x000077701d257816 */ /* 0x000fe400000000ff */
        /* <DEDUP_REMOVED lines=52> */
[----:B------:R-:W-:Y:S01]  /*1c3b0*/  ISETP.LT.AND P5, PT, R21, UR5, !P0 ;  /* 0x0000000515007c0c */ /* 0x000fe2000c7a1270 */
[C---:B------:R-:W-:Y:S01]  /*1c3c0*/  VIADD R21, R36.reuse, UR4 ;  /* 0x0000000424157c36 */ /* 0x040fe20008000000 */
[----:B------:R-:W-:Y:S01]  /*1c3d0*/  IADD3 R32, P6, R36, R3, RZ ;  /* 0x0000000324207210 */ /* 0x000fe20007fde0ff */
[----:B------:R-:W-:Y:S01]  /*1c3e0*/  VIADD R28, R0, 0x1d ;  /* 0x0000001d001c7836 */ /* 0x000fe20000000000 */
[----:B------:R-:W-:Y:S01]  /*1c3f0*/  ULDC UR5, c[0x0][0x22c] ;  /* 0x00008b0000057ab9 */ /* 0x000fe20000000800 */
[----:B------:R2:W-:Y:S01]  /*1c400*/  @P2 STG.E.U8 desc[UR40][R34.64], R39 ;  /* 0x0000002722002986 */ /* 0x0005e2000c101128 */
[----:B------:R-:W-:-:S02]  /*1c410*/  LEA.HI.X.SX32 R33, R36, R2, 0x1, P6 ;  /* 0x0000000224217211 */ /* 0x000fc400030f0eff */
[----:B------:R-:W-:Y:S01]  /*1c420*/  ISETP.LT.AND P2, PT, R28, UR5, !P0 ;  /* 0x000000051c007c0c */ /* 0x000fe2000c741270 */
[C---:B------:R-:W-:Y:S01]  /*1c430*/  VIADD R28, R0.reuse, 0x1e ;  /* 0x0000001e001c7836 */ /* 0x040fe20000000000 */
[----:B------:R-:W-:Y:S01]  /*1c440*/  ULDC UR5, c[0x0][0x22c] ;  /* 0x00008b0000057ab9 */ /* 0x000fe20000000800 */
[-C--:B0-----:R-:W-:Y:S02]  /*1c450*/  IADD3 R22, P6, R21, R3.reuse, RZ ;  /* 0x0000000315167210 */ /* 0x081fe40007fde0ff */
        /* <DEDUP_REMOVED lines=8> */
[----:B------:R-:W-:Y:S01]  /*1c4e0*/  IADD3 R28, P6, R21, R3, RZ ;  /* 0x00000003151c7210 */ /* 0x000fe20007fde0ff */
[----:B------:R-:W-:Y:S01]  /*1c4f0*/  ULDC UR5, c[0x0][0x22c] ;  /* 0x00008b0000057ab9 */ /* 0x000fe20000000800 */
[----:B------:R2:W-:Y:S01]  /*1c500*/  @P3 STG.E.U8 desc[UR40][R22.64], R35 ;  /* 0x0000002316003986 */ /* 0x0005e2000c101128 */
[----:B------:R-:W-:Y:S01]  /*1c510*/  ISETP.LT.AND P3, PT, R29, UR5, !P0 ;  /* 0x000000051d007c0c */ /* 0x000fe2000c761270 */
[----:B------:R-:W-:Y:S01]  /*1c520*/  ULDC UR5, c[0x0][0x22c] ;  /* 0x00008b0000057ab9 */ /* 0x000fe20000000800 */
[----:B------:R-:W-:Y:S01]  /*1c530*/  LEA.HI.X.SX32 R29, R21, R2, 0x1, P6 ;  /* 0x00000002151d7211 */ /* 0x000fe200030f0eff */
[----:B------:R-:W-:Y:S01]  /*1c540*/  VIADD R21, R0, 0x20 ;  /* 0x0000002000157836 */ /* 0x000fe20000000000 */
[----:B------:R-:W-:-:S02]  /*1c550*/  PRMT R39, R30, 0x7773, RZ ;  /* 0x000077731e277816 */ /* 0x000fc400000000ff */
[-C--:B0-----:R-:W-:Y:S02]  /*1c560*/  IADD3 R32, P6, R34, R3.reuse, RZ ;  /* 0x0000000322207210 */ /* 0x081fe40007fde0ff */
[----:B------:R-:W-:Y:S01]  /*1c570*/  PRMT R37, R30, 0x7772, RZ ;  /* 0x000077721e257816 */ /* 0x000fe200000000ff */
[----:B------:R-:W-:Y:S01]  /*1c580*/  VIADD R30, R0, 0x22 ;  /* 0x00000022001e7836 */ /* 0x000fe20000000000 */
[CC--:B------:R-:W-:Y:S01]  /*1c590*/  LEA.HI.X.SX32 R33, R34.reuse, R2.reuse, 0x1, P6 ;  /* 0x0000000222217211 */ /* 0x0c0fe200030f0eff */
[----:B------:R-:W-:Y:S01]  /*1c5a0*/  VIADD R34, R34, UR4 ;  /* 0x0000000422227c36 */ /* 0x000fe20008000000 */
[----:B--2---:R-:W-:Y:S01]  /*1c5b0*/  PRMT R35, R31, 0x7773, RZ ;  /* 0x000077731f237816 */ /* 0x004fe200000000ff */
[----:B------:R0:W-:Y:S01]  /*1c5c0*/  @P5 STG.E.U8 desc[UR40][R28.64], R37 ;  /* 0x000000251c005986 */ /* 0x0001e2000c101128 */
[----:B------:R-:W-:Y:S01]  /*1c5d0*/  VIADD R23, R0, 0x21 ;  /* 0x0000002100177836 */ /* 0x000fe20000000000 */
        /* <DEDUP_REMOVED lines=8> */
[-C--:B0-----:R-:W-:Y:S02]  /*1c660*/  IADD3 R28, P6, R21, R3.reuse, RZ ;  /* 0x00000003151c7210 */ /* 0x081fe40007fde0ff */
[----:B------:R-:W-:Y:S01]  /*1c670*/  PRMT R37, R31, 0x7772, RZ ;  /* 0x000077721f257816 */ /* 0x000fe200000000ff */
[----:B------:R-:W-:Y:S01]  /*1c680*/  VIADD R31, R0, 0x23 ;  /* 0x00000023001f7836 */ /* 0x000fe20000000000 */
[CC--:B------:R-:W-:Y:S01]  /*1c690*/  LEA.HI.X.SX32 R29, R21.reuse, R2.reuse, 0x1, P6 ;  /* 0x00000002151d7211 */ /* 0x0c0fe200030f0eff */
[----:B------:R-:W-:Y:S01]  /*1c6a0*/  VIADD R21, R21, UR4 ;  /* 0x0000000415157c36 */ /* 0x000fe20008000000 */
[----:B--2---:R-:W-:Y:S01]  /*1c6b0*/  PRMT R33, R24, 0x7770, RZ ;  /* 0x0000777018217816 */ /* 0x004fe200000000ff */
[----:B------:R0:W-:Y:S01]  /*1c6c0*/  @P4 STG.E.U8 desc[UR40][R22.64], R37 ;  /* 0x0000002516004986 */ /* 0x0001e2000c101128 */
        /* <DEDUP_REMOVED lines=9> */
[----:B0-----:R-:W-:-:S03]  /*1c760*/  IADD3 R22, P6, R32, R3, RZ ;  /* 0x0000000320167210 */ /* 0x001fc60007fde0ff */
[----:B------:R0:W-:Y:S01]  /*1c770*/  @P5 STG.E.U8 desc[UR40][R30.64], R33 ;  /* 0x000000211e005986 */ /* 0x0001e2000c101128 */
[----:B------:R-:W-:Y:S01]  /*1c780*/  ISETP.LT.AND P5, PT, R21, UR5, !P0 ;  /* 0x0000000515007c0c */ /* 0x000fe2000c7a1270 */
[----:B------:R-:W-:Y:S01]  /*1c790*/  ULDC UR5, c[0x0][0x22c] ;  /* 0x00008b0000057ab9 */ /* 0x000fe20000000800 */
[CC--:B------:R-:W-:Y:S01]  /*1c7a0*/  LEA.HI.X.SX32 R23, R32.reuse, R2.reuse, 0x1, P6 ;  /* 0x0000000220177211 */ /* 0x0c0fe200030f0eff */
[----:B------:R-:W-:Y:S01]  /*1c7b0*/  VIADD R32, R32, UR4 ;  /* 0x0000000420207c36 */ /* 0x000fe20008000000 */
[----:B--2---:R-:W-:Y:S01]  /*1c7c0*/  PRMT R35, R24, 0x7771, RZ ;  /* 0x0000777118237816 */ /* 0x004fe200000000ff */
[----:B------:R-:W-:Y:S02]  /*1c7d0*/  VIADD R29, R0, 0x25 ;  /* 0x00000025001d7836 */ /* 0x000fe40000000000 */
        /* <DEDUP_REMOVED lines=70> */
[----:B------:R-:W-:Y:S01]  /*1cc40*/  IADD3 R24, P6, R21, R3, RZ ;  /* 0x0000000315187210 */ /* 0x000fe20007fde0ff */
[C---:B0-----:R-:W-:Y:S01]  /*1cc50*/  VIADD R28, R0.reuse, 0x2e ;  /* 0x0000002e001c7836 */ /* 0x041fe20000000000 */
[C---:B------:R-:W-:Y:S01]  /*1cc60*/  PRMT R33, R25.reuse, 0x7772, RZ ;  /* 0x0000777219217816 */ /* 0x040fe200000000ff */
[----:B------:R-:W-:Y:S01]  /*1cc70*/  VIADD R29, R0, 0x2f ;  /* 0x0000002f001d7836 */ /* 0x000fe20000000000 */
[----:B--2---:R-:W-:-:S03]  /*1cc80*/  PRMT R31, R25, 0x7773, RZ ;  /* 0x00007773191f7816 */ /* 0x004fc600000000ff */
[----:B------:R0:W-:Y:S01]  /*1cc90*/  @P4 STG.E.U8 desc[UR40][R22.64], R33 ;  /* 0x0000002116004986 */ /* 0x0001e2000c101128 */
[CC--:B------:R-:W-:Y:S01]  /*1cca0*/  LEA.HI.X.SX32 R25, R21.reuse, R2.reuse, 0x1, P6 ;  /* 0x0000000215197211 */ /* 0x0c0fe200030f0eff */
[----:B------:R-:W-:Y:S01]  /*1ccb0*/  VIADD R21, R21, UR4 ;  /* 0x0000000415157c36 */ /* 0x000fe20008000000 */
[----:B------:R-:W-:Y:S01]  /*1ccc0*/  ISETP.LT.AND P4, PT, R28, UR5, !P0 ;  /* 0x000000051c007c0c */ /* 0x000fe2000c781270 */
[----:B------:R-:W-:Y:S01]  /*1ccd0*/  ULDC UR5, c[0x0][0x22c] ;  /* 0x00008b0000057ab9 */ /* 0x000fe20000000800 */
[----:B------:R-:W-:Y:S01]  /*1cce0*/  PRMT R35, R26, 0x7772, RZ ;  /* 0x000077721a237816 */ /* 0x000fe200000000ff */
[C---:B------:R-:W-:Y:S01]  /*1ccf0*/  VIADD R30, R21.reuse, UR4 ;  /* 0x00000004151e7c36 */ /* 0x040fe20008000000 */
[-C--:B------:R-:W-:Y:S01]  /*1cd00*/  IADD3 R28, P6, R21, R3.reuse, RZ ;  /* 0x00000003151c7210 */ /* 0x080fe20007fde0ff */
[----:B------:R2:W-:Y:S01]  /*1cd10*/  @P3 STG.E.U8 desc[UR40][R24.64], R31 ;  /* 0x0000001f18003986 */ /* 0x0005e2000c101128 */
[----:B------:R-:W-:Y:S01]  /*1cd20*/  ISETP.LT.AND P3, PT, R29, UR5, !P0 ;  /* 0x000000051d007c0c */ /* 0x000fe2000c761270 */
[----:B------:R-:W-:Y:S01]  /*1cd30*/  ULDC UR5, c[0x0][0x22c] ;  /* 0x00008b0000057ab9 */ /* 0x000fe20000000800 */
[----:B------:R-:W-:Y:S01]  /*1cd40*/  LEA.HI.X.SX32 R29, R21, R2, 0x1, P6 ;  /* 0x00000002151d7211 */ /* 0x000fe200030f0eff */
[----:B------:R-:W-:Y:S01]  /*1cd50*/  VIADD R21, R0, 0x30 ;  /* 0x0000003000157836 */ /* 0x000fe20000000000 */
[----:B0-----:R-:W-:-:S02]  /*1cd60*/  IADD3 R22, P6, R30, R3, RZ ;  /* 0x000000031e167210 */ /* 0x001fc40007fde0ff */
[----:B------:R-:W-:Y:S01]  /*1cd70*/  PRMT R33, R26, 0x7773, RZ ;  /* 0x000077731a217816 */ /* 0x000fe200000000ff */
[----:B------:R0:W-:Y:S01]  /*1cd80*/  @P5 STG.E.U8 desc[UR40][R28.64], R35 ;  /* 0x000000231c005986 */ /* 0x0001e2000c101128 */
[CC--:B------:R-:W-:Y:S01]  /*1cd90*/  LEA.HI.X.SX32 R23, R30.reuse, R2.reuse, 0x1, P6 ;  /* 0x000000021e177211 */ /* 0x0c0fe200030f0eff */
[----:B------:R-:W-:Y:S01]  /*1cda0*/  VIADD R30, R30, UR4 ;  /* 0x000000041e1e7c36 */ /* 0x000fe20008000000 */
[----:B------:R-:W-:Y:S01]  /*1cdb0*/  ISETP.LT.AND P5, PT, R21, UR5, !P0 ;  /* 0x0000000515007c0c */ /* 0x000fe2000c7a1270 */
[----:B--2---:R-:W-:Y:S01]  /*1cdc0*/  VIADD R25, R0, 0x31 ;  /* 0x0000003100197836 */ /* 0x004fe20000000000 */
[----:B------:R-:W-:Y:S01]  /*1cdd0*/  ULDC UR5, c[0x0][0x22c] ;  /* 0x00008b0000057ab9 */ /* 0x000fe20000000800 */
[C---:B------:R-:W-:Y:S01]  /*1cde0*/  VIADD R21, R30.reuse, UR4 ;  /* 0x000000041e157c36 */ /* 0x040fe20008000000 */
[C---:B------:R-:W-:Y:S01]  /*1cdf0*/  IADD3 R24, P6, R30.reuse, R3, RZ ;  /* 0x000000031e187210 */ /* 0x040fe20007fde0ff */
[----:B------:R2:W-:Y:S01]  /*1ce00*/  @P2 STG.E.U8 desc[UR40][R22.64], R33 ;  /* 0x0000002116002986 */ /* 0x0005e2000c101128 */
[----:B------:R-:W-:Y:S01]  /*1ce10*/  ISETP.LT.AND P2, PT, R25, UR5, !P0 ;  /* 0x0000000519007c0c */ /* 0x000fe2000c741270 */
[----:B------:R-:W-:Y:S01]  /*1ce20*/  ULDC UR5, c[0x0][0x22c] ;  /* 0x00008b0000057ab9 */ /* 0x000fe20000000800 */
[----:B------:R-:W-:-:S02]  /*1ce30*/  LEA.HI.X.SX32 R25, R30, R2, 0x1, P6 ;  /* 0x000000021e197211 */ /* 0x000fc400030f0eff */
[-C--:B------:R-:W-:Y:S02]  /*1ce40*/  IADD3 R26, P6, R21, R3.reuse, RZ ;  /* 0x00000003151a7210 */ /* 0x080fe40007fde0ff */
[C---:B------:R-:W-:Y:S02]  /*1ce50*/  PRMT R31, R27.reuse, 0x7773, RZ ;  /* 0x000077731b1f7816 */ /* 0x040fe400000000ff */
[----:B0-----:R-:W-:Y:S02]  /*1ce60*/  PRMT R29, R27, 0x7772, RZ ;  /* 0x000077721b1d7816 */ /* 0x001fe400000000ff */
[CC--:B------:R-:W-:Y:S01]  /*1ce70*/  LEA.HI.X.SX32 R27, R21.reuse, R2.reuse, 0x1, P6 ;  /* 0x00000002151b7211 */ /* 0x0c0fe200030f0eff */
[C---:B--2---:R-:W-:Y:S02]  /*1ce80*/  VIADD R22, R0.reuse, 0x32 ;  /* 0x0000003200167836 */ /* 0x044fe40000000000 */
[----:B------:R-:W-:Y:S01]  /*1ce90*/  VIADD R21, R21, UR4 ;  /* 0x0000000415157c36 */ /* 0x000fe20008000000 */
        /* <DEDUP_REMOVED lines=12> */
[----:B---3--:R-:W-:Y:S02]  /*1cf60*/  PRMT R29, R12, 0x7770, RZ ;  /* 0x000077700c1d7816 */ /* 0x008fe400000000ff */
        /* <DEDUP_REMOVED lines=69> */
[----:B------:R-:W-:Y:S01]  /*1d3c0*/  VIADD R12, R0, 0x3d ;  /* 0x0000003d000c7836 */ /* 0x000fe20000000000 */
[C---:B------:R-:W-:Y:S01]  /*1d3d0*/  IADD3 R24, P6, R28.reuse, R3, RZ ;  /* 0x000000031c187210 */ /* 0x040fe20007fde0ff */
[----:B------:R-:W-:Y:S01]  /*1d3e0*/  VIADD R21, R28, UR4 ;  /* 0x000000041c157c36 */ /* 0x000fe20008000000 */
[----:B------:R-:W-:Y:S01]  /*1d3f0*/  ULDC UR5, c[0x0][0x22c] ;  /* 0x00008b0000057ab9 */ /* 0x000fe20000000800 */
[----:B------:R2:W-:Y:S01]  /*1d400*/  @P2 STG.E.U8 desc[UR40][R22.64], R31 ;  /* 0x0000001f16002986 */ /* 0x0005e2000c101128 */
[----:B------:R-:W-:Y:S01]  /*1d410*/  ISETP.LT.AND P2, PT, R12, UR5, !P0 ;  /* 0x000000050c007c0c */ /* 0x000fe2000c741270 */
[----:B------:R-:W-:Y:S01]  /*1d420*/  ULDC UR5, c[0x0][0x22c] ;  /* 0x00008b0000057ab9 */ /* 0x000fe20000000800 */
[----:B------:R-:W-:-:S02]  /*1d430*/  LEA.HI.X.SX32 R25, R28, R2, 0x1, P6 ;  /* 0x000000021c197211 */ /* 0x000fc400030f0eff */
[-C--:B------:R-:W-:Y:S01]  /*1d440*/  IADD3 R12, P6, R21, R3.reuse, RZ ;  /* 0x00000003150c7210 */ /* 0x080fe20007fde0ff */
[C---:B0-----:R-:W-:Y:S01]  /*1d450*/  VIADD R26, R0.reuse, 0x3e ;  /* 0x0000003e001a7836 */ /* 0x041fe20000000000 */
[C---:B------:R-:W-:Y:S02]  /*1d460*/  PRMT R29, R13.reuse, 0x7772, RZ ;  /* 0x000077720d1d7816 */ /* 0x040fe400000000ff */
[----:B------:R-:W-:Y:S02]  /*1d470*/  PRMT R27, R13, 0x7773, RZ ;  /* 0x000077730d1b7816 */ /* 0x000fe400000000ff */
[CC--:B------:R-:W-:Y:S01]  /*1d480*/  LEA.HI.X.SX32 R13, R21.reuse, R2.reuse, 0x1, P6 ;  /* 0x00000002150d7211 */ /* 0x0c0fe200030f0eff */
[----:B------:R-:W-:Y:S01]  /*1d490*/  VIADD R21, R21, UR4 ;  /* 0x0000000415157c36 */ /* 0x000fe20008000000 */
[----:B------:R0:W-:Y:S01]  /*1d4a0*/  @P4 STG.E.U8 desc[UR40][R24.64], R29 ;  /* 0x0000001d18004986 */ /* 0x0001e2000c101128 */
[----:B--2---:R-:W-:Y:S01]  /*1d4b0*/  VIADD R23, R0, 0x3f ;  /* 0x0000003f00177836 */ /* 0x004fe20000000000 */
        /* <DEDUP_REMOVED lines=25> */
[-C--:B------:R-:W-:Y:S01]  /*1d650*/  IADD3 R14, P6, R21, R3.reuse, RZ ;  /* 0x00000003150e7210 */ /* 0x080fe20007fde0ff */
[C---:B0-----:R-:W-:Y:S01]  /*1d660*/  VIADD R22, R0.reuse, 0x42 ;  /* 0x0000004200167836 */ /* 0x041fe20000000000 */
[----:B------:R-:W-:Y:S01]  /*1d670*/  PRMT R29, R15, 0x7772, RZ ;  /* 0x000077720f1d7816 */ /* 0x000fe200000000ff */
[----:B------:R-:W-:Y:S01]  /*1d680*/  VIADD R23, R0, 0x43 ;  /* 0x0000004300177836 */ /* 0x000fe20000000000 */
[CC--:B------:R-:W-:Y:S01]  /*1d690*/  LEA.HI.X.SX32 R15, R21.reuse, R2.reuse, 0x1, P6 ;  /* 0x00000002150f7211 */ /* 0x0c0fe200030f0eff */
[----:B------:R-:W-:Y:S02]  /*1d6a0*/  VIADD R21, R21, UR4 ;  /* 0x0000000415157c36 */ /* 0x000fe40008000000 */
[----:B------:R0:W-:Y:S01]  /*1d6b0*/  @P4 STG.E.U8 desc[UR40][R12.64], R29 ;  /* 0x0000001d0c004986 */ /* 0x0001e2000c101128 */
[----:B------:R-:W-:Y:S01]  /*1d6c0*/  ISETP.LT.AND P4, PT, R22, UR5, !P0 ;  /* 0x0000000516007c0c */ /* 0x000fe2000c781270 */
[C---:B--2---:R-:W-:Y:S01]  /*1d6d0*/  VIADD R24, R21.reuse, UR4 ;  /* 0x0000000415187c36 */ /* 0x044fe20008000000 */
[----:B------:R-:W-:Y:S01]  /*1d6e0*/  IADD3 R22, P6, R21, R3, RZ ;  /* 0x0000000315167210 */ /* 0x000fe20007fde0ff */
[----:B------:R-:W-:Y:S01]  /*1d6f0*/  ULDC UR5, c[0x0][0x22c] ;  /* 0x00008b0000057ab9 */ /* 0x000fe20000000800 */
[----:B------:R2:W-:Y:S01]  /*1d700*/  @P3 STG.E.U8 desc[UR40][R14.64], R27 ;  /* 0x0000001b0e003986 */ /* 0x0005e2000c101128 */
[----:B------:R-:W-:Y:S01]  /*1d710*/  ISETP.LT.AND P3, PT, R23, UR5, !P0 ;  /* 0x0000000517007c0c */ /* 0x000fe2000c761270 */
[----:B------:R-:W-:Y:S01]  /*1d720*/  ULDC UR5, c[0x0][0x22c] ;  /* 0x00008b0000057ab9 */ /* 0x000fe20000000800 */
[----:B------:R-:W-:Y:S01]  /*1d730*/  LEA.HI.X.SX32 R23, R21, R2, 0x1, P6 ;  /* 0x0000000215177211 */ /* 0x000fe200030f0eff */
[----:B------:R-:W-:Y:S01]  /*1d740*/  VIADD R21, R0, 0x44 ;  /* 0x0000004400157836 */ /* 0x000fe20000000000 */
[----:B----4-:R-:W-:-:S02]  /*1d750*/  PRMT R25, R8, 0x7770, RZ ;  /* 0x0000777008197816 */ /* 0x010fc400000000ff */
[----:B0-----:R-:W-:-:S03]  /*1d760*/  IADD3 R12, P6, R24, R3, RZ ;  /* 0x00000003180c7210 */ /* 0x001fc60007fde0ff */
[----:B------:R0:W-:Y:S01]  /*1d770*/  @P5 STG.E.U8 desc[UR40][R22.64], R25 ;  /* 0x0000001916005986 */ /* 0x0001e2000c101128 */
[CC--:B------:R-:W-:Y:S01]  /*1d780*/  LEA.HI.X.SX32 R13, R24.reuse, R2.reuse, 0x1, P6 ;  /* 0x00000002180d7211 */ /* 0x0c0fe200030f0eff */
[----:B------:R-:W-:Y:S01]  /*1d790*/  VIADD R24, R24, UR4 ;  /* 0x0000000418187c36 */ /* 0x000fe20008000000 */
[----:B--2---:R-:W-:Y:S01]  /*1d7a0*/  PRMT R27, R8, 0x7771, RZ ;  /* 0x00007771081b7816 */ /* 0x004fe200000000ff */
        /* <DEDUP_REMOVED lines=120> */
[----:B------:R-:W-:-:S02]  /*1df30*/  LEA.HI.X.SX32 R13, R21, R2, 0x1, P6 ;  /* 0x00000002150d7211 */ /* 0x000fc400030f0eff */
[----:B-1----:R-:W-:Y:S01]  /*1df40*/  PRMT R21, R16, 0x7770, RZ ;  /* 0x0000777010157816 */ /* 0x002fe200000000ff */
[----:B0-----:R-:W-:Y:S01]  /*1df50*/  VIADD R15, R0, 0x54 ;  /* 0x00000054000f7836 */ /* 0x001fe20000000000 */
[----:B------:R-:W-:-:S03]  /*1df60*/  IADD3 R8, P6, R14, R3, RZ ;  /* 0x000000030e087210 */ /* 0x000fc60007fde0ff */
        /* <DEDUP_REMOVED lines=18> */
[----:B-1----:R-:W-:Y:S01]  /*1e090*/  PRMT R23, R17, 0x7771, RZ ;  /* 0x0000777111177816 */ /* 0x002fe200000000ff */
        /* <DEDUP_REMOVED lines=63> */
[----:B------:R-:W-:Y:S01]  /*1e490*/  PRMT R17, R17, 0x7773, RZ ;  /* 0x0000777311117816 */ /* 0x000fe200000000ff */
[----:B------:R0:W-:Y:S01]  /*1e4a0*/  @P4 STG.E.U8 desc[UR40][R8.64], R21 ;  /* 0x0000001508004986 */ /* 0x0001e2000c101128 */
[----:B-1----:R-:W-:Y:S01]  /*1e4b0*/  VIADD R13, R0, 0x5f ;  /* 0x0000005f000d7836 */ /* 0x002fe20000000000 */
        /* <DEDUP_REMOVED lines=12> */
[----:B------:R0:W-:Y:S01]  /*1e580*/  @P5 STG.E.U8 desc[UR40][R12.64], R23 ;  /* 0x000000170c005986 */ /* 0x0001e2000c101128 */
[CC--:B------:R-:W-:Y:S01]  /*1e590*/  LEA.HI.X.SX32 R9, R14.reuse, R2.reuse, 0x1, P6 ;  /* 0x000000020e097211 */ /* 0x0c0fe200030f0eff */
[----:B------:R-:W-:Y:S01]  /*1e5a0*/  VIADD R14, R14, UR4 ;  /* 0x000000040e0e7c36 */ /* 0x000fe20008000000 */
[----:B------:R-:W-:Y:S01]  /*1e5b0*/  ISETP.LT.AND P5, PT, R15, UR5, !P0 ;  /* 0x000000050f007c0c */ /* 0x000fe2000c7a1270 */
[----:B-1----:R-:W-:Y:S01]  /*1e5c0*/  VIADD R11, R0, 0x61 ;  /* 0x00000061000b7836 */ /* 0x002fe20000000000 */
        /* <DEDUP_REMOVED lines=10> */
[----:B------:R-:W-:Y:S02]  /*1e670*/  PRMT R19, R19, 0x7772, RZ ;  /* 0x0000777213137816 */ /* 0x000fe400000000ff */
[CC--:B------:R-:W-:Y:S01]  /*1e680*/  LEA.HI.X.SX32 R13, R15.reuse, R2.reuse, 0x1, P6 ;  /* 0x000000020f0d7211 */ /* 0x0c0fe200030f0eff */
[----:B-1----:R-:W-:Y:S01]  /*1e690*/  VIADD R8, R0, 0x62 ;  /* 0x0000006200087836 */ /* 0x002fe20000000000 */
[----:B------:R-:W-:Y:S01]  /*1e6a0*/  PRMT R21, R4, 0x7770, RZ ;  /* 0x0000777004157816 */ /* 0x000fe200000000ff */
        /* <DEDUP_REMOVED lines=27> */
[----:B0-----:R-:W-:Y:S01]  /*1e860*/  IADD3 R8, P6, R15, R3, RZ ;  /* 0x000000030f087210 */ /* 0x001fe20007fde0ff */
[----:B------:R-:W0:Y:S01]  /*1e870*/  LDS.128 R20, [R20] ;  /* 0x0000000014147984 */ /* 0x000e220000000c00 */
[----:B------:R-:W-:-:S02]  /*1e880*/  PRMT R17, R5, 0x7770, RZ ;  /* 0x0000777005117816 */ /* 0x000fc400000000ff */
        /* <DEDUP_REMOVED lines=14> */
[----:B-1----:R-:W-:-:S02]  /*1e970*/  IADD3 R12, P6, R14, R3, RZ ;  /* 0x000000030e0c7210 */ /* 0x002fc40007fde0ff */
        /* <DEDUP_REMOVED lines=31> */
[----:B0-----:R-:W-:-:S02]  /*1eb70*/  PRMT R25, R21, 0x7773, RZ ;  /* 0x0000777315197816 */ /* 0x001fc400000000ff */
[-C--:B-1----:R-:W-:Y:S02]  /*1eb80*/  IADD3 R8, P6, R14, R3.reuse, RZ ;  /* 0x000000030e087210 */ /* 0x082fe40007fde0ff */
[----:B------:R-:W-:Y:S02]  /*1eb90*/  PRMT R17, R4, 0x7772, RZ ;  /* 0x0000777204117816 */ /* 0x000fe400000000ff */
[CC--:B------:R-:W-:Y:S01]  /*1eba0*/  LEA.HI.X.SX32 R9, R14.reuse, R2.reuse, 0x1, P6 ;  /* 0x000000020e097211 */ /* 0x0c0fe200030f0eff */
[----:B------:R-:W-:Y:S01]  /*1ebb0*/  VIADD R14, R14, UR4 ;  /* 0x000000040e0e7c36 */ /* 0x000fe20008000000 */
[----:B--2---:R-:W-:Y:S01]  /*1ebc0*/  PRMT R19, R4, 0x7773, RZ ;  /* 0x0000777304137816 */ /* 0x004fe200000000ff */
[----:B------:R0:W-:Y:S01]  /*1ebd0*/  @P5 STG.E.U8 desc[UR40][R12.64], R17 ;  /* 0x000000110c005986 */ /* 0x0001e2000c101128 */
[----:B------:R-:W-:Y:S01]  /*1ebe0*/  ISETP.LT.AND P6, PT, R15, UR5, !P0 ;  /* 0x000000050f007c0c */ /* 0x000fe2000c7c1270 */
[----:B------:R-:W-:Y:S01]  /*1ebf0*/  VIADD R4, R0, 0x6d ;  /* 0x0000006d00047836 */ /* 0x000fe20000000000 */
[CC--:B------:R-:W-:Y:S01]  /*1ec00*/  IADD3 R10, P5, R14.reuse, R3.reuse, RZ ;  /* 0x000000030e0a7210 */ /* 0x0c0fe20007fbe0ff */
[----:B------:R-:W-:Y:S01]  /*1ec10*/  VIADD R15, R14, UR4 ;  /* 0x000000040e0f7c36 */ /* 0x000fe20008000000 */
[----:B------:R-:W-:Y:S01]  /*1ec20*/  ULDC UR5, c[0x0][0x22c] ;  /* 0x00008b0000057ab9 */ /* 0x000fe20000000800 */
[----:B------:R1:W-:Y:S01]  /*1ec30*/  @P2 STG.E.U8 desc[UR40][R8.64], R19 ;  /* 0x0000001308002986 */ /* 0x0003e2000c101128 */
[----:B------:R-:W-:Y:S01]  /*1ec40*/  ISETP.LT.AND P2, PT, R4, UR5, !P0 ;  /* 0x0000000504007c0c */ /* 0x000fe2000c741270 */
[----:B------:R-:W-:Y:S01]  /*1ec50*/  ULDC UR5, c[0x0][0x22c] ;  /* 0x00008b0000057ab9 */ /* 0x000fe20000000800 */
[----:B------:R-:W-:Y:S01]  /*1ec60*/  LEA.HI.X.SX32 R11, R14, R2, 0x1, P5 ;  /* 0x000000020e0b7211 */ /* 0x000fe200028f0eff */
[C---:B------:R-:W-:Y:S01]  /*1ec70*/  VIADD R14, R0.reuse, 0x7c ;  /* 0x0000007c000e7836 */ /* 0x040fe20000000000 */
[----:B------:R-:W-:Y:S01]  /*1ec80*/  IADD3 R4, P5, R15, R3, RZ ;  /* 0x000000030f047210 */ /* 0x000fe20007fbe0ff */
[----:B0-----:R-:W-:Y:S01]  /*1ec90*/  VIADD R12, R0, 0x6e ;  /* 0x0000006e000c7836 */ /* 0x001fe20000000000 */
[----:B------:R-:W-:-:S02]  /*1eca0*/  PRMT R17, R5, 0x7772, RZ ;  /* 0x0000777205117816 */ /* 0x000fc400000000ff */
[----:B------:R-:W-:Y:S02]  /*1ecb0*/  PRMT R13, R5, 0x7773, RZ ;  /* 0x00007773050d7816 */ /* 0x000fe400000000ff */
[CC--:B------:R-:W-:Y:S01]  /*1ecc0*/  LEA.HI.X.SX32 R5, R15.reuse, R2.reuse, 0x1, P5 ;  /* 0x000000020f057211 */ /* 0x0c0fe200028f0eff */
[----:B------:R-:W-:Y:S01]  /*1ecd0*/  VIADD R15, R15, UR4 ;  /* 0x000000040f0f7c36 */ /* 0x000fe20008000000 */
        /* <DEDUP_REMOVED lines=10> */
[----:B------:R-:W-:Y:S01]  /*1ed80*/  PRMT R15, R6, 0x7772, RZ ;  /* 0x00007772060f7816 */ /* 0x000fe200000000ff */
[----:B0-----:R-:W-:Y:S01]  /*1ed90*/  VIADD R10, R0, 0x70 ;  /* 0x00000070000a7836 */ /* 0x001fe20000000000 */
[----:B------:R-:W-:Y:S01]  /*1eda0*/  PRMT R19, R20, 0x7772, RZ ;  /* 0x0000777214137816 */ /* 0x000fe200000000ff */
[----:B------:R-:W-:Y:S01]  /*1edb0*/  VIADD R11, R12, UR4 ;  /* 0x000000040c0b7c36 */ /* 0x000fe20008000000 */
[----:B------:R-:W-:Y:S01]  /*1edc0*/  PRMT R17, R20, 0x7773, RZ ;  /* 0x0000777314117816 */ /* 0x000fe200000000ff */
[----:B------:R0:W-:Y:S01]  /*1edd0*/  @P6 STG.E.U8 desc[UR40][R8.64], R15 ;  /* 0x0000000f08006986 */ /* 0x0001e2000c101128 */
[----:B------:R-:W-:Y:S01]  /*1ede0*/  ISETP.LT.AND P6, PT, R10, UR5, !P0 ;  /* 0x000000050a007c0c */ /* 0x000fe2000c7c1270 */
[----:B------:R-:W-:Y:S01]  /*1edf0*/  ULDC UR5, c[0x0][0x22c] ;  /* 0x00008b0000057ab9 */ /* 0x000fe20000000800 */
[----:B-1----:R-:W-:Y:S02]  /*1ee00*/  IADD3 R4, P4, R12, R3, RZ ;  /* 0x000000030c047210 */ /* 0x002fe40007f9e0ff */
[----:B------:R-:W-:Y:S01]  /*1ee10*/  PRMT R13, R6, 0x7773, RZ ;  /* 0x00007773060d7816 */ /* 0x000fe200000000ff */
[----:B------:R-:W-:Y:S01]  /*1ee20*/  VIADD R6, R0, 0x71 ;  /* 0x0000007100067836 */ /* 0x000fe20000000000 */
[----:B------:R-:W-:-:S02]  /*1ee30*/  LEA.HI.X.SX32 R5, R12, R2, 0x1, P4 ;  /* 0x000000020c057211 */ /* 0x000fc400020f0eff */
[----:B------:R-:W-:-:S03]  /*1ee40*/  IADD3 R10, P4, R11, R3, RZ ;  /* 0x000000030b0a7210 */ /* 0x000fc60007f9e0ff */
[----:B------:R1:W-:Y:S01]  /*1ee50*/  @P2 STG.E.U8 desc[UR40][R4.64], R13 ;  /* 0x0000000d04002986 */ /* 0x0003e2000c101128 */
[----:B------:R-:W-:Y:S01]  /*1ee60*/  ISETP.LT.AND P2, PT, R6, UR5, !P0 ;  /* 0x0000000506007c0c */ /* 0x000fe2000c741270 */
[C---:B------:R-:W-:Y:S01]  /*1ee70*/  VIADD R6, R11.reuse, UR4 ;  /* 0x000000040b067c36 */ /* 0x040fe20008000000 */
[-C--:B------:R-:W-:Y:S01]  /*1ee80*/  LEA.HI.X.SX32 R11, R11, R2.reuse, 0x1, P4 ;  /* 0x000000020b0b7211 */ /* 0x080fe200020f0eff */
[----:B0-----:R-:W-:Y:S01]  /*1ee90*/  VIADD R9, R0, 0x72 ;  /* 0x0000007200097836 */ /* 0x001fe20000000000 */
[----:B------:R-:W-:Y:S01]  /*1eea0*/  PRMT R15, R7, 0x7772, RZ ;  /* 0x00007772070f7816 */ /* 0x000fe200000000ff */
[----:B------:R-:W-:Y:S01]  /*1eeb0*/  ULDC UR5, c[0x0][0x22c] ;  /* 0x00008b0000057ab9 */ /* 0x000fe20000000800 */
[CC--:B------:R-:W-:Y:S01]  /*1eec0*/  IADD3 R8, P4, R6.reuse, R3.reuse, RZ ;  /* 0x0000000306087210 */ /* 0x0c0fe20007f9e0ff */
[----:B------:R-:W-:Y:S02]  /*1eed0*/  VIADD R12, R6, UR4 ;  /* 0x00000004060c7c36 */ /* 0x000fe40008000000 */
[----:B------:R0:W-:Y:S01]  /*1eee0*/  @P5 STG.E.U8 desc[UR40][R10.64], R15 ;  /* 0x0000000f0a005986 */ /* 0x0001e2000c101128 */
[----:B------:R-:W-:Y:S01]  /*1eef0*/  ISETP.LT.AND P5, PT, R9, UR5, !P0 ;  /* 0x0000000509007c0c */ /* 0x000fe2000c7a1270 */
[----:B-1----:R-:W-:Y:S01]  /*1ef00*/  VIADD R5, R0, 0x73 ;  /* 0x0000007300057836 */ /* 0x002fe20000000000 */
[----:B------:R-:W-:Y:S01]  /*1ef10*/  LEA.HI.X.SX32 R9, R6, R2, 0x1, P4 ;  /* 0x0000000206097211 */ /* 0x000fe200020f0eff */
[----:B------:R-:W-:Y:S01]  /*1ef20*/  ULDC UR5, c[0x0][0x22c] ;  /* 0x00008b0000057ab9 */ /* 0x000fe20000000800 */
[----:B------:R-:W-:Y:S01]  /*1ef30*/  PRMT R13, R7, 0x7773, RZ ;  /* 0x00007773070d7816 */ /* 0x000fe200000000ff */
[C---:B------:R-:W-:Y:S01]  /*1ef40*/  VIADD R7, R12.reuse, UR4 ;  /* 0x000000040c077c36 */ /* 0x040fe20008000000 */
[----:B------:R-:W-:-:S03]  /*1ef50*/  IADD3 R4, P4, R12, R3, RZ ;  /* 0x000000030c047210 */ /* 0x000fc60007f9e0ff */
[----:B------:R1:W-:Y:S01]  /*1ef60*/  @P3 STG.E.U8 desc[UR40][R8.64], R13 ;  /* 0x0000000d08003986 */ /* 0x0003e2000c101128 */
[----:B------:R-:W-:Y:S01]  /*1ef70*/  ISETP.LT.AND P3, PT, R5, UR5, !P0 ;  /* 0x0000000505007c0c */ /* 0x000fe2000c761270 */
[----:B0-----:R-:W-:Y:S01]  /*1ef80*/  VIADD R10, R0, 0x74 ;  /* 0x00000074000a7836 */ /* 0x001fe20000000000 */
[----:B------:R-:W-:Y:S01]  /*1ef90*/  LEA.HI.X.SX32 R5, R12, R2, 0x1, P4 ;  /* 0x000000020c057211 */ /* 0x000fe200020f0eff */
[----:B------:R-:W-:Y:S01]  /*1efa0*/  ULDC UR5, c[0x0][0x22c] ;  /* 0x00008b0000057ab9 */ /* 0x000fe20000000800 */
[----:B------:R-:W-:Y:S02]  /*1efb0*/  PRMT R15, R20, 0x7770, RZ ;  /* 0x00007770140f7816 */ /* 0x000fe400000000ff */
[----:B------:R-:W-:-:S03]  /*1efc0*/  IADD3 R6, P4, R7, R3, RZ ;  /* 0x0000000307067210 */ /* 0x000fc60007f9e0ff */
[----:B------:R0:W-:Y:S01]  /*1efd0*/  @P6 STG.E.U8 desc[UR40][R4.64], R15 ;  /* 0x0000000f04006986 */ /* 0x0001e2000c101128 */
[----:B------:R-:W-:Y:S01]  /*1efe0*/  ISETP.LT.AND P6, PT, R10, UR5, !P0 ;  /* 0x000000050a007c0c */ /* 0x000fe2000c7c1270 */
[C---:B------:R-:W-:Y:S01]  /*1eff0*/  VIADD R10, R7.reuse, UR4 ;  /* 0x00000004070a7c36 */ /* 0x040fe20008000000 */
[-C--:B------:R-:W-:Y:S01]  /*1f000*/  LEA.HI.X.SX32 R7, R7, R2.reuse, 0x1, P4 ;  /* 0x0000000207077211 */ /* 0x080fe200020f0eff */
[----:B-1----:R-:W-:Y:S01]  /*1f010*/  VIADD R9, R0, 0x75 ;  /* 0x0000007500097836 */ /* 0x002fe20000000000 */
[----:B------:R-:W-:Y:S01]  /*1f020*/  PRMT R13, R20, 0x7771, RZ ;  /* 0x00007771140d7816 */ /* 0x000fe200000000ff */
[----:B------:R-:W-:Y:S01]  /*1f030*/  ULDC UR5, c[0x0][0x22c] ;  /* 0x00008b0000057ab9 */ /* 0x000fe20000000800 */
[CC--:B------:R-:W-:Y:S01]  /*1f040*/  IADD3 R8, P4, R10.reuse, R3.reuse, RZ ;  /* 0x000000030a087210 */ /* 0x0c0fe20007f9e0ff */
[----:B------:R-:W-:Y:S02]  /*1f050*/  VIADD R11, R10, UR4 ;  /* 0x000000040a0b7c36 */ /* 0x000fe40008000000 */
[----:B------:R1:W-:Y:S01]  /*1f060*/  @P2 STG.E.U8 desc[UR40][R6.64], R13 ;  /* 0x0000000d06002986 */ /* 0x0003e2000c101128 */
[----:B------:R-:W-:Y:S01]  /*1f070*/  ISETP.LT.AND P2, PT, R9, UR5, !P0 ;  /* 0x0000000509007c0c */ /* 0x000fe2000c741270 */
[----:B0-----:R-:W-:Y:S01]  /*1f080*/  VIADD R5, R0, 0x76 ;  /* 0x0000007600057836 */ /* 0x001fe20000000000 */
[----:B------:R-:W-:Y:S01]  /*1f090*/  LEA.HI.X.SX32 R9, R10, R2, 0x1, P4 ;  /* 0x000000020a097211 */ /* 0x000fe200020f0eff */
[----:B------:R-:W-:Y:S01]  /*1f0a0*/  ULDC UR5, c[0x0][0x22c] ;  /* 0x00008b0000057ab9 */ /* 0x000fe20000000800 */
[----:B------:R-:W-:Y:S01]  /*1f0b0*/  PRMT R15, R21, 0x7770, RZ ;  /* 0x00007770150f7816 */ /* 0x000fe200000000ff */
[C---:B------:R-:W-:Y:S01]  /*1f0c0*/  VIADD R10, R11.reuse, UR4 ;  /* 0x000000040b0a7c36 */ /* 0x040fe20008000000 */
[----:B------:R-:W-:Y:S01]  /*1f0d0*/  IADD3 R4, P4, R11, R3, RZ ;  /* 0x000000030b047210 */ /* 0x000fe20007f9e0ff */
[----:B------:R-:W-:-:S02]  /*1f0e0*/  VIADD R20, R0, 0x7e ;  /* 0x0000007e00147836 */ /* 0x000fc40000000000 */
[----:B------:R0:W-:Y:S01]  /*1f0f0*/  @P5 STG.E.U8 desc[UR40][R8.64], R15 ;  /* 0x0000000f08005986 */ /* 0x0001e2000c101128 */
[----:B------:R-:W-:Y:S01]  /*1f100*/  ISETP.LT.AND P5, PT, R5, UR5, !P0 ;  /* 0x0000000505007c0c */ /* 0x000fe2000c7a1270 */
[----:B-1----:R-:W-:Y:S01]  /*1f110*/  VIADD R7, R0, 0x77 ;  /* 0x0000007700077836 */ /* 0x002fe20000000000 */
[-C--:B------:R-:W-:Y:S01]  /*1f120*/  LEA.HI.X.SX32 R5, R11, R2.reuse, 0x1, P4 ;  /* 0x000000020b057211 */ /* 0x080fe200020f0eff */
[----:B------:R-:W-:Y:S01]  /*1f130*/  ULDC UR5, c[0x0][0x22c] ;  /* 0x00008b0000057ab9 */ /* 0x000fe20000000800 */
[C---:B------:R-:W-:Y:S01]  /*1f140*/  PRMT R13, R21.reuse, 0x7771, RZ ;  /* 0x00007771150d7816 */ /* 0x040fe200000000ff */
[C---:B------:R-:W-:Y:S01]  /*1f150*/  VIADD R11, R10.reuse, UR4 ;  /* 0x000000040a0b7c36 */ /* 0x040fe20008000000 */
[-C--:B------:R-:W-:Y:S02]  /*1f160*/  IADD3 R6, P4, R10, R3.reuse, RZ ;  /* 0x000000030a067210 */ /* 0x080fe40007f9e0ff */
[----:B------:R-:W-:Y:S01]  /*1f170*/  PRMT R21, R21, 0x7772, RZ ;  /* 0x0000777215157816 */ /* 0x000fe200000000ff */
[----:B------:R1:W-:Y:S01]  /*1f180*/  @P3 STG.E.U8 desc[UR40][R4.64], R13 ;  /* 0x0000000d04003986 */ /* 0x0003e2000c101128 */
[----:B------:R-:W-:Y:S01]  /*1f190*/  ISETP.LT.AND P3, PT, R7, UR5, !P0 ;  /* 0x0000000507007c0c */ /* 0x000fe2000c761270 */
[----:B0-----:R-:W-:Y:S01]  /*1f1a0*/  VIADD R9, R0, 0x78 ;  /* 0x0000007800097836 */ /* 0x001fe20000000000 */
[----:B------:R-:W-:Y:S01]  /*1f1b0*/  LEA.HI.X.SX32 R7, R10, R2, 0x1, P4 ;  /* 0x000000020a077211 */ /* 0x000fe200020f0eff */
[----:B------:R-:W-:Y:S01]  /*1f1c0*/  ULDC UR5, c[0x0][0x22c] ;  /* 0x00008b0000057ab9 */ /* 0x000fe20000000800 */
[----:B------:R-:W-:Y:S01]  /*1f1d0*/  PRMT R15, R22, 0x7770, RZ ;  /* 0x00007770160f7816 */ /* 0x000fe200000000ff */
[C---:B------:R-:W-:Y:S01]  /*1f1e0*/  VIADD R10, R11.reuse, UR4 ;  /* 0x000000040b0a7c36 */ /* 0x040fe20008000000 */
[----:B------:R-:W-:-:S03]  /*1f1f0*/  IADD3 R8, P4, R11, R3, RZ ;  /* 0x000000030b087210 */ /* 0x000fc60007f9e0ff */
        /* <DEDUP_REMOVED lines=13> */
[----:B------:R-:W-:Y:S01]  /*1f2d0*/  PRMT R15, R23, 0x7770, RZ ;  /* 0x00007770170f7816 */ /* 0x000fe200000000ff */
[----:B------:R-:W-:Y:S01]  /*1f2e0*/  VIADD R10, R0, 0x7b ;  /* 0x0000007b000a7836 */ /* 0x000fe20000000000 */
[----:B------:R-:W-:-:S03]  /*1f2f0*/  IADD3 R6, P4, R11, R3, RZ ;  /* 0x000000030b067210 */ /* 0x000fc60007f9e0ff */
[----:B------:R0:W-:Y:S01]  /*1f300*/  @P5 STG.E.U8 desc[UR40][R4.64], R15 ;  /* 0x0000000f04005986 */ /* 0x0001e2000c101128 */
[----:B------:R-:W-:Y:S01]  /*1f310*/  ISETP.LT.AND P5, PT, R7, UR5, !P0 ;  /* 0x0000000507007c0c */ /* 0x000fe2000c7a1270 */
[----:B------:R-:W-:Y:S01]  /*1f320*/  ULDC UR5, c[0x0][0x22c] ;  /* 0x00008b0000057ab9 */ /* 0x000fe20000000800 */
[C---:B------:R-:W-:Y:S01]  /*1f330*/  LEA.HI.X.SX32 R7, R11.reuse, R2, 0x1, P4 ;  /* 0x000000020b077211 */ /* 0x040fe200020f0eff */
[----:B------:R-:W-:Y:S01]  /*1f340*/  VIADD R11, R11, UR4 ;  /* 0x000000040b0b7c36 */ /* 0x000fe20008000000 */
[----:B-1----:R-:W-:Y:S02]  /*1f350*/  PRMT R13, R23, 0x7771, RZ ;  /* 0x00007771170d7816 */ /* 0x002fe400000000ff */
[----:B------:R-:W-:Y:S01]  /*1f360*/  ISETP.LT.AND P4, PT, R10, UR5, !P0 ;  /* 0x000000050a007c0c */ /* 0x000fe2000c781270 */
[C---:B------:R-:W-:Y:S01]  /*1f370*/  VIADD R10, R11.reuse, UR4 ;  /* 0x000000040b0a7c36 */ /* 0x040fe20008000000 */
[----:B------:R-:W-:Y:S01]  /*1f380*/  ULDC UR5, c[0x0][0x22c] ;  /* 0x00008b0000057ab9 */ /* 0x000fe20000000800 */
[----:B------:R1:W-:Y:S01]  /*1f390*/  @P3 STG.E.U8 desc[UR40][R6.64], R13 ;  /* 0x0000000d06003986 */ /* 0x0003e2000c101128 */
[----:B------:R-:W-:-:S04]  /*1f3a0*/  IADD3 R8, P3, R11, R3, RZ ;  /* 0x000000030b087210 */ /* 0x000fc80007f7e0ff */
[----:B------:R-:W-:Y:S01]  /*1f3b0*/  LEA.HI.X.SX32 R9, R11, R2, 0x1, P3 ;  /* 0x000000020b097211 */ /* 0x000fe200018f0eff */
[C---:B------:R-:W-:Y:S01]  /*1f3c0*/  VIADD R11, R10.reuse, UR4 ;  /* 0x000000040a0b7c36 */ /* 0x040fe20008000000 */
[----:B0-----:R-:W-:-:S03]  /*1f3d0*/  IADD3 R4, P3, R10, R3, RZ ;  /* 0x000000030a047210 */ /* 0x001fc60007f7e0ff */
[C---:B------:R-:W-:Y:S01]  /*1f3e0*/  VIADD R12, R11.reuse, UR4 ;  /* 0x000000040b0c7c36 */ /* 0x040fe20008000000 */
[-C--:B------:R-:W-:Y:S01]  /*1f3f0*/  LEA.HI.X.SX32 R5, R10, R2.reuse, 0x1, P3 ;  /* 0x000000020a057211 */ /* 0x080fe200018f0eff */
[----:B------:R0:W-:Y:S01]  /*1f400*/  @P6 STG.E.U8 desc[UR40][R8.64], R19 ;  /* 0x0000001308006986 */ /* 0x0001e2000c101128 */
[----:B------:R-:W-:Y:S01]  /*1f410*/  ISETP.LT.AND P3, PT, R14, UR5, !P0 ;  /* 0x000000050e007c0c */ /* 0x000fe2000c761270 */
[C---:B-1----:R-:W-:Y:S01]  /*1f420*/  VIADD R13, R12.reuse, UR4 ;  /* 0x000000040c0d7c36 */ /* 0x042fe20008000000 */
[CC--:B------:R-:W-:Y:S01]  /*1f430*/  IADD3 R10, P6, R12.reuse, R3.reuse, RZ ;  /* 0x000000030c0a7210 */ /* 0x0c0fe20007fde0ff */
[----:B------:R1:W-:Y:S01]  /*1f440*/  @P2 STG.E.U8 desc[UR40][R4.64], R17 ;  /* 0x0000001104002986 */ /* 0x0003e2000c101128 */
[----:B------:R-:W-:Y:S01]  /*1f450*/  IADD3 R6, P2, R11, R3, RZ ;  /* 0x000000030b067210 */ /* 0x000fe20007f5e0ff */
[----:B------:R-:W-:Y:S01]  /*1f460*/  VIADD R15, R13, UR4 ;  /* 0x000000040d0f7c36 */ /* 0x000fe20008000000 */
[----:B------:R-:W-:Y:S02]  /*1f470*/  ULDC UR5, c[0x0][0x22c] ;  /* 0x00008b0000057ab9 */ /* 0x000fe40000000800 */
[-C--:B------:R-:W-:Y:S01]  /*1f480*/  LEA.HI.X.SX32 R7, R11, R2.reuse, 0x1, P2 ;  /* 0x000000020b077211 */ /* 0x080fe200010f0eff */
[----:B------:R-:W-:Y:S01]  /*1f490*/  VIADD R0, R15, UR4 ;  /* 0x000000040f007c36 */ /* 0x000fe20008000000 */
[----:B------:R-:W-:-:S02]  /*1f4a0*/  LEA.HI.X.SX32 R11, R12, R2, 0x1, P6 ;  /* 0x000000020c0b7211 */ /* 0x000fc400030f0eff */
[-C--:B0-----:R-:W-:Y:S01]  /*1f4b0*/  IADD3 R8, P2, R13, R3.reuse, RZ ;  /* 0x000000030d087210 */ /* 0x081fe20007f5e0ff */
[----:B------:R-:W-:Y:S01]  /*1f4c0*/  VIADD R16, R0, UR4 ;  /* 0x0000000400107c36 */ /* 0x000fe20008000000 */
[----:B------:R-:W-:Y:S01]  /*1f4d0*/  ULDC UR4, c[0x0][0x22c] ;  /* 0x00008b0000047ab9 */ /* 0x000fe20000000800 */
[-C--:B-1----:R-:W-:Y:S01]  /*1f4e0*/  IADD3 R4, P6, R15, R3.reuse, RZ ;  /* 0x000000030f047210 */ /* 0x082fe20007fde0ff */
[----:B------:R0:W-:Y:S01]  /*1f4f0*/  @P5 STG.E.U8 desc[UR40][R6.64], R21 ;  /* 0x0000001506005986 */ /* 0x0001e2000c101128 */
[-C--:B------:R-:W-:Y:S02]  /*1f500*/  LEA.HI.X.SX32 R9, R13, R2.reuse, 0x1, P2 ;  /* 0x000000020d097211 */ /* 0x080fe400010f0eff */
[C---:B------:R-:W-:Y:S01]  /*1f510*/  IADD3 R14, P2, R16.reuse, R3, RZ ;  /* 0x00000003100e7210 */ /* 0x040fe20007f5e0ff */
[----:B------:R0:W-:Y:S01]  /*1f520*/  @P4 STG.E.U8 desc[UR40][R10.64], R25 ;  /* 0x000000190a004986 */ /* 0x0001e2000c101128 */
[-C--:B------:R-:W-:Y:S02]  /*1f530*/  LEA.HI.X.SX32 R5, R15, R2.reuse, 0x1, P6 ;  /* 0x000000020f057211 */ /* 0x080fe400030f0eff */
[----:B------:R-:W-:-:S02]  /*1f540*/  LEA.HI.X.SX32 R15, R16, R2, 0x1, P2 ;  /* 0x00000002100f7211 */ /* 0x000fc400010f0eff */
[----:B------:R-:W-:Y:S02]  /*1f550*/  ISETP.LT.AND P2, PT, R18, UR5, !P0 ;  /* 0x0000000512007c0c */ /* 0x000fe4000c741270 */
[----:B------:R-:W-:Y:S02]  /*1f560*/  ISETP.LT.AND P0, PT, R20, UR4, !P0 ;  /* 0x0000000414007c0c */ /* 0x000fe4000c701270 */
[----:B------:R-:W-:Y:S02]  /*1f570*/  IADD3 R12, P6, R0, R3, RZ ;  /* 0x00000003000c7210 */ /* 0x000fe40007fde0ff */
[C---:B------:R-:W-:Y:S02]  /*1f580*/  PRMT R19, R22.reuse, 0x7772, RZ ;  /* 0x0000777216137816 */ /* 0x040fe400000000ff */
[----:B------:R-:W-:Y:S02]  /*1f590*/  PRMT R17, R22, 0x7773, RZ ;  /* 0x0000777316117816 */ /* 0x000fe400000000ff */
[----:B------:R-:W-:Y:S01]  /*1f5a0*/  PRMT R3, R23, 0x7773, RZ ;  /* 0x0000777317037816 */ /* 0x000fe200000000ff */
[----:B------:R0:W-:Y:S01]  /*1f5b0*/  @P3 STG.E.U8 desc[UR40][R8.64], R19 ;  /* 0x0000001308003986 */ /* 0x0001e2000c101128 */
[----:B------:R-:W-:-:S02]  /*1f5c0*/  LEA.HI.X.SX32 R13, R0, R2, 0x1, P6 ;  /* 0x00000002000d7211 */ /* 0x000fc400030f0eff */
[----:B------:R-:W-:Y:S01]  /*1f5d0*/  PRMT R23, R23, 0x7772, RZ ;  /* 0x0000777217177816 */ /* 0x000fe200000000ff */
[----:B------:R0:W-:Y:S04]  /*1f5e0*/  @P2 STG.E.U8 desc[UR40][R4.64], R17 ;  /* 0x0000001104002986 */ /* 0x0001e8000c101128 */
[----:B------:R0:W-:Y:S01]  /*1f5f0*/  @P0 STG.E.U8 desc[UR40][R12.64], R23 ;  /* 0x000000170c000986 */ /* 0x0001e2000c101128 */
[----:B------:R-:W-:Y:S05]  /*1f600*/  @!P1 EXIT ;  /* 0x000000000000994d */ /* 0x000fea0003800000 */
[----:B------:R-:W-:Y:S01]  /*1f610*/  STG.E.U8 desc[UR40][R14.64], R3 ;  /* 0x000000030e007986 */ /* 0x000fe2000c101128 */
[----:B------:R-:W-:Y:S05]  /*1f620*/  EXIT ;  /* 0x000000000000794d */ /* 0x000fea0003800000 */
.L_x_3:
[----:B------:R-:W-:-:S00]  /*1f630*/  BRA `(.L_x_3) ;  /* 0xfffffffc00fc7947 */ /* 0x000fc0000383ffff */
[----:B------:R-:W-:-:S00]  /*1f640*/  NOP ;  /* 0x0000000000007918 */ /* 0x000fc00000000000 */
        /* <DEDUP_REMOVED lines=11> */
.L_x_4:


//--------------------- .nv.shared.matmul_kernel  --------------------------
	.section	.nv.shared.matmul_kernel,"aw",@nobits
	.sectionflags	@""
	.align	16
	.zero		1024


//--------------------- .nv.shared.reserved.0     --------------------------
	.section	.nv.shared.reserved.0,"aw",@nobits
	.weak		__nv_reservedSMEM_offset_0_alias
	.size		__nv_reservedSMEM_offset_0_alias, 0, 0
	.other		__nv_reservedSMEM_offset_0_alias,@"STO_CUDA_RESERVED_SHARED STV_DEFAULT"
__nv_reservedSMEM_offset_0_alias:
	.zero		0


//--------------------- .nv.constant0.matmul_kernel --------------------------
	.section	.nv.constant0.matmul_kernel,"a",@progbits
	.sectionflags	@""
	.align	4
.nv.constant0.matmul_kernel:
	.zero		608


//--------------------- SYMBOLS --------------------------

	.type		.nv.reservedSmem.offset0,@object
	.size		.nv.reservedSmem.offset0,0x4
